def matmul_kernel(
    a_ptr,
    b_ptr,
    c_ptr,
    M,
    N,
    K,
    stride_am,
    stride_ak,
    stride_bk,
    stride_bn,
    stride_cm,
    stride_cn,
    BLOCK_M: tl.constexpr,
    BLOCK_N: tl.constexpr,
    BLOCK_K: tl.constexpr,
    GROUP_M: tl.constexpr,
):
    pid = tl.program_id(axis=0)
    num_pid_m = tl.cdiv(M, BLOCK_M)
    num_pid_n = tl.cdiv(N, BLOCK_N)
    num_pid_in_group = GROUP_M * num_pid_n
    group_id = pid // num_pid_in_group
    first_pid_m = group_id * GROUP_M
    group_size_m = min(num_pid_m - first_pid_m, GROUP_M)
    pid_m = first_pid_m + ((pid % num_pid_in_group) % group_size_m)
    pid_n = (pid % num_pid_in_group) // group_size_m

    offs_am = (pid_m * BLOCK_M + tl.arange(0, BLOCK_M)) % M
    offs_bn = (pid_n * BLOCK_N + tl.arange(0, BLOCK_N)) % N
    offs_k = tl.arange(0, BLOCK_K)
    a_ptrs = a_ptr + offs_am[:, None] * stride_am + offs_k[None, :] * stride_ak
    b_ptrs = b_ptr + offs_k[:, None] * stride_bk + offs_bn[None, :] * stride_bn

    acc = tl.zeros((BLOCK_M, BLOCK_N), dtype=tl.float32)
    for kk in range(0, tl.cdiv(K, BLOCK_K)):
        a = tl.load(a_ptrs, mask=offs_k[None, :] < K - kk * BLOCK_K, other=0.0)
        b = tl.load(b_ptrs, mask=offs_k[:, None] < K - kk * BLOCK_K, other=0.0)
        acc = tl.dot(a, b, acc)
        a_ptrs += BLOCK_K * stride_ak
        b_ptrs += BLOCK_K * stride_bk

    c = acc.to(c_ptr.dtype.element_ty)
    offs_cm = pid_m * BLOCK_M + tl.arange(0, BLOCK_M)
    offs_cn = pid_n * BLOCK_N + tl.arange(0, BLOCK_N)
    c_ptrs = c_ptr + offs_cm[:, None] * stride_cm + offs_cn[None, :] * stride_cn
    mask = (offs_cm[:, None] < M) & (offs_cn[None, :] < N)
    tl.store(c_ptrs, c, mask=mask)

# config = {"BLOCK_K": 32, "BLOCK_M": 512, "BLOCK_N": 256, "GROUP_M": 8, "arch": "sm_90", "dtype": "fp8e4m3", "num_ctas": 2, "num_stages": 3, "num_warps": 4}
# arch = sm_90


// ===== COMPILED SASS (sm_90a) =====

	.target	sm_90a

	.elftype	@"ET_EXEC"


//--------------------- .note.nv.tkinfo           --------------------------
	.section	.note.nv.tkinfo,"",@"SHT_NOTE"
	.sectionflags	@"SHF_NOTE_NV_TKINFO"
	.tkinfo
        /*0018*/ 	.word	0x00000002
        /*0030*/ 	.string	""
        /*0030*/ 	.string	"ptxas"
        /*0030*/ 	.string	"Cuda compilation tools, release 13.0, V13.0.88"
        /*0030*/ 	.string	"Build cuda_13.0.r13.0/compiler.36424714_0"
        /*0030*/ 	.string	"-v  -suppress-debug-info  -lineinfo  -arch sm_90a "



//--------------------- .note.nv.cuinfo           --------------------------
	.section	.note.nv.cuinfo,"",@"SHT_NOTE"
	.sectionflags	@"SHF_NOTE_NV_CUINFO"
        /*0018*/ 	.short	0x0002
        /*001a*/ 	.short	0x005a
        /*001c*/ 	.short	0x0082
	.zero		2


//--------------------- .nv.info                  --------------------------
	.section	.nv.info,"",@"SHT_CUDA_INFO"
	.align	4


	//----- nvinfo : EIATTR_REGCOUNT
	.align		4
        /*0000*/ 	.byte	0x04, 0x2f
        /*0002*/ 	.short	(.L_1 - .L_0)
	.align		4
.L_0:
        /*0004*/ 	.word	index@(matmul_kernel)
        /*0008*/ 	.word	0x000000ff


	//----- nvinfo : EIATTR_FRAME_SIZE
	.align		4
.L_1:
        /*000c*/ 	.byte	0x04, 0x11
        /*000e*/ 	.short	(.L_3 - .L_2)
	.align		4
.L_2:
        /*0010*/ 	.word	index@(matmul_kernel)
        /*0014*/ 	.word	0x00001ab0


	//----- nvinfo : EIATTR_MIN_STACK_SIZE
	.align		4
.L_3:
        /*0018*/ 	.byte	0x04, 0x12
        /*001a*/ 	.short	(.L_5 - .L_4)
	.align		4
.L_4:
        /*001c*/ 	.word	index@(matmul_kernel)
        /*0020*/ 	.word	0x00001ab0
.L_5:


//--------------------- .nv.compat                --------------------------
	.section	.nv.compat,"",@"SHT_CUDA_COMPAT_INFO"
	.align	4
        /*0000*/ 	.byte	0x02, 0x09, 0x01, 0x00, 0x02, 0x02, 0x04, 0x00, 0x02, 0x05, 0x05, 0x00, 0x03, 0x07, 0x01, 0x01
        /*0010*/ 	.byte	0x02, 0x03, 0x00, 0x00, 0x02, 0x06, 0x01, 0x00, 0x04, 0x0b, 0x08, 0x00, 0x00, 0x00, 0x00, 0x00
        /*0020*/ 	.byte	0x00, 0x00, 0x00, 0x00


//--------------------- .nv.info.matmul_kernel    --------------------------
	.section	.nv.info.matmul_kernel,"",@"SHT_CUDA_INFO"
	.sectionflags	@""
	.align	4


	//----- nvinfo : EIATTR_CUDA_API_VERSION
	.align		4
        /*0000*/ 	.byte	0x04, 0x37
        /*0002*/ 	.short	(.L_7 - .L_6)
.L_6:
        /*0004*/ 	.word	0x00000082


	//----- nvinfo : EIATTR_KPARAM_INFO
	.align		4
.L_7:
        /*0008*/ 	.byte	0x04, 0x17
        /*000a*/ 	.short	(.L_9 - .L_8)
.L_8:
        /*000c*/ 	.word	0x00000000
        /*0010*/ 	.short	0x000d
        /*0012*/ 	.short	0x0048
        /*0014*/ 	.byte	0x00, 0xf4, 0x21, 0x00


	//----- nvinfo : EIATTR_KPARAM_INFO
	.align		4
.L_9:
        /*0018*/ 	.byte	0x04, 0x17
        /*001a*/ 	.short	(.L_11 - .L_10)
.L_10:
        /*001c*/ 	.word	0x00000000
        /*0020*/ 	.short	0x000c
        /*0022*/ 	.short	0x0040
        /*0024*/ 	.byte	0x00, 0xf4, 0x21, 0x00


	//----- nvinfo : EIATTR_KPARAM_INFO
	.align		4
.L_11:
        /*0028*/ 	.byte	0x04, 0x17
        /*002a*/ 	.short	(.L_13 - .L_12)
.L_12:
        /*002c*/ 	.word	0x00000000
        /*0030*/ 	.short	0x000b
        /*0032*/ 	.short	0x0038
        /*0034*/ 	.byte	0x00, 0xf0, 0x11, 0x00


	//----- nvinfo : EIATTR_KPARAM_INFO
	.align		4
.L_13:
        /*0038*/ 	.byte	0x04, 0x17
        /*003a*/ 	.short	(.L_15 - .L_14)
.L_14:
        /*003c*/ 	.word	0x00000000
        /*0040*/ 	.short	0x000a
        /*0042*/ 	.short	0x0034
        /*0044*/ 	.byte	0x00, 0xf0, 0x11, 0x00


	//----- nvinfo : EIATTR_KPARAM_INFO
	.align		4
.L_15:
        /*0048*/ 	.byte	0x04, 0x17
        /*004a*/ 	.short	(.L_17 - .L_16)
.L_16:
        /*004c*/ 	.word	0x00000000
        /*0050*/ 	.short	0x0009
        /*0052*/ 	.short	0x0030
        /*0054*/ 	.byte	0x00, 0xf0, 0x11, 0x00


	//----- nvinfo : EIATTR_KPARAM_INFO
	.align		4
.L_17:
        /*0058*/ 	.byte	0x04, 0x17
        /*005a*/ 	.short	(.L_19 - .L_18)
.L_18:
        /*005c*/ 	.word	0x00000000
        /*0060*/ 	.short	0x0008
        /*0062*/ 	.short	0x002c
        /*0064*/ 	.byte	0x00, 0xf0, 0x11, 0x00


	//----- nvinfo : EIATTR_KPARAM_INFO
	.align		4
.L_19:
        /*0068*/ 	.byte	0x04, 0x17
        /*006a*/ 	.short	(.L_21 - .L_20)
.L_20:
        /*006c*/ 	.word	0x00000000
        /*0070*/ 	.short	0x0007
        /*0072*/ 	.short	0x0028
        /*0074*/ 	.byte	0x00, 0xf0, 0x11, 0x00


	//----- nvinfo : EIATTR_KPARAM_INFO
	.align		4
.L_21:
        /*0078*/ 	.byte	0x04, 0x17
        /*007a*/ 	.short	(.L_23 - .L_22)
.L_22:
        /*007c*/ 	.word	0x00000000
        /*0080*/ 	.short	0x0006
        /*0082*/ 	.short	0x0024
        /*0084*/ 	.byte	0x00, 0xf0, 0x11, 0x00


	//----- nvinfo : EIATTR_KPARAM_INFO
	.align		4
.L_23:
        /*0088*/ 	.byte	0x04, 0x17
        /*008a*/ 	.short	(.L_25 - .L_24)
.L_24:
        /*008c*/ 	.word	0x00000000
        /*0090*/ 	.short	0x0005
        /*0092*/ 	.short	0x0020
        /*0094*/ 	.byte	0x00, 0xf0, 0x11, 0x00


	//----- nvinfo : EIATTR_KPARAM_INFO
	.align		4
.L_25:
        /*0098*/ 	.byte	0x04, 0x17
        /*009a*/ 	.short	(.L_27 - .L_26)
.L_26:
        /*009c*/ 	.word	0x00000000
        /*00a0*/ 	.short	0x0004
        /*00a2*/ 	.short	0x001c
        /*00a4*/ 	.byte	0x00, 0xf0, 0x11, 0x00


	//----- nvinfo : EIATTR_KPARAM_INFO
	.align		4
.L_27:
        /*00a8*/ 	.byte	0x04, 0x17
        /*00aa*/ 	.short	(.L_29 - .L_28)
.L_28:
        /*00ac*/ 	.word	0x00000000
        /*00b0*/ 	.short	0x0003
        /*00b2*/ 	.short	0x0018
        /*00b4*/ 	.byte	0x00, 0xf0, 0x11, 0x00


	//----- nvinfo : EIATTR_KPARAM_INFO
	.align		4
.L_29:
        /*00b8*/ 	.byte	0x04, 0x17
        /*00ba*/ 	.short	(.L_31 - .L_30)
.L_30:
        /*00bc*/ 	.word	0x00000000
        /*00c0*/ 	.short	0x0002
        /*00c2*/ 	.short	0x0010
        /*00c4*/ 	.byte	0x00, 0xf4, 0x21, 0x00


	//----- nvinfo : EIATTR_KPARAM_INFO
	.align		4
.L_31:
        /*00c8*/ 	.byte	0x04, 0x17
        /*00ca*/ 	.short	(.L_33 - .L_32)
.L_32:
        /*00cc*/ 	.word	0x00000000
        /*00d0*/ 	.short	0x0001
        /*00d2*/ 	.short	0x0008
        /*00d4*/ 	.byte	0x00, 0xf4, 0x21, 0x00


	//----- nvinfo : EIATTR_KPARAM_INFO
	.align		4
.L_33:
        /*00d8*/ 	.byte	0x04, 0x17
        /*00da*/ 	.short	(.L_35 - .L_34)
.L_34:
        /*00dc*/ 	.word	0x00000000
        /*00e0*/ 	.short	0x0000
        /*00e2*/ 	.short	0x0000
        /*00e4*/ 	.byte	0x00, 0xf4, 0x21, 0x00


	//----- nvinfo : EIATTR_EXPLICIT_CLUSTER
	.align		4
.L_35:
        /*00e8*/ 	.byte	0x01, 0x3e
	.zero		2


	//----- nvinfo : EIATTR_CTA_PER_CLUSTER
	.align		4
        /*00ec*/ 	.byte	0x04, 0x3d
        /*00ee*/ 	.short	(.L_37 - .L_36)
.L_36:
        /*00f0*/ 	.word	0x00000002
        /*00f4*/ 	.word	0x00000001
        /*00f8*/ 	.word	0x00000001


	//----- nvinfo : EIATTR_SPARSE_MMA_MASK
	.align		4
.L_37:
        /*00fc*/ 	.byte	0x03, 0x50
        /*00fe*/ 	.short	0x0000


	//----- nvinfo : EIATTR_MAXREG_COUNT
	.align		4
        /*0100*/ 	.byte	0x03, 0x1b
        /*0102*/ 	.short	0x00ff


	//----- nvinfo : EIATTR_NUM_BARRIERS
	.align		4
        /*0104*/ 	.byte	0x02, 0x4c
        /*0106*/ 	.byte	0x01
	.zero		1


	//----- nvinfo : EIATTR_ANNOTATIONS
	.align		4
        /*0108*/ 	.byte	0x04, 0x55
        /*010a*/ 	.short	(.L_39 - .L_38)


	//   ....[0]....
.L_38:
        /*010c*/ 	.word	0x00000001
        /*0110*/ 	.byte	0x70, 0x00, 0x00, 0x00, 0x01, 0x00, 0x00, 0x00, 0xb0, 0x00, 0x00, 0x00, 0x01, 0x00, 0x00, 0x00
        /* <DEDUP_REMOVED lines=2255> */
        /*8e10*/ 	.byte	0xa0, 0xa2, 0x03, 0x00, 0x01, 0x00, 0x00, 0x00, 0x00, 0xa5, 0x03, 0x00


	//----- nvinfo : EIATTR_MERCURY_ISA_VERSION
	.align		4
.L_39:
        /*8e1c*/ 	.byte	0x03, 0x5f
        /*8e1e*/ 	.short	0x0101


	//----- nvinfo : EIATTR_EXIT_INSTR_OFFSETS
	.align		4
        /*8e20*/ 	.byte	0x04, 0x1c
        /*8e22*/ 	.short	(.L_41 - .L_40)


	//   ....[0]....
.L_40:
        /*8e24*/ 	.word	0x0003a4f0


	//   ....[1]....
        /*8e28*/ 	.word	0x0003a520


	//----- nvinfo : EIATTR_REQNTID
	.align		4
.L_41:
        /*8e2c*/ 	.byte	0x04, 0x10
        /*8e2e*/ 	.short	(.L_43 - .L_42)
.L_42:
        /*8e30*/ 	.word	0x00000080
        /*8e34*/ 	.word	0x00000001
        /*8e38*/ 	.word	0x00000001


	//----- nvinfo : EIATTR_CBANK_PARAM_SIZE
	.align		4
.L_43:
        /*8e3c*/ 	.byte	0x03, 0x19
        /*8e3e*/ 	.short	0x0050


	//----- nvinfo : EIATTR_PARAM_CBANK
	.align		4
        /*8e40*/ 	.byte	0x04, 0x0a
        /*8e42*/ 	.short	(.L_45 - .L_44)
	.align		4
.L_44:
        /*8e44*/ 	.word	index@(.nv.constant0.matmul_kernel)
        /*8e48*/ 	.short	0x0210
        /*8e4a*/ 	.short	0x0050


	//----- nvinfo : EIATTR_SW_WAR
	.align		4
.L_45:
        /*8e4c*/ 	.byte	0x04, 0x36
        /*8e4e*/ 	.short	(.L_47 - .L_46)
.L_46:
        /*8e50*/ 	.word	0x00000008
.L_47:


//--------------------- .nv.callgraph             --------------------------
	.section	.nv.callgraph,"",@"SHT_CUDA_CALLGRAPH"
	.align	4
	.sectionentsize	8
	.align		4
        /*0000*/ 	.word	0x00000000
	.align		4
        /*0004*/ 	.word	0xffffffff
	.align		4
        /*0008*/ 	.word	0x00000000
	.align		4
        /*000c*/ 	.word	0xfffffffe
	.align		4
        /*0010*/ 	.word	0x00000000
	.align		4
        /*0014*/ 	.word	0xfffffffd
	.align		4
        /*0018*/ 	.word	0x00000000
	.align		4
        /*001c*/ 	.word	0xfffffffc


//--------------------- .text.matmul_kernel       --------------------------
	.section	.text.matmul_kernel,"ax",@progbits
	.align	128
        .global         matmul_kernel
        .type           matmul_kernel,@function
        .size           matmul_kernel,(.L_x_3 - matmul_kernel)
        .other          matmul_kernel,@"STO_CUDA_ENTRY STV_DEFAULT"
matmul_kernel:
.text.matmul_kernel:
[----:B------:R-:W0:Y:S02]  /*0000*/  LDC R1, c[0x0][0x28] ;  /* 0x00000a00ff017b82 */ /* 0x000e240000000800 */
[----:B0-----:R-:W-:-:S06]  /*0010*/  VIADD R1, R1, 0xffffe550 ;  /* 0xffffe55001017836 */ /* 0x001fcc0000000000 */
[----:B------:R-:W0:Y:S01]  /*0020*/  LDC.64 R2, c[0x0][0x228] ;  /* 0x00008a00ff027b82 */ /* 0x000e220000000a00 */
[----:B------:R-:W1:Y:S01]  /*0030*/  S2R R14, SR_TID.X ;  /* 0x00000000000e7919 */ /* 0x000e620000002100 */
[----:B------:R-:W-:Y:S01]  /*0040*/  UMOV UR6, 0x400 ;  /* 0x0000040000067882 */ /* 0x000fe20000000000 */
[----:B------:R-:W-:Y:S01]  /*0050*/  ULDC.64 UR20, c[0x0][0x208] ;  /* 0x0000820000147ab9 */ /* 0x000fe20000000a00 */
[----:B------:R-:W-:Y:S01]  /*0060*/  CS2R R24, SRZ ;  /* 0x0000000000187805 */ /* 0x000fe2000001ff00 */
[----:B------:R2:W-:Y:S01]  /*0070*/  STL [R1+0x400], RZ ;  /* 0x000400ff01007387 */ /* 0x0005e20000100800 */
[----:B------:R-:W-:Y:S02]  /*0080*/  CS2R R26, SRZ ;  /* 0x00000000001a7805 */ /* 0x000fe4000001ff00 */
[----:B------:R-:W-:Y:S01]  /*0090*/  CS2R R28, SRZ ;  /* 0x00000000001c7805 */ /* 0x000fe2000001ff00 */
[----:B------:R-:W3:Y:S01]  /*00a0*/  S2UR UR4, SR_CTAID.X ;  /* 0x00000000000479c3 */ /* 0x000ee20000002500 */
[----:B------:R2:W-:Y:S01]  /*00b0*/  STL [R1+0x404], RZ ;  /* 0x000404ff01007387 */ /* 0x0005e20000100800 */
[----:B------:R-:W-:-:S02]  /*00c0*/  CS2R R30, SRZ ;  /* 0x00000000001e7805 */ /* 0x000fc4000001ff00 */
[----:B------:R-:W-:Y:S02]  /*00d0*/  CS2R R32, SRZ ;  /* 0x0000000000207805 */ /* 0x000fe4000001ff00 */
[----:B------:R-:W-:Y:S01]  /*00e0*/  CS2R R34, SRZ ;  /* 0x0000000000227805 */ /* 0x000fe2000001ff00 */
[----:B------:R2:W-:Y:S01]  /*00f0*/  STL [R1+0x408], RZ ;  /* 0x000408ff01007387 */ /* 0x0005e20000100800 */
[----:B------:R-:W-:Y:S02]  /*0100*/  CS2R R36, SRZ ;  /* 0x0000000000247805 */ /* 0x000fe4000001ff00 */
[----:B------:R-:W-:Y:S01]  /*0110*/  CS2R R38, SRZ ;  /* 0x0000000000267805 */ /* 0x000fe2000001ff00 */
[----:B------:R-:W4:Y:S01]  /*0120*/  LDC R222, c[0x0][0x230] ;  /* 0x00008c00ffde7b82 */ /* 0x000f220000000800 */
[----:B------:R2:W-:Y:S01]  /*0130*/  STL [R1+0x40c], RZ ;  /* 0x00040cff01007387 */ /* 0x0005e20000100800 */
[----:B------:R-:W-:Y:S02]  /*0140*/  CS2R R40, SRZ ;  /* 0x0000000000287805 */ /* 0x000fe4000001ff00 */
[----:B------:R-:W-:-:S02]  /*0150*/  CS2R R42, SRZ ;  /* 0x00000000002a7805 */ /* 0x000fc4000001ff00 */
[----:B------:R-:W-:Y:S01]  /*0160*/  CS2R R44, SRZ ;  /* 0x00000000002c7805 */ /* 0x000fe2000001ff00 */
[----:B------:R2:W-:Y:S01]  /*0170*/  STL [R1+0x410], RZ ;  /* 0x000410ff01007387 */ /* 0x0005e20000100800 */
[----:B------:R-:W-:Y:S02]  /*0180*/  CS2R R46, SRZ ;  /* 0x00000000002e7805 */ /* 0x000fe4000001ff00 */
[----:B------:R-:W-:Y:S01]  /*0190*/  CS2R R48, SRZ ;  /* 0x0000000000307805 */ /* 0x000fe2000001ff00 */
[----:B0-----:R-:W-:Y:S01]  /*01a0*/  VIADD R0, R3, 0xff ;  /* 0x000000ff03007836 */ /* 0x001fe20000000000 */
[----:B------:R2:W-:Y:S01]  /*01b0*/  STL [R1+0x414], RZ ;  /* 0x000414ff01007387 */ /* 0x0005e20000100800 */
[----:B------:R-:W0:Y:S01]  /*01c0*/  S2UR UR7, SR_CgaCtaId ;  /* 0x00000000000779c3 */ /* 0x000e220000008800 */
[----:B------:R-:W-:Y:S02]  /*01d0*/  CS2R R50, SRZ ;  /* 0x0000000000327805 */ /* 0x000fe4000001ff00 */
[----:B------:R-:W-:Y:S01]  /*01e0*/  CS2R R52, SRZ ;  /* 0x0000000000347805 */ /* 0x000fe2000001ff00 */
[----:B------:R2:W-:Y:S01]  /*01f0*/  STL [R1+0x418], RZ ;  /* 0x000418ff01007387 */ /* 0x0005e20000100800 */
[----:B------:R-:W-:-:S02]  /*0200*/  SHF.R.S32.HI R5, RZ, 0x1f, R0 ;  /* 0x0000001fff057819 */ /* 0x000fc40000011400 */
[----:B------:R-:W-:Y:S02]  /*0210*/  CS2R R54, SRZ ;  /* 0x0000000000367805 */ /* 0x000fe4000001ff00 */
[----:B---3--:R-:W-:Y:S01]  /*0220*/  I2FP.F32.U32 R7, UR4 ;  /* 0x0000000400077c45 */ /* 0x008fe20008201000 */
[----:B------:R2:W-:Y:S01]  /*0230*/  STL [R1+0x41c], RZ ;  /* 0x00041cff01007387 */ /* 0x0005e20000100800 */
[----:B------:R-:W-:Y:S01]  /*0240*/  LEA.HI R5, R5, R0, RZ, 0x8 ;  /* 0x0000000005057211 */ /* 0x000fe200078f40ff */
[----:B------:R-:W-:Y:S01]  /*0250*/  ULDC UR4, c[0x0][0x150] ;  /* 0x0000540000047ab9 */ /* 0x000fe20000000800 */
[----:B-1----:R-:W-:Y:S01]  /*0260*/  LOP3.LUT R152, R14, 0x7f, RZ, 0xc0, !PT ;  /* 0x0000007f0e987812 */ /* 0x002fe200078ec0ff */
[----:B------:R2:W-:Y:S01]  /*0270*/  STL [R1+0x420], RZ ;  /* 0x000420ff01007387 */ /* 0x0005e20000100800 */
[----:B------:R-:W-:Y:S01]  /*0280*/  SHF.R.S32.HI R5, RZ, 0x8, R5 ;  /* 0x00000008ff057819 */ /* 0x000fe20000011405 */
[----:B------:R-:W-:Y:S01]  /*0290*/  FMUL R7, R7, UR4 ;  /* 0x0000000407077c20 */ /* 0x000fe20008400000 */
[----:B----4-:R-:W-:Y:S01]  /*02a0*/  VIADD R222, R222, 0x1f ;  /* 0x0000001fdede7836 */ /* 0x010fe20000000000 */
[----:B------:R2:W-:Y:S01]  /*02b0*/  STL [R1+0x424], RZ ;  /* 0x000424ff01007387 */ /* 0x0005e20000100800 */
[----:B------:R-:W-:Y:S01]  /*02c0*/  CS2R R56, SRZ ;  /* 0x0000000000387805 */ /* 0x000fe2000001ff00 */
[----:B------:R-:W-:Y:S01]  /*02d0*/  IMAD.SHL.U32 R6, R5, 0x8, RZ ;  /* 0x0000000805067824 */ /* 0x000fe200078e00ff */
[----:B------:R-:W-:Y:S01]  /*02e0*/  CS2R R58, SRZ ;  /* 0x00000000003a7805 */ /* 0x000fe2000001ff00 */
[----:B------:R2:W-:Y:S01]  /*02f0*/  STL [R1+0x428], RZ ;  /* 0x000428ff01007387 */ /* 0x0005e20000100800 */
[----:B------:R-:W1:Y:S01]  /*0300*/  F2I.U32.TRUNC.NTZ R7, R7 ;  /* 0x0000000700077305 */ /* 0x000e62000020f000 */
[----:B------:R-:W-:-:S02]  /*0310*/  CS2R R60, SRZ ;  /* 0x00000000003c7805 */ /* 0x000fc4000001ff00 */
[----:B------:R-:W-:Y:S01]  /*0320*/  IABS R9, R6 ;  /* 0x0000000600097213 */ /* 0x000fe20000000000 */
[----:B------:R2:W-:Y:S01]  /*0330*/  STL [R1+0x42c], RZ ;  /* 0x00042cff01007387 */ /* 0x0005e20000100800 */
[----:B0-----:R-:W-:Y:S01]  /*0340*/  USHF.L.U32 UR5, UR7, 0x8, URZ ;  /* 0x0000000807057899 */ /* 0x001fe2000800063f */
[----:B------:R-:W-:Y:S02]  /*0350*/  CS2R R62, SRZ ;  /* 0x00000000003e7805 */ /* 0x000fe4000001ff00 */
[----:B------:R-:W-:Y:S01]  /*0360*/  CS2R R64, SRZ ;  /* 0x0000000000407805 */ /* 0x000fe2000001ff00 */
[----:B------:R2:W-:Y:S01]  /*0370*/  STL [R1+0x430], RZ ;  /* 0x000430ff01007387 */ /* 0x0005e20000100800 */
[----:B------:R-:W0:Y:S01]  /*0380*/  I2F.RP R0, R9 ;  /* 0x0000000900007306 */ /* 0x000e220000209400 */
[----:B------:R-:W-:Y:S01]  /*0390*/  ULOP3.LUT UR5, UR5, 0x100, URZ, 0xc0, !UPT ;  /* 0x0000010005057892 */ /* 0x000fe2000f8ec03f */
[----:B------:R-:W-:Y:S01]  /*03a0*/  CS2R R66, SRZ ;  /* 0x0000000000427805 */ /* 0x000fe2000001ff00 */
[----:B------:R2:W-:Y:S01]  /*03b0*/  STL [R1+0x434], RZ ;  /* 0x000434ff01007387 */ /* 0x0005e20000100800 */
[----:B------:R-:W-:-:S02]  /*03c0*/  CS2R R68, SRZ ;  /* 0x0000000000447805 */ /* 0x000fc4000001ff00 */
[----:B------:R-:W-:Y:S02]  /*03d0*/  CS2R R70, SRZ ;  /* 0x0000000000467805 */ /* 0x000fe4000001ff00 */
[----:B------:R-:W-:Y:S01]  /*03e0*/  CS2R R72, SRZ ;  /* 0x0000000000487805 */ /* 0x000fe2000001ff00 */
[----:B------:R2:W-:Y:S01]  /*03f0*/  STL [R1+0x438], RZ ;  /* 0x000438ff01007387 */ /* 0x0005e20000100800 */
[----:B-1----:R-:W-:Y:S02]  /*0400*/  IABS R13, R7 ;  /* 0x00000007000d7213 */ /* 0x002fe40000000000 */
[----:B------:R-:W-:Y:S02]  /*0410*/  CS2R R74, SRZ ;  /* 0x00000000004a7805 */ /* 0x000fe4000001ff00 */
[----:B------:R-:W-:Y:S01]  /*0420*/  CS2R R76, SRZ ;  /* 0x00000000004c7805 */ /* 0x000fe2000001ff00 */
[----:B------:R2:W-:Y:S01]  /*0430*/  STL [R1+0x43c], RZ ;  /* 0x00043cff01007387 */ /* 0x0005e20000100800 */
[----:B------:R-:W-:-:S02]  /*0440*/  CS2R R78, SRZ ;  /* 0x00000000004e7805 */ /* 0x000fc4000001ff00 */
[----:B------:R-:W-:Y:S02]  /*0450*/  CS2R R80, SRZ ;  /* 0x0000000000507805 */ /* 0x000fe4000001ff00 */
[----:B------:R-:W-:Y:S01]  /*0460*/  CS2R R82, SRZ ;  /* 0x0000000000527805 */ /* 0x000fe2000001ff00 */
[----:B------:R2:W-:Y:S01]  /*0470*/  STL [R1+0x440], RZ ;  /* 0x000440ff01007387 */ /* 0x0005e20000100800 */
[----:B0-----:R-:W0:Y:S01]  /*0480*/  MUFU.RCP R0, R0 ;  /* 0x0000000000007308 */ /* 0x001e220000001000 */
[----:B------:R-:W-:Y:S02]  /*0490*/  CS2R R84, SRZ ;  /* 0x0000000000547805 */ /* 0x000fe4000001ff00 */
[----:B------:R-:W-:Y:S01]  /*04a0*/  CS2R R86, SRZ ;  /* 0x0000000000567805 */ /* 0x000fe2000001ff00 */
[----:B------:R2:W-:Y:S01]  /*04b0*/  STL [R1+0x444], RZ ;  /* 0x000444ff01007387 */ /* 0x0005e20000100800 */
[----:B------:R-:W-:Y:S02]  /*04c0*/  CS2R R88, SRZ ;  /* 0x0000000000587805 */ /* 0x000fe4000001ff00 */
[----:B------:R-:W-:-:S02]  /*04d0*/  CS2R R90, SRZ ;  /* 0x00000000005a7805 */ /* 0x000fc4000001ff00 */
[----:B------:R-:W-:Y:S01]  /*04e0*/  CS2R R92, SRZ ;  /* 0x00000000005c7805 */ /* 0x000fe2000001ff00 */
[----:B------:R2:W-:Y:S01]  /*04f0*/  STL [R1+0x448], RZ ;  /* 0x000448ff01007387 */ /* 0x0005e20000100800 */
[----:B------:R-:W-:Y:S02]  /*0500*/  CS2R R94, SRZ ;  /* 0x00000000005e7805 */ /* 0x000fe4000001ff00 */
[----:B------:R-:W-:Y:S02]  /*0510*/  CS2R R96, SRZ ;  /* 0x0000000000607805 */ /* 0x000fe4000001ff00 */
[----:B------:R-:W-:Y:S01]  /*0520*/  CS2R R98, SRZ ;  /* 0x0000000000627805 */ /* 0x000fe2000001ff00 */
[----:B------:R2:W-:Y:S01]  /*0530*/  STL [R1+0x44c], RZ ;  /* 0x00044cff01007387 */ /* 0x0005e20000100800 */
[----:B------:R-:W-:Y:S02]  /*0540*/  CS2R R100, SRZ ;  /* 0x0000000000647805 */ /* 0x000fe4000001ff00 */
[----:B------:R-:W-:-:S02]  /*0550*/  CS2R R102, SRZ ;  /* 0x0000000000667805 */ /* 0x000fc4000001ff00 */
[----:B------:R-:W-:Y:S01]  /*0560*/  CS2R R104, SRZ ;  /* 0x0000000000687805 */ /* 0x000fe2000001ff00 */
[----:B------:R2:W-:Y:S01]  /*0570*/  STL [R1+0x450], RZ ;  /* 0x000450ff01007387 */ /* 0x0005e20000100800 */
[----:B------:R-:W-:Y:S01]  /*0580*/  CS2R R106, SRZ ;  /* 0x00000000006a7805 */ /* 0x000fe2000001ff00 */
[----:B0-----:R-:W-:Y:S01]  /*0590*/  VIADD R4, R0, 0xffffffe ;  /* 0x0ffffffe00047836 */ /* 0x001fe20000000000 */
[----:B------:R-:W-:Y:S01]  /*05a0*/  IABS R0, R6 ;  /* 0x0000000600007213 */ /* 0x000fe20000000000 */
[----:B------:R2:W-:Y:S01]  /*05b0*/  STL [R1+0x454], RZ ;  /* 0x000454ff01007387 */ /* 0x0005e20000100800 */
[----:B------:R-:W-:Y:S01]  /*05c0*/  CS2R R108, SRZ ;  /* 0x00000000006c7805 */ /* 0x000fe2000001ff00 */
[----:B------:R0:W1:Y:S01]  /*05d0*/  F2I.FTZ.U32.TRUNC.NTZ R5, R4 ;  /* 0x0000000400057305 */ /* 0x000062000021f000 */
[----:B------:R-:W-:Y:S01]  /*05e0*/  CS2R R110, SRZ ;  /* 0x00000000006e7805 */ /* 0x000fe2000001ff00 */
[----:B------:R2:W-:Y:S01]  /*05f0*/  STL [R1+0x458], RZ ;  /* 0x000458ff01007387 */ /* 0x0005e20000100800 */
[----:B------:R-:W-:Y:S01]  /*0600*/  IMAD.MOV R0, RZ, RZ, -R0 ;  /* 0x000000ffff007224 */ /* 0x000fe200078e0a00 */
[----:B------:R-:W-:-:S02]  /*0610*/  CS2R R112, SRZ ;  /* 0x0000000000707805 */ /* 0x000fc4000001ff00 */
[----:B------:R-:W-:Y:S01]  /*0620*/  CS2R R114, SRZ ;  /* 0x0000000000727805 */ /* 0x000fe2000001ff00 */
[----:B------:R2:W-:Y:S01]  /*0630*/  STL [R1+0x45c], RZ ;  /* 0x00045cff01007387 */ /* 0x0005e20000100800 */
[----:B------:R-:W-:Y:S02]  /*0640*/  CS2R R116, SRZ ;  /* 0x0000000000747805 */ /* 0x000fe4000001ff00 */
[----:B------:R-:W-:Y:S01]  /*0650*/  CS2R R118, SRZ ;  /* 0x0000000000767805 */ /* 0x000fe2000001ff00 */
[----:B0-----:R-:W-:Y:S01]  /*0660*/  IMAD.MOV.U32 R4, RZ, RZ, RZ ;  /* 0x000000ffff047224 */ /* 0x001fe200078e00ff */
[----:B------:R2:W-:Y:S01]  /*0670*/  STL [R1+0x460], RZ ;  /* 0x000460ff01007387 */ /* 0x0005e20000100800 */
[----:B------:R-:W-:Y:S02]  /*0680*/  CS2R R120, SRZ ;  /* 0x0000000000787805 */ /* 0x000fe4000001ff00 */
[----:B------:R-:W-:Y:S02]  /*0690*/  CS2R R122, SRZ ;  /* 0x00000000007a7805 */ /* 0x000fe4000001ff00 */
[----:B------:R-:W-:Y:S01]  /*06a0*/  CS2R R124, SRZ ;  /* 0x00000000007c7805 */ /* 0x000fe2000001ff00 */
[----:B------:R2:W-:Y:S01]  /*06b0*/  STL [R1+0x464], RZ ;  /* 0x000464ff01007387 */ /* 0x0005e20000100800 */
[----:B-1----:R-:W-:Y:S01]  /*06c0*/  IMAD.MOV R8, RZ, RZ, -R5 ;  /* 0x000000ffff087224 */ /* 0x002fe200078e0a05 */
[----:B------:R-:W-:-:S02]  /*06d0*/  CS2R R126, SRZ ;  /* 0x00000000007e7805 */ /* 0x000fc4000001ff00 */
[----:B------:R-:W-:Y:S01]  /*06e0*/  CS2R R128, SRZ ;  /* 0x0000000000807805 */ /* 0x000fe2000001ff00 */
[----:B------:R2:W-:Y:S01]  /*06f0*/  STL [R1+0x468], RZ ;  /* 0x000468ff01007387 */ /* 0x0005e20000100800 */
[----:B------:R-:W-:Y:S01]  /*0700*/  IMAD R11, R8, R9, RZ ;  /* 0x00000009080b7224 */ /* 0x000fe200078e02ff */
[----:B------:R-:W-:Y:S02]  /*0710*/  CS2R R130, SRZ ;  /* 0x0000000000827805 */ /* 0x000fe4000001ff00 */
[----:B------:R-:W-:Y:S01]  /*0720*/  CS2R R132, SRZ ;  /* 0x0000000000847805 */ /* 0x000fe2000001ff00 */
[----:B------:R2:W-:Y:S01]  /*0730*/  STL [R1+0x46c], RZ ;  /* 0x00046cff01007387 */ /* 0x0005e20000100800 */
[----:B------:R-:W-:Y:S01]  /*0740*/  IMAD.HI.U32 R4, R5, R11, R4 ;  /* 0x0000000b05047227 */ /* 0x000fe200078e0004 */
[----:B------:R-:W-:Y:S02]  /*0750*/  CS2R R134, SRZ ;  /* 0x0000000000867805 */ /* 0x000fe4000001ff00 */
[----:B------:R-:W-:Y:S01]  /*0760*/  CS2R R136, SRZ ;  /* 0x0000000000887805 */ /* 0x000fe2000001ff00 */
[----:B------:R2:W-:Y:S01]  /*0770*/  STL [R1+0x470], RZ ;  /* 0x000470ff01007387 */ /* 0x0005e20000100800 */
[----:B------:R-:W-:-:S02]  /*0780*/  CS2R R138, SRZ ;  /* 0x00000000008a7805 */ /* 0x000fc4000001ff00 */
[----:B------:R-:W-:Y:S01]  /*0790*/  CS2R R140, SRZ ;  /* 0x00000000008c7805 */ /* 0x000fe2000001ff00 */
[----:B------:R-:W-:Y:S01]  /*07a0*/  IMAD.HI.U32 R4, R4, R13, RZ ;  /* 0x0000000d04047227 */ /* 0x000fe200078e00ff */
[----:B------:R2:W-:Y:S01]  /*07b0*/  STL [R1+0x474], RZ ;  /* 0x000474ff01007387 */ /* 0x0005e20000100800 */
[----:B------:R-:W-:Y:S02]  /*07c0*/  CS2R R142, SRZ ;  /* 0x00000000008e7805 */ /* 0x000fe4000001ff00 */
[----:B------:R-:W-:Y:S01]  /*07d0*/  CS2R R144, SRZ ;  /* 0x0000000000907805 */ /* 0x000fe2000001ff00 */
[----:B------:R-:W-:Y:S01]  /*07e0*/  IMAD R0, R4, R0, R13 ;  /* 0x0000000004007224 */ /* 0x000fe200078e020d */
[----:B------:R2:W-:Y:S01]  /*07f0*/  STL [R1+0x478], RZ ;  /* 0x000478ff01007387 */ /* 0x0005e20000100800 */
[----:B------:R-:W-:Y:S02]  /*0800*/  CS2R R146, SRZ ;  /* 0x0000000000927805 */ /* 0x000fe4000001ff00 */
[----:B------:R-:W-:-:S02]  /*0810*/  CS2R R148, SRZ ;  /* 0x0000000000947805 */ /* 0x000fc4000001ff00 */
[----:B------:R-:W-:Y:S01]  /*0820*/  CS2R R150, SRZ ;  /* 0x0000000000967805 */ /* 0x000fe2000001ff00 */
[----:B------:R2:W-:Y:S01]  /*0830*/  STL [R1+0x47c], RZ ;  /* 0x00047cff01007387 */ /* 0x0005e20000100800 */
[----:B------:R-:W-:-:S03]  /*0840*/  ISETP.GT.U32.AND P1, PT, R9, R0, PT ;  /* 0x000000000900720c */ /* 0x000fc60003f24070 */
[----:B------:R2:W-:Y:S04]  /*0850*/  STL [R1+0x480], RZ ;  /* 0x000480ff01007387 */ /* 0x0005e80000100800 */
[----:B------:R2:W-:Y:S04]  /*0860*/  STL [R1+0x484], RZ ;  /* 0x000484ff01007387 */ /* 0x0005e80000100800 */
[----:B------:R2:W-:Y:S02]  /*0870*/  STL [R1+0x488], RZ ;  /* 0x000488ff01007387 */ /* 0x0005e40000100800 */
[----:B------:R-:W-:-:S02]  /*0880*/  @!P1 IMAD.IADD R0, R0, 0x1, -R9 ;  /* 0x0000000100009824 */ /* 0x000fc400078e0a09 */
[----:B------:R2:W-:Y:S01]  /*0890*/  STL [R1+0x48c], RZ ;  /* 0x00048cff01007387 */ /* 0x0005e20000100800 */
[----:B------:R-:W-:Y:S01]  /*08a0*/  @!P1 VIADD R4, R4, 0x1 ;  /* 0x0000000104049836 */ /* 0x000fe20000000000 */
[----:B------:R-:W-:Y:S02]  /*08b0*/  ISETP.NE.AND P1, PT, R6, RZ, PT ;  /* 0x000000ff0600720c */ /* 0x000fe40003f25270 */
[----:B------:R2:W-:Y:S01]  /*08c0*/  STL [R1+0x490], RZ ;  /* 0x000490ff01007387 */ /* 0x0005e20000100800 */
[----:B------:R-:W-:Y:S02]  /*08d0*/  ISETP.GE.U32.AND P0, PT, R0, R9, PT ;  /* 0x000000090000720c */ /* 0x000fe40003f06070 */
[----:B------:R-:W-:Y:S01]  /*08e0*/  LOP3.LUT R0, R7, R6, RZ, 0x3c, !PT ;  /* 0x0000000607007212 */ /* 0x000fe200078e3cff */
[----:B------:R2:W-:Y:S03]  /*08f0*/  STL [R1+0x494], RZ ;  /* 0x000494ff01007387 */ /* 0x0005e60000100800 */
[----:B------:R-:W-:Y:S01]  /*0900*/  ISETP.GE.AND P2, PT, R0, RZ, PT ;  /* 0x000000ff0000720c */ /* 0x000fe20003f46270 */
[----:B------:R2:W-:Y:S01]  /*0910*/  STL [R1+0x498], RZ ;  /* 0x000498ff01007387 */ /* 0x0005e20000100800 */
[----:B------:R-:W-:-:S03]  /*0920*/  VIADD R0, R2, 0x1ff ;  /* 0x000001ff02007836 */ /* 0x000fc60000000000 */
[----:B------:R2:W-:Y:S02]  /*0930*/  STL [R1+0x49c], RZ ;  /* 0x00049cff01007387 */ /* 0x0005e40000100800 */
[----:B------:R-:W-:Y:S01]  /*0940*/  @P0 VIADD R4, R4, 0x1 ;  /* 0x0000000104040836 */ /* 0x000fe20000000000 */
[----:B------:R-:W-:Y:S01]  /*0950*/  SHF.R.S32.HI R5, RZ, 0x1f, R0 ;  /* 0x0000001fff057819 */ /* 0x000fe20000011400 */
[----:B------:R2:W-:Y:S03]  /*0960*/  STL [R1+0x4a0], RZ ;  /* 0x0004a0ff01007387 */ /* 0x0005e60000100800 */
[----:B------:R-:W-:Y:S01]  /*0970*/  LEA.HI R5, R5, R0, RZ, 0x9 ;  /* 0x0000000005057211 */ /* 0x000fe200078f48ff */
[----:B------:R2:W-:Y:S01]  /*0980*/  STL [R1+0x4a4], RZ ;  /* 0x0004a4ff01007387 */ /* 0x0005e20000100800 */
[----:B------:R-:W-:Y:S01]  /*0990*/  @!P2 IMAD.MOV R4, RZ, RZ, -R4 ;  /* 0x000000ffff04a224 */ /* 0x000fe200078e0a04 */
[----:B------:R-:W-:-:S02]  /*09a0*/  @!P1 LOP3.LUT R4, RZ, R6, RZ, 0x33, !PT ;  /* 0x00000006ff049212 */ /* 0x000fc400078e33ff */
[----:B------:R2:W-:Y:S03]  /*09b0*/  STL [R1+0x4a8], RZ ;  /* 0x0004a8ff01007387 */ /* 0x0005e60000100800 */
[----:B------:R-:W-:Y:S01]  /*09c0*/  IMAD.SHL.U32 R8, R4, 0x8, RZ ;  /* 0x0000000804087824 */ /* 0x000fe200078e00ff */
[----:B------:R2:W-:Y:S01]  /*09d0*/  STL [R1+0x4ac], RZ ;  /* 0x0004acff01007387 */ /* 0x0005e20000100800 */
[----:B------:R-:W-:-:S03]  /*09e0*/  IMAD.MOV R4, RZ, RZ, -R4 ;  /* 0x000000ffff047224 */ /* 0x000fc600078e0a04 */
[----:B------:R2:W-:Y:S01]  /*09f0*/  STL [R1+0x4b0], RZ ;  /* 0x0004b0ff01007387 */ /* 0x0005e20000100800 */
[----:B------:R-:W-:Y:S01]  /*0a00*/  LEA.HI.SX32 R5, R5, -R8, 0x17 ;  /* 0x8000000805057211 */ /* 0x000fe200078fbaff */
[----:B------:R-:W-:Y:S02]  /*0a10*/  IMAD R6, R6, R4, R7 ;  /* 0x0000000406067224 */ /* 0x000fe400078e0207 */
[----:B------:R2:W-:Y:S01]  /*0a20*/  STL [R1+0x4b4], RZ ;  /* 0x0004b4ff01007387 */ /* 0x0005e20000100800 */
[----:B------:R-:W-:Y:S02]  /*0a30*/  VIMNMX R13, R5, 0x8, PT ;  /* 0x00000008050d7848 */ /* 0x000fe40003fe0100 */
[----:B------:R-:W-:Y:S01]  /*0a40*/  IABS R11, R6 ;  /* 0x00000006000b7213 */ /* 0x000fe20000000000 */
[----:B------:R2:W-:Y:S01]  /*0a50*/  STL [R1+0x4b8], RZ ;  /* 0x0004b8ff01007387 */ /* 0x0005e20000100800 */
[----:B------:R-:W-:-:S03]  /*0a60*/  IABS R9, R13 ;  /* 0x0000000d00097213 */ /* 0x000fc60000000000 */
[----:B------:R2:W-:Y:S01]  /*0a70*/  STL [R1+0x4bc], RZ ;  /* 0x0004bcff01007387 */ /* 0x0005e20000100800 */
[----:B------:R-:W0:Y:S03]  /*0a80*/  I2F.RP R0, R9 ;  /* 0x0000000900007306 */ /* 0x000e260000209400 */
[----:B------:R2:W-:Y:S04]  /*0a90*/  STL [R1+0x4c0], RZ ;  /* 0x0004c0ff01007387 */ /* 0x0005e80000100800 */
[----:B------:R2:W-:Y:S04]  /*0aa0*/  STL [R1+0x4c4], RZ ;  /* 0x0004c4ff01007387 */ /* 0x0005e80000100800 */
[----:B------:R2:W-:Y:S04]  /*0ab0*/  STL [R1+0x4c8], RZ ;  /* 0x0004c8ff01007387 */ /* 0x0005e80000100800 */
[----:B------:R2:W-:Y:S01]  /*0ac0*/  STL [R1+0x4cc], RZ ;  /* 0x0004ccff01007387 */ /* 0x0005e20000100800 */
[----:B0-----:R-:W0:Y:S03]  /*0ad0*/  MUFU.RCP R0, R0 ;  /* 0x0000000000007308 */ /* 0x001e260000001000 */
[----:B------:R2:W-:Y:S04]  /*0ae0*/  STL [R1+0x4d0], RZ ;  /* 0x0004d0ff01007387 */ /* 0x0005e80000100800 */
[----:B------:R2:W-:Y:S04]  /*0af0*/  STL [R1+0x4d4], RZ ;  /* 0x0004d4ff01007387 */ /* 0x0005e80000100800 */
[----:B------:R2:W-:Y:S04]  /*0b00*/  STL [R1+0x4d8], RZ ;  /* 0x0004d8ff01007387 */ /* 0x0005e80000100800 */
[----:B------:R2:W-:Y:S01]  /*0b10*/  STL [R1+0x4dc], RZ ;  /* 0x0004dcff01007387 */ /* 0x0005e20000100800 */
[----:B0-----:R-:W-:-:S03]  /*0b20*/  VIADD R5, R0, 0xffffffe ;  /* 0x0ffffffe00057836 */ /* 0x001fc60000000000 */
[----:B------:R2:W-:Y:S04]  /*0b30*/  STL [R1+0x4e0], RZ ;  /* 0x0004e0ff01007387 */ /* 0x0005e80000100800 */
[----:B------:R2:W-:Y:S01]  /*0b40*/  STL [R1+0x4e4], RZ ;  /* 0x0004e4ff01007387 */ /* 0x0005e20000100800 */
[----:B------:R-:W0:Y:S03]  /*0b50*/  F2I.FTZ.U32.TRUNC.NTZ R5, R5 ;  /* 0x0000000500057305 */ /* 0x000e26000021f000 */
[----:B------:R2:W-:Y:S04]  /*0b60*/  STL [R1+0x4e8], RZ ;  /* 0x0004e8ff01007387 */ /* 0x0005e80000100800 */
[----:B------:R2:W-:Y:S04]  /*0b70*/  STL [R1+0x4ec], RZ ;  /* 0x0004ecff01007387 */ /* 0x0005e80000100800 */
[----:B------:R2:W-:Y:S04]  /*0b80*/  STL [R1+0x4f0], RZ ;  /* 0x0004f0ff01007387 */ /* 0x0005e80000100800 */
[----:B------:R2:W-:Y:S01]  /*0b90*/  STL [R1+0x4f4], RZ ;  /* 0x0004f4ff01007387 */ /* 0x0005e20000100800 */
[----:B0-----:R-:W-:-:S03]  /*0ba0*/  IMAD.MOV R10, RZ, RZ, -R5 ;  /* 0x000000ffff0a7224 */ /* 0x001fc600078e0a05 */
[----:B------:R2:W-:Y:S01]  /*0bb0*/  STL [R1+0x4f8], RZ ;  /* 0x0004f8ff01007387 */ /* 0x0005e20000100800 */
[----:B------:R-:W-:Y:S01]  /*0bc0*/  IMAD.MOV.U32 R4, RZ, RZ, R10 ;  /* 0x000000ffff047224 */ /* 0x000fe200078e000a */
[----:B------:R-:W-:Y:S02]  /*0bd0*/  IABS R10, R13 ;  /* 0x0000000d000a7213 */ /* 0x000fe40000000000 */
[----:B------:R2:W-:Y:S01]  /*0be0*/  STL [R1+0x4fc], RZ ;  /* 0x0004fcff01007387 */ /* 0x0005e20000100800 */
[----:B------:R-:W-:Y:S02]  /*0bf0*/  IMAD R7, R4, R9, RZ ;  /* 0x0000000904077224 */ /* 0x000fe400078e02ff */
[----:B------:R-:W-:Y:S01]  /*0c00*/  IMAD.MOV.U32 R4, RZ, RZ, RZ ;  /* 0x000000ffff047224 */ /* 0x000fe200078e00ff */
[----:B------:R2:W-:Y:S01]  /*0c10*/  STL [R1+0x500], RZ ;  /* 0x000500ff01007387 */ /* 0x0005e20000100800 */
[----:B------:R-:W-:Y:S02]  /*0c20*/  IMAD.MOV R0, RZ, RZ, -R10 ;  /* 0x000000ffff007224 */ /* 0x000fe400078e0a0a */
[----:B------:R-:W-:Y:S01]  /*0c30*/  IMAD.HI.U32 R4, R5, R7, R4 ;  /* 0x0000000705047227 */ /* 0x000fe200078e0004 */
[----:B------:R2:W-:Y:S04]  /*0c40*/  STL [R1+0x504], RZ ;  /* 0x000504ff01007387 */ /* 0x0005e80000100800 */
[----:B------:R2:W-:Y:S01]  /*0c50*/  STL [R1+0x508], RZ ;  /* 0x000508ff01007387 */ /* 0x0005e20000100800 */
[----:B------:R-:W-:-:S03]  /*0c60*/  IMAD.HI.U32 R4, R4, R11, RZ ;  /* 0x0000000b04047227 */ /* 0x000fc600078e00ff */
[----:B------:R2:W-:Y:S01]  /*0c70*/  STL [R1+0x50c], RZ ;  /* 0x00050cff01007387 */ /* 0x0005e20000100800 */
[----:B------:R-:W-:-:S03]  /*0c80*/  IMAD R0, R4, R0, R11 ;  /* 0x0000000004007224 */ /* 0x000fc600078e020b */
[----:B------:R2:W-:Y:S02]  /*0c90*/  STL [R1+0x510], RZ ;  /* 0x000510ff01007387 */ /* 0x0005e40000100800 */
[----:B------:R-:W-:Y:S02]  /*0ca0*/  ISETP.GT.U32.AND P1, PT, R9, R0, PT ;  /* 0x000000000900720c */ /* 0x000fe40003f24070 */
[----:B------:R2:W-:Y:S04]  /*0cb0*/  STL [R1+0x514], RZ ;  /* 0x000514ff01007387 */ /* 0x0005e80000100800 */
[----:B------:R2:W-:Y:S04]  /*0cc0*/  STL [R1+0x518], RZ ;  /* 0x000518ff01007387 */ /* 0x0005e80000100800 */
[----:B------:R2:W-:Y:S03]  /*0cd0*/  STL [R1+0x51c], RZ ;  /* 0x00051cff01007387 */ /* 0x0005e60000100800 */
[----:B------:R-:W-:Y:S01]  /*0ce0*/  @!P1 IMAD.IADD R0, R0, 0x1, -R9 ;  /* 0x0000000100009824 */ /* 0x000fe200078e0a09 */
[----:B------:R2:W-:Y:S01]  /*0cf0*/  STL [R1+0x520], RZ ;  /* 0x000520ff01007387 */ /* 0x0005e20000100800 */
[----:B------:R-:W-:Y:S01]  /*0d00*/  @!P1 VIADD R4, R4, 0x1 ;  /* 0x0000000104049836 */ /* 0x000fe20000000000 */
[----:B------:R-:W-:-:S02]  /*0d10*/  ISETP.NE.AND P1, PT, R13, RZ, PT ;  /* 0x000000ff0d00720c */ /* 0x000fc40003f25270 */
[----:B------:R2:W-:Y:S01]  /*0d20*/  STL [R1+0x524], RZ ;  /* 0x000524ff01007387 */ /* 0x0005e20000100800 */
[----:B------:R-:W-:Y:S02]  /*0d30*/  ISETP.GE.U32.AND P0, PT, R0, R9, PT ;  /* 0x000000090000720c */ /* 0x000fe40003f06070 */
[-C--:B------:R-:W-:Y:S01]  /*0d40*/  LOP3.LUT R0, R6, R13.reuse, RZ, 0x3c, !PT ;  /* 0x0000000d06007212 */ /* 0x080fe200078e3cff */
[----:B------:R2:W-:Y:S03]  /*0d50*/  STL [R1+0x528], RZ ;  /* 0x000528ff01007387 */ /* 0x0005e60000100800 */
[----:B------:R-:W-:Y:S01]  /*0d60*/  ISETP.GE.AND P2, PT, R0, RZ, PT ;  /* 0x000000ff0000720c */ /* 0x000fe20003f46270 */
[----:B------:R2:W-:Y:S04]  /*0d70*/  STL [R1+0x52c], RZ ;  /* 0x00052cff01007387 */ /* 0x0005e80000100800 */
[----:B------:R2:W-:Y:S02]  /*0d80*/  STL [R1+0x530], RZ ;  /* 0x000530ff01007387 */ /* 0x0005e40000100800 */
[----:B------:R-:W-:Y:S01]  /*0d90*/  @P0 VIADD R4, R4, 0x1 ;  /* 0x0000000104040836 */ /* 0x000fe20000000000 */
[----:B------:R-:W-:Y:S01]  /*0da0*/  ISETP.GE.AND P0, PT, R222, 0x20, PT ;  /* 0x00000020de00780c */ /* 0x000fe20003f06270 */
[----:B------:R2:W-:Y:S04]  /*0db0*/  STL [R1+0x534], RZ ;  /* 0x000534ff01007387 */ /* 0x0005e80000100800 */
[----:B------:R2:W-:Y:S01]  /*0dc0*/  STL [R1+0x538], RZ ;  /* 0x000538ff01007387 */ /* 0x0005e20000100800 */
[----:B------:R-:W-:Y:S01]  /*0dd0*/  @!P2 IMAD.MOV R4, RZ, RZ, -R4 ;  /* 0x000000ffff04a224 */ /* 0x000fe200078e0a04 */
[----:B------:R-:W-:-:S02]  /*0de0*/  @!P1 LOP3.LUT R4, RZ, R13, RZ, 0x33, !PT ;  /* 0x0000000dff049212 */ /* 0x000fc400078e33ff */
[----:B------:R2:W-:Y:S03]  /*0df0*/  STL [R1+0x53c], RZ ;  /* 0x00053cff01007387 */ /* 0x0005e60000100800 */
[----:B------:R-:W-:Y:S01]  /*0e00*/  IMAD.MOV R0, RZ, RZ, -R4 ;  /* 0x000000ffff007224 */ /* 0x000fe200078e0a04 */
[----:B------:R2:W-:Y:S01]  /*0e10*/  STL [R1+0x540], RZ ;  /* 0x000540ff01007387 */ /* 0x0005e20000100800 */
[----:B------:R-:W-:Y:S02]  /*0e20*/  IMAD.SHL.U32 R4, R4, 0x100, RZ ;  /* 0x0000010004047824 */ /* 0x000fe400078e00ff */
[----:B------:R-:W-:Y:S01]  /*0e30*/  IMAD R0, R13, R0, R6 ;  /* 0x000000000d007224 */ /* 0x000fe200078e0206 */
[----:B------:R2:W-:Y:S03]  /*0e40*/  STL [R1+0x544], RZ ;  /* 0x000544ff01007387 */ /* 0x0005e60000100800 */
[----:B------:R-:W-:Y:S01]  /*0e50*/  IMAD.IADD R0, R8, 0x1, R0 ;  /* 0x0000000108007824 */ /* 0x000fe200078e0200 */
[----:B------:R2:W-:Y:S04]  /*0e60*/  STL [R1+0x548], RZ ;  /* 0x000548ff01007387 */ /* 0x0005e80000100800 */
[----:B------:R2:W-:Y:S01]  /*0e70*/  STL [R1+0x54c], RZ ;  /* 0x00054cff01007387 */ /* 0x0005e20000100800 */
[----:B------:R-:W-:-:S03]  /*0e80*/  R2UR UR4, R0 ;  /* 0x00000000000472ca */ /* 0x000fc600000e0000 */
[----:B------:R2:W-:Y:S04]  /*0e90*/  STL [R1+0x550], RZ ;  /* 0x000550ff01007387 */ /* 0x0005e80000100800 */
[----:B------:R2:W-:Y:S04]  /*0ea0*/  STL [R1+0x554], RZ ;  /* 0x000554ff01007387 */ /* 0x0005e80000100800 */
[----:B------:R2:W-:Y:S02]  /*0eb0*/  STL [R1+0x558], RZ ;  /* 0x000558ff01007387 */ /* 0x0005e40000100800 */
[----:B------:R-:W-:-:S02]  /*0ec0*/  ULEA UR4, UR4, UR5, 0x9 ;  /* 0x0000000504047291 */ /* 0x000fc4000f8e483f */
[----:B------:R2:W-:Y:S04]  /*0ed0*/  STL [R1+0x55c], RZ ;  /* 0x00055cff01007387 */ /* 0x0005e80000100800 */
[----:B------:R2:W-:Y:S01]  /*0ee0*/  STL [R1+0x560], RZ ;  /* 0x000560ff01007387 */ /* 0x0005e20000100800 */
[----:B------:R-:W-:Y:S01]  /*0ef0*/  VIADD R5, R152, UR4 ;  /* 0x0000000498057c36 */ /* 0x000fe20008000000 */
[----:B------:R-:W-:Y:S02]  /*0f00*/  ULEA UR4, UR7, UR6, 0x18 ;  /* 0x0000000607047291 */ /* 0x000fe4000f8ec03f */
[----:B------:R2:W-:Y:S01]  /*0f10*/  STL [R1+0x564], RZ ;  /* 0x000564ff01007387 */ /* 0x0005e20000100800 */
[----:B------:R-:W-:-:S03]  /*0f20*/  VIADD R6, R5, 0x80 ;  /* 0x0000008005067836 */ /* 0x000fc60000000000 */
[----:B------:R2:W-:Y:S04]  /*0f30*/  STL [R1+0x568], RZ ;  /* 0x000568ff01007387 */ /* 0x0005e80000100800 */
        /* <DEDUP_REMOVED lines=165> */
[----:B------:R2:W-:Y:S04]  /*1990*/  STL [R1], RZ ;  /* 0x000000ff01007387 */ /* 0x0005e80000100800 */
        /* <DEDUP_REMOVED lines=126> */
[----:B------:R2:W-:Y:S01]  /*2180*/  STL [R1+0x1fc], RZ ;  /* 0x0001fcff01007387 */ /* 0x0005e20000100800 */
[----:B------:R-:W-:Y:S05]  /*2190*/  @!P0 BRA `(.L_x_0) ;  /* 0x0000010000a88947 */ /* 0x000fea0003800000 */
[-C--:B------:R-:W-:Y:S01]  /*21a0*/  IABS R16, R2.reuse ;  /* 0x0000000200107213 */ /* 0x080fe20000000000 */
[----:B------:R-:W-:Y:S01]  /*21b0*/  ULDC UR5, c[0x0][0x240] ;  /* 0x0000900000057ab9 */ /* 0x000fe20000000800 */
[----:B------:R-:W-:Y:S01]  /*21c0*/  IABS R0, R3 ;  /* 0x0000000300007213 */ /* 0x000fe20000000000 */
[----:B------:R-:W-:Y:S01]  /*21d0*/  ULDC.64 UR6, c[0x0][0x218] ;  /* 0x0000860000067ab9 */ /* 0x000fe20000000a00 */
[----:B------:R-:W0:Y:S01]  /*21e0*/  I2F.RP R12, R16 ;  /* 0x00000010000c7306 */ /* 0x000e220000209400 */
[----:B------:R-:W-:Y:S01]  /*21f0*/  SHF.R.U32.HI R15, RZ, 0x5, R14 ;  /* 0x00000005ff0f7819 */ /* 0x000fe2000001160e */
[----:B------:R-:W-:Y:S01]  /*2200*/  ULDC UR11, c[0x0][0x234] ;  /* 0x00008d00000b7ab9 */ /* 0x000fe20000000800 */
[----:B------:R-:W-:Y:S01]  /*2210*/  ISETP.GE.AND P3, PT, R6, RZ, PT ;  /* 0x000000ff0600720c */ /* 0x000fe20003f66270 */
[----:B------:R-:W-:Y:S01]  /*2220*/  USHF.R.U32.HI UR8, URZ, 0x4, UR4 ;  /* 0x000000043f087899 */ /* 0x000fe20008011604 */
[----:B------:R-:W-:Y:S01]  /*2230*/  LOP3.LUT R223, RZ, R2, RZ, 0x33, !PT ;  /* 0x00000002ffdf7212 */ /* 0x000fe200078e33ff */
[----:B------:R-:W-:Y:S01]  /*2240*/  ULDC UR9, c[0x0][0x23c] ;  /* 0x00008f0000097ab9 */ /* 0x000fe20000000800 */
[----:B------:R-:W-:Y:S01]  /*2250*/  LOP3.LUT R221, R152, 0x10, RZ, 0x3c, !PT ;  /* 0x0000001098dd7812 */ /* 0x000fe200078e3cff */
[----:B------:R-:W1:Y:S01]  /*2260*/  I2F.RP R7, R0 ;  /* 0x0000000000077306 */ /* 0x000e620000209400 */
[----:B------:R-:W-:Y:S01]  /*2270*/  USGXT.U32 UR8, UR8, 0xe ;  /* 0x0000000e0808789a */ /* 0x000fe20008000000 */
[----:B------:R-:W-:Y:S01]  /*2280*/  CS2R R100, SRZ ;  /* 0x0000000000647805 */ /* 0x000fe2000001ff00 */
[----:B------:R-:W-:Y:S01]  /*2290*/  ULDC UR14, c[0x0][0x230] ;  /* 0x00008c00000e7ab9 */ /* 0x000fe20000000800 */
[----:B------:R-:W-:Y:S01]  /*22a0*/  ULDC UR15, c[0x0][0x210] ;  /* 0x00008400000f7ab9 */ /* 0x000fe20000000800 */
[----:B------:R-:W-:Y:S01]  /*22b0*/  UIADD3 UR12, UP0, UR8, 0x80, URZ ;  /* 0x00000080080c7890 */ /* 0x000fe2000ff1e03f */
[----:B------:R-:W-:-:S02]  /*22c0*/  CS2R R102, SRZ ;  /* 0x0000000000667805 */ /* 0x000fc4000001ff00 */
[----:B------:R-:W-:Y:S01]  /*22d0*/  CS2R R104, SRZ ;  /* 0x0000000000687805 */ /* 0x000fe2000001ff00 */
[----:B0-----:R-:W0:Y:S01]  /*22e0*/  MUFU.RCP R12, R12 ;  /* 0x0000000c000c7308 */ /* 0x001e220000001000 */
[----:B------:R-:W-:Y:S02]  /*22f0*/  CS2R R106, SRZ ;  /* 0x00000000006a7805 */ /* 0x000fe4000001ff00 */
[----:B------:R-:W-:Y:S02]  /*2300*/  CS2R R108, SRZ ;  /* 0x00000000006c7805 */ /* 0x000fe4000001ff00 */
[----:B------:R-:W-:-:S03]  /*2310*/  CS2R R110, SRZ ;  /* 0x00000000006e7805 */ /* 0x000fc6000001ff00 */
[----:B-1----:R-:W1:Y:S01]  /*2320*/  MUFU.RCP R7, R7 ;  /* 0x0000000700077308 */ /* 0x002e620000001000 */
[----:B0-----:R-:W-:Y:S01]  /*2330*/  VIADD R8, R12, 0xffffffe ;  /* 0x0ffffffe0c087836 */ /* 0x001fe20000000000 */
[----:B------:R-:W-:-:S06]  /*2340*/  IABS R12, R6 ;  /* 0x00000006000c7213 */ /* 0x000fcc0000000000 */
[----:B------:R0:W3:Y:S01]  /*2350*/  F2I.FTZ.U32.TRUNC.NTZ R9, R8 ;  /* 0x0000000800097305 */ /* 0x0000e2000021f000 */
[----:B-1----:R-:W-:-:S07]  /*2360*/  VIADD R10, R7, 0xffffffe ;  /* 0x0ffffffe070a7836 */ /* 0x002fce0000000000 */
[----:B------:R1:W4:Y:S01]  /*2370*/  F2I.FTZ.U32.TRUNC.NTZ R11, R10 ;  /* 0x0000000a000b7305 */ /* 0x000322000021f000 */
[----:B0-----:R-:W-:Y:S02]  /*2380*/  IMAD.MOV.U32 R8, RZ, RZ, RZ ;  /* 0x000000ffff087224 */ /* 0x001fe400078e00ff */
[----:B---3--:R-:W-:Y:S02]  /*2390*/  IMAD.MOV R13, RZ, RZ, -R9 ;  /* 0x000000ffff0d7224 */ /* 0x008fe400078e0a09 */
[----:B-1----:R-:W-:Y:S02]  /*23a0*/  IMAD.MOV.U32 R10, RZ, RZ, RZ ;  /* 0x000000ffff0a7224 */ /* 0x002fe400078e00ff */
[----:B------:R-:W-:-:S04]  /*23b0*/  IMAD R13, R13, R16, RZ ;  /* 0x000000100d0d7224 */ /* 0x000fc800078e02ff */
[----:B------:R-:W-:Y:S01]  /*23c0*/  IMAD.HI.U32 R9, R9, R13, R8 ;  /* 0x0000000d09097227 */ /* 0x000fe200078e0008 */
[----:B------:R-:W-:-:S03]  /*23d0*/  IABS R8, R5 ;  /* 0x0000000500087213 */ /* 0x000fc60000000000 */
[----:B----4-:R-:W-:Y:S02]  /*23e0*/  IMAD.MOV R17, RZ, RZ, -R11 ;  /* 0x000000ffff117224 */ /* 0x010fe400078e0a0b */
[----:B------:R-:W-:-:S04]  /*23f0*/  IMAD.HI.U32 R7, R9, R12, RZ ;  /* 0x0000000c09077227 */ /* 0x000fc800078e00ff */
[----:B------:R-:W-:Y:S01]  /*2400*/  IMAD.MOV R13, RZ, RZ, -R7 ;  /* 0x000000ffff0d7224 */ /* 0x000fe200078e0a07 */
[----:B------:R-:W-:Y:S01]  /*2410*/  SGXT.U32 R7, R15, 0x2 ;  /* 0x000000020f07781a */ /* 0x000fe20000000000 */
[----:B------:R-:W-:-:S03]  /*2420*/  IMAD.HI.U32 R9, R9, R8, RZ ;  /* 0x0000000809097227 */ /* 0x000fc600078e00ff */
[----:B------:R-:W-:Y:S01]  /*2430*/  LOP3.LUT R7, R4, R7, RZ, 0xfc, !PT ;  /* 0x0000000704077212 */ /* 0x000fe200078efcff */
[C---:B------:R-:W-:Y:S02]  /*2440*/  IMAD R12, R16.reuse, R13, R12 ;  /* 0x0000000d100c7224 */ /* 0x040fe400078e020c */
[----:B------:R-:W-:Y:S01]  /*2450*/  IMAD.MOV R15, RZ, RZ, -R9 ;  /* 0x000000ffff0f7224 */ /* 0x000fe200078e0a09 */
[----:B------:R-:W-:Y:S01]  /*2460*/  LOP3.LUT R18, R7, 0xf4, RZ, 0xfc, !PT ;  /* 0x000000f407127812 */ /* 0x000fe200078efcff */
[----:B------:R-:W-:Y:S01]  /*2470*/  IMAD R9, R17, R0, RZ ;  /* 0x0000000011097224 */ /* 0x000fe200078e02ff */
[C---:B------:R-:W-:Y:S01]  /*2480*/  ISETP.GT.U32.AND P0, PT, R16.reuse, R12, PT ;  /* 0x0000000c1000720c */ /* 0x040fe20003f04070 */
[----:B------:R-:W-:Y:S01]  /*2490*/  IMAD R13, R16, R15, R8 ;  /* 0x0000000f100d7224 */ /* 0x000fe200078e0208 */
[----:B------:R-:W-:Y:S01]  /*24a0*/  LOP3.LUT R20, R7, 0xf0, RZ, 0xfc, !PT ;  /* 0x000000f007147812 */ /* 0x000fe200078efcff */
[----:B------:R-:W-:Y:S01]  /*24b0*/  IMAD.HI.U32 R10, R11, R9, R10 ;  /* 0x000000090b0a7227 */ /* 0x000fe200078e000a */
[----:B------:R-:W-:-:S02]  /*24c0*/  SHF.R.S32.HI R9, RZ, 0x1f, R222 ;  /* 0x0000001fff097819 */ /* 0x000fc400000114de */
[----:B------:R-:W-:Y:S02]  /*24d0*/  ISETP.GT.U32.AND P1, PT, R16, R13, PT ;  /* 0x0000000d1000720c */ /* 0x000fe40003f24070 */
[----:B------:R-:W-:Y:S02]  /*24e0*/  IABS R17, R18 ;  /* 0x0000001200117213 */ /* 0x000fe40000000000 */
[----:B------:R-:W-:Y:S02]  /*24f0*/  LOP3.LUT R11, R7, 0xf8, RZ, 0xfc, !PT ;  /* 0x000000f8070b7812 */ /* 0x000fe400078efcff */
[----:B------:R-:W-:Y:S01]  /*2500*/  IABS R19, R20 ;  /* 0x0000001400137213 */ /* 0x000fe20000000000 */
[----:B------:R-:W-:Y:S01]  /*2510*/  @!P0 IMAD.IADD R12, R12, 0x1, -R16 ;  /* 0x000000010c0c8824 */ /* 0x000fe200078e0a10 */
[----:B------:R-:W-:Y:S01]  /*2520*/  LEA.HI R222, R9, R222, RZ, 0x5 ;  /* 0x000000de09de7211 */ /* 0x000fe200078f28ff */
[----:B------:R-:W-:Y:S01]  /*2530*/  IMAD.HI.U32 R9, R10, R17, RZ ;  /* 0x000000110a097227 */ /* 0x000fe200078e00ff */
[----:B------:R-:W-:-:S02]  /*2540*/  IABS R15, R11 ;  /* 0x0000000b000f7213 */ /* 0x000fc40000000000 */
[----:B------:R-:W-:Y:S01]  /*2550*/  ISETP.GT.U32.AND P0, PT, R16, R12, PT ;  /* 0x0000000c1000720c */ /* 0x000fe20003f04070 */
[----:B------:R-:W-:Y:S01]  /*2560*/  @!P1 IMAD.IADD R13, R13, 0x1, -R16 ;  /* 0x000000010d0d9824 */ /* 0x000fe200078e0a10 */
[----:B------:R-:W-:Y:S01]  /*2570*/  ISETP.GE.AND P2, PT, R11, RZ, PT ;  /* 0x000000ff0b00720c */ /* 0x000fe20003f46270 */
[----:B------:R-:W-:Y:S01]  /*2580*/  IMAD.HI.U32 R11, R10, R19, RZ ;  /* 0x000000130a0b7227 */ /* 0x000fe200078e00ff */
[----:B------:R-:W-:Y:S02]  /*2590*/  ISETP.GE.AND P1, PT, R18, RZ, PT ;  /* 0x000000ff1200720c */ /* 0x000fe40003f26270 */
[----:B------:R-:W-:Y:S01]  /*25a0*/  ISETP.GT.U32.AND P6, PT, R16, R13, PT ;  /* 0x0000000d1000720c */ /* 0x000fe20003fc4070 */
[----:B------:R-:W-:Y:S01]  /*25b0*/  IMAD.MOV R9, RZ, RZ, -R9 ;  /* 0x000000ffff097224 */ /* 0x000fe200078e0a09 */
[C---:B------:R-:W-:Y:S01]  /*25c0*/  LOP3.LUT R18, R7.reuse, 0xe8, RZ, 0xfc, !PT ;  /* 0x000000e807127812 */ /* 0x040fe200078efcff */
[----:B------:R-:W-:Y:S01]  /*25d0*/  IMAD.MOV R11, RZ, RZ, -R11 ;  /* 0x000000ffff0b7224 */ /* 0x000fe200078e0a0b */
[----:B------:R-:W-:Y:S01]  /*25e0*/  ISETP.GE.AND P4, PT, R20, RZ, PT ;  /* 0x000000ff1400720c */ /* 0x000fe20003f86270 */
[----:B------:R-:W-:Y:S01]  /*25f0*/  IMAD.HI.U32 R8, R10, R15, RZ ;  /* 0x0000000f0a087227 */ /* 0x000fe200078e00ff */
[----:B------:R-:W-:-:S02]  /*2600*/  LOP3.LUT R22, R7, 0xd4, RZ, 0xfc, !PT ;  /* 0x000000d407167812 */ /* 0x000fc400078efcff */
[----:B------:R-:W-:Y:S01]  /*2610*/  LOP3.LUT R24, R7, 0xd0, RZ, 0xfc, !PT ;  /* 0x000000d007187812 */ /* 0x000fe200078efcff */
[--C-:B------:R-:W-:Y:S01]  /*2620*/  @!P0 IMAD.IADD R12, R12, 0x1, -R16.reuse ;  /* 0x000000010c0c8824 */ /* 0x100fe200078e0a10 */
[----:B------:R-:W-:Y:S01]  /*2630*/  ISETP.GE.AND P0, PT, R5, RZ, PT ;  /* 0x000000ff0500720c */ /* 0x000fe20003f06270 */
[C---:B------:R-:W-:Y:S01]  /*2640*/  IMAD R9, R0.reuse, R9, R17 ;  /* 0x0000000900097224 */ /* 0x040fe200078e0211 */
[----:B------:R-:W-:Y:S01]  /*2650*/  IABS R17, R18 ;  /* 0x0000001200117213 */ /* 0x000fe20000000000 */
[C---:B------:R-:W-:Y:S01]  /*2660*/  IMAD R11, R0.reuse, R11, R19 ;  /* 0x0000000b000b7224 */ /* 0x040fe200078e0213 */
[----:B------:R-:W-:Y:S01]  /*2670*/  IABS R21, R22 ;  /* 0x0000001600157213 */ /* 0x000fe20000000000 */
[----:B------:R-:W-:Y:S01]  /*2680*/  @!P6 IMAD.IADD R13, R13, 0x1, -R16 ;  /* 0x000000010d0de824 */ /* 0x000fe200078e0a10 */
[C---:B------:R-:W-:Y:S01]  /*2690*/  ISETP.GT.U32.AND P6, PT, R0.reuse, R9, PT ;  /* 0x000000090000720c */ /* 0x040fe20003fc4070 */
[----:B------:R-:W-:Y:S01]  /*26a0*/  IMAD.MOV R8, RZ, RZ, -R8 ;  /* 0x000000ffff087224 */ /* 0x000fe200078e0a08 */
[----:B------:R-:W-:Y:S01]  /*26b0*/  LOP3.LUT R16, R7, 0xec, RZ, 0xfc, !PT ;  /* 0x000000ec07107812 */ /* 0x000fe200078efcff */
[----:B------:R-:W-:Y:S01]  /*26c0*/  IMAD.MOV.U32 R224, RZ, RZ, R12 ;  /* 0x000000ffffe07224 */ /* 0x000fe200078e000c */
[----:B------:R-:W-:Y:S01]  /*26d0*/  IABS R23, R24 ;  /* 0x0000001800177213 */ /* 0x000fe20000000000 */
[C---:B------:R-:W-:Y:S01]  /*26e0*/  IMAD R8, R0.reuse, R8, R15 ;  /* 0x0000000800087224 */ /* 0x040fe200078e020f */
[----:B------:R-:W-:Y:S01]  /*26f0*/  IABS R15, R16 ;  /* 0x00000010000f7213 */ /* 0x000fe20000000000 */
[----:B------:R-:W-:Y:S01]  /*2700*/  @!P0 IMAD.MOV R13, RZ, RZ, -R13 ;  /* 0x000000ffff0d8224 */ /* 0x000fe200078e0a0d */
[C---:B------:R-:W-:Y:S01]  /*2710*/  ISETP.GT.U32.AND P0, PT, R0.reuse, R11, PT ;  /* 0x0000000b0000720c */ /* 0x040fe20003f04070 */
[----:B------:R-:W-:Y:S01]  /*2720*/  @!P3 IMAD.MOV R224, RZ, RZ, -R224 ;  /* 0x000000ffffe0b224 */ /* 0x000fe200078e0ae0 */
[----:B------:R-:W-:Y:S01]  /*2730*/  ISETP.GT.U32.AND P5, PT, R0, R8, PT ;  /* 0x000000080000720c */ /* 0x000fe20003fa4070 */
[----:B------:R-:W-:Y:S01]  /*2740*/  IMAD.HI.U32 R12, R10, R17, RZ ;  /* 0x000000110a0c7227 */ /* 0x000fe200078e00ff */
[----:B------:R-:W-:-:S02]  /*2750*/  ISETP.NE.AND P3, PT, R2, RZ, PT ;  /* 0x000000ff0200720c */ /* 0x000fc40003f65270 */
[----:B------:R-:W-:Y:S01]  /*2760*/  LOP3.LUT R26, R7, 0xcc, RZ, 0xfc, !PT ;  /* 0x000000cc071a7812 */ /* 0x000fe200078efcff */
[--C-:B------:R-:W-:Y:S01]  /*2770*/  @!P6 IMAD.IADD R9, R9, 0x1, -R0.reuse ;  /* 0x000000010909e824 */ /* 0x100fe200078e0a00 */
[C---:B------:R-:W-:Y:S01]  /*2780*/  SEL R224, R223.reuse, R224, !P3 ;  /* 0x000000e0dfe07207 */ /* 0x040fe20005800000 */
[----:B------:R-:W-:Y:S01]  /*2790*/  IMAD.HI.U32 R2, R10, R15, RZ ;  /* 0x0000000f0a027227 */ /* 0x000fe200078e00ff */
[----:B------:R-:W-:Y:S02]  /*27a0*/  SEL R223, R223, R13, !P3 ;  /* 0x0000000ddfdf7207 */ /* 0x000fe40005800000 */
[----:B------:R-:W-:Y:S01]  /*27b0*/  ISETP.GT.U32.AND P6, PT, R0, R9, PT ;  /* 0x000000090000720c */ /* 0x000fe20003fc4070 */
[--C-:B------:R-:W-:Y:S01]  /*27c0*/  @!P0 IMAD.IADD R11, R11, 0x1, -R0.reuse ;  /* 0x000000010b0b8824 */ /* 0x100fe200078e0a00 */
[----:B------:R-:W-:Y:S01]  /*27d0*/  ISETP.GE.AND P3, PT, R16, RZ, PT ;  /* 0x000000ff1000720c */ /* 0x000fe20003f66270 */
[----:B------:R-:W-:Y:S01]  /*27e0*/  @!P5 IMAD.IADD R8, R8, 0x1, -R0 ;  /* 0x000000010808d824 */ /* 0x000fe200078e0a00 */
[C---:B------:R-:W-:Y:S01]  /*27f0*/  LOP3.LUT R16, R7.reuse, 0xe0, RZ, 0xfc, !PT ;  /* 0x000000e007107812 */ /* 0x040fe200078efcff */
[----:B------:R-:W-:Y:S01]  /*2800*/  IMAD.MOV R2, RZ, RZ, -R2 ;  /* 0x000000ffff027224 */ /* 0x000fe200078e0a02 */
[C---:B------:R-:W-:Y:S01]  /*2810*/  ISETP.GT.U32.AND P0, PT, R0.reuse, R11, PT ;  /* 0x0000000b0000720c */ /* 0x040fe20003f04070 */
[----:B------:R-:W-:Y:S01]  /*2820*/  IMAD.MOV R13, RZ, RZ, -R12 ;  /* 0x000000ffff0d7224 */ /* 0x000fe200078e0a0c */
[C---:B------:R-:W-:Y:S01]  /*2830*/  ISETP.GT.U32.AND P5, PT, R0.reuse, R8, PT ;  /* 0x000000080000720c */ /* 0x040fe20003fa4070 */
[C---:B------:R-:W-:Y:S01]  /*2840*/  IMAD R12, R0.reuse, R2, R15 ;  /* 0x00000002000c7224 */ /* 0x040fe200078e020f */
[C---:B------:R-:W-:Y:S01]  /*2850*/  LOP3.LUT R15, R7.reuse, 0xe4, RZ, 0xfc, !PT ;  /* 0x000000e4070f7812 */ /* 0x040fe200078efcff */
[C---:B------:R-:W-:Y:S01]  /*2860*/  IMAD R13, R0.reuse, R13, R17 ;  /* 0x0000000d000d7224 */ /* 0x040fe200078e0211 */
[----:B------:R-:W-:Y:S01]  /*2870*/  LOP3.LUT R17, R7, 0xd8, RZ, 0xfc, !PT ;  /* 0x000000d807117812 */ /* 0x000fe200078efcff */
[--C-:B------:R-:W-:Y:S01]  /*2880*/  @!P6 IMAD.IADD R9, R9, 0x1, -R0.reuse ;  /* 0x000000010909e824 */ /* 0x100fe200078e0a00 */
[----:B------:R-:W-:Y:S01]  /*2890*/  ISETP.GT.U32.AND P6, PT, R0, R12, PT ;  /* 0x0000000c0000720c */ /* 0x000fe20003fc4070 */
[----:B------:R-:W-:Y:S01]  /*28a0*/  IMAD R224, R224, UR11, RZ ;  /* 0x0000000be0e07c24 */ /* 0x000fe2000f8e02ff */
[----:B------:R-:W-:Y:S01]  /*28b0*/  IABS R19, R17 ;  /* 0x0000001100137213 */ /* 0x000fe20000000000 */
[----:B------:R-:W-:Y:S01]  /*28c0*/  IMAD.MOV.U32 R2, RZ, RZ, R9 ;  /* 0x000000ffff027224 */ /* 0x000fe200078e0009 */
[----:B------:R-:W-:Y:S01]  /*28d0*/  LOP3.LUT R28, R7, 0xc8, RZ, 0xfc, !PT ;  /* 0x000000c8071c7812 */ /* 0x000fe200078efcff */
[--C-:B------:R-:W-:Y:S01]  /*28e0*/  @!P0 IMAD.IADD R11, R11, 0x1, -R0.reuse ;  /* 0x000000010b0b8824 */ /* 0x100fe200078e0a00 */
[----:B------:R-:W-:Y:S01]  /*28f0*/  ISETP.GE.AND P0, PT, R17, RZ, PT ;  /* 0x000000ff1100720c */ /* 0x000fe20003f06270 */
[----:B------:R-:W-:Y:S01]  /*2900*/  @!P5 IMAD.IADD R8, R8, 0x1, -R0 ;  /* 0x000000010808d824 */ /* 0x000fe200078e0a00 */
[----:B------:R-:W-:Y:S01]  /*2910*/  ISETP.GE.AND P5, PT, R18, RZ, PT ;  /* 0x000000ff1200720c */ /* 0x000fe20003fa6270 */
[----:B------:R-:W-:Y:S01]  /*2920*/  IMAD.MOV.U32 R9, RZ, RZ, R11 ;  /* 0x000000ffff097224 */ /* 0x000fe200078e000b */
[----:B------:R-:W-:Y:S01]  /*2930*/  LOP3.LUT R29, R7, 0xc4, RZ, 0xfc, !PT ;  /* 0x000000c4071d7812 */ /* 0x000fe200078efcff */
[----:B------:R-:W-:Y:S01]  /*2940*/  @!P2 IMAD.MOV R8, RZ, RZ, -R8 ;  /* 0x000000ffff08a224 */ /* 0x000fe200078e0a08 */
[----:B------:R-:W-:Y:S01]  /*2950*/  ISETP.GE.AND P2, PT, R15, RZ, PT ;  /* 0x000000ff0f00720c */ /* 0x000fe20003f46270 */
[----:B------:R-:W-:Y:S01]  /*2960*/  @!P4 IMAD.MOV R9, RZ, RZ, -R9 ;  /* 0x000000ffff09c224 */ /* 0x000fe200078e0a09 */
[----:B------:R-:W-:Y:S01]  /*2970*/  ISETP.GT.U32.AND P4, PT, R0, R13, PT ;  /* 0x0000000d0000720c */ /* 0x000fe20003f84070 */
[----:B------:R-:W-:Y:S01]  /*2980*/  @!P6 IMAD.IADD R12, R12, 0x1, -R0 ;  /* 0x000000010c0ce824 */ /* 0x000fe200078e0a00 */
[----:B------:R-:W-:Y:S01]  /*2990*/  IABS R15, R15 ;  /* 0x0000000f000f7213 */ /* 0x000fe20000000000 */
[----:B------:R-:W-:Y:S01]  /*29a0*/  @!P1 IMAD.MOV R2, RZ, RZ, -R2 ;  /* 0x000000ffff029224 */ /* 0x000fe200078e0a02 */
[----:B------:R-:W-:Y:S01]  /*29b0*/  ISETP.GE.AND P1, PT, R16, RZ, PT ;  /* 0x000000ff1000720c */ /* 0x000fe20003f26270 */
[----:B------:R-:W-:Y:S01]  /*29c0*/  IMAD R223, R223, UR11, RZ ;  /* 0x0000000bdfdf7c24 */ /* 0x000fe2000f8e02ff */
[----:B------:R-:W-:Y:S01]  /*29d0*/  IABS R16, R16 ;  /* 0x0000001000107213 */ /* 0x000fe20000000000 */
[----:B------:R-:W-:Y:S01]  /*29e0*/  IMAD.HI.U32 R11, R10, R15, RZ ;  /* 0x0000000f0a0b7227 */ /* 0x000fe200078e00ff */
[C---:B------:R-:W-:Y:S01]  /*29f0*/  ISETP.GT.U32.AND P6, PT, R0.reuse, R12, PT ;  /* 0x0000000c0000720c */ /* 0x040fe20003fc4070 */
[----:B------:R-:W-:Y:S01]  /*2a00*/  UMOV UR11, 0xc0000010 ;  /* 0xc0000010000b7882 */ /* 0x000fe20000000000 */
[----:B------:R-:W-:Y:S01]  /*2a10*/  IABS R25, R29 ;  /* 0x0000001d00197213 */ /* 0x000fe20000000000 */
[----:B------:R-:W-:Y:S01]  /*2a20*/  IMAD.MOV R11, RZ, RZ, -R11 ;  /* 0x000000ffff0b7224 */ /* 0x000fe200078e0a0b */
[----:B------:R-:W-:Y:S01]  /*2a30*/  LOP3.LUT R30, R7, 0xc0, RZ, 0xfc, !PT ;  /* 0x000000c0071e7812 */ /* 0x000fe200078efcff */
[----:B------:R-:W-:Y:S01]  /*2a40*/  @!P4 IMAD.IADD R13, R13, 0x1, -R0 ;  /* 0x000000010d0dc824 */ /* 0x000fe200078e0a00 */
[C---:B------:R-:W-:Y:S01]  /*2a50*/  LOP3.LUT R32, R7.reuse, 0xac, RZ, 0xfc, !PT ;  /* 0x000000ac07207812 */ /* 0x040fe200078efcff */
[----:B------:R-:W-:Y:S01]  /*2a60*/  IMAD.MOV.U32 R17, RZ, RZ, R16 ;  /* 0x000000ffff117224 */ /* 0x000fe200078e0010 */
[----:B------:R-:W-:Y:S01]  /*2a70*/  IABS R27, R30 ;  /* 0x0000001e001b7213 */ /* 0x000fe20000000000 */
[C---:B------:R-:W-:Y:S01]  /*2a80*/  IMAD R15, R0.reuse, R11, R15 ;  /* 0x0000000b000f7224 */ /* 0x040fe200078e020f */
[----:B------:R-:W-:Y:S01]  /*2a90*/  ISETP.GT.U32.AND P4, PT, R0, R13, PT ;  /* 0x0000000d0000720c */ /* 0x000fe20003f84070 */
[----:B------:R-:W-:Y:S01]  /*2aa0*/  IMAD.HI.U32 R11, R10, R17, RZ ;  /* 0x000000110a0b7227 */ /* 0x000fe200078e00ff */
[----:B------:R-:W-:-:S02]  /*2ab0*/  LOP3.LUT R34, R7, 0x94, RZ, 0xfc, !PT ;  /* 0x0000009407227812 */ /* 0x000fc400078efcff */
[C---:B------:R-:W-:Y:S01]  /*2ac0*/  LOP3.LUT R36, R7.reuse, 0x90, RZ, 0xfc, !PT ;  /* 0x0000009007247812 */ /* 0x040fe200078efcff */
[C---:B------:R-:W-:Y:S01]  /*2ad0*/  IMAD.HI.U32 R16, R10.reuse, R19, RZ ;  /* 0x000000130a107227 */ /* 0x040fe200078e00ff */
[C---:B------:R-:W-:Y:S02]  /*2ae0*/  LOP3.LUT R38, R7.reuse, 0x8c, RZ, 0xfc, !PT ;  /* 0x0000008c07267812 */ /* 0x040fe400078efcff */
[C---:B------:R-:W-:Y:S01]  /*2af0*/  LOP3.LUT R40, R7.reuse, 0x88, RZ, 0xfc, !PT ;  /* 0x0000008807287812 */ /* 0x040fe200078efcff */
[----:B------:R-:W-:Y:S01]  /*2b00*/  IMAD.MOV R18, RZ, RZ, -R11 ;  /* 0x000000ffff127224 */ /* 0x000fe200078e0a0b */
[----:B------:R-:W-:Y:S01]  /*2b10*/  IABS R37, R38 ;  /* 0x0000002600257213 */ /* 0x000fe20000000000 */
[----:B------:R-:W-:Y:S01]  /*2b20*/  IMAD.HI.U32 R11, R10, R21, RZ ;  /* 0x000000150a0b7227 */ /* 0x000fe200078e00ff */
[----:B------:R-:W-:Y:S02]  /*2b30*/  IABS R39, R40 ;  /* 0x0000002800277213 */ /* 0x000fe40000000000 */
[C---:B------:R-:W-:Y:S01]  /*2b40*/  LOP3.LUT R42, R7.reuse, 0x80, RZ, 0xfc, !PT ;  /* 0x00000080072a7812 */ /* 0x040fe200078efcff */
[----:B------:R-:W-:Y:S01]  /*2b50*/  @!P6 IMAD.IADD R12, R12, 0x1, -R0 ;  /* 0x000000010c0ce824 */ /* 0x000fe200078e0a00 */
[C---:B------:R-:W-:Y:S01]  /*2b60*/  ISETP.GT.U32.AND P6, PT, R0.reuse, R15, PT ;  /* 0x0000000f0000720c */ /* 0x040fe20003fc4070 */
[----:B------:R-:W-:Y:S01]  /*2b70*/  IMAD.MOV R16, RZ, RZ, -R16 ;  /* 0x000000ffff107224 */ /* 0x000fe200078e0a10 */
[C---:B------:R-:W-:Y:S01]  /*2b80*/  LOP3.LUT R44, R7.reuse, 0x78, RZ, 0xfc, !PT ;  /* 0x00000078072c7812 */ /* 0x040fe200078efcff */
[----:B------:R-:W-:Y:S01]  /*2b90*/  IMAD R17, R0, R18, R17 ;  /* 0x0000001200117224 */ /* 0x000fe200078e0211 */
[C---:B------:R-:W-:Y:S01]  /*2ba0*/  LOP3.LUT R47, R7.reuse, 0x70, RZ, 0xfc, !PT ;  /* 0x00000070072f7812 */ /* 0x040fe200078efcff */
[----:B------:R-:W-:Y:S01]  /*2bb0*/  IMAD.MOV R20, RZ, RZ, -R11 ;  /* 0x000000ffff147224 */ /* 0x000fe200078e0a0b */
[----:B------:R-:W-:Y:S01]  /*2bc0*/  LOP3.LUT R46, R7, 0x74, RZ, 0xfc, !PT ;  /* 0x00000074072e7812 */ /* 0x000fe200078efcff */
[----:B------:R-:W-:Y:S01]  /*2bd0*/  IMAD.HI.U32 R11, R10, R23, RZ ;  /* 0x000000170a0b7227 */ /* 0x000fe200078e00ff */
[----:B------:R-:W-:-:S02]  /*2be0*/  IABS R41, R44 ;  /* 0x0000002c00297213 */ /* 0x000fc40000000000 */
[----:B------:R-:W-:Y:S01]  /*2bf0*/  IABS R45, R47 ;  /* 0x0000002f002d7213 */ /* 0x000fe20000000000 */
[C---:B------:R-:W-:Y:S01]  /*2c00*/  IMAD R18, R0.reuse, R16, R19 ;  /* 0x0000001000127224 */ /* 0x040fe200078e0213 */
[----:B------:R-:W-:Y:S01]  /*2c10*/  IABS R19, R26 ;  /* 0x0000001a00137213 */ /* 0x000fe20000000000 */
[--C-:B------:R-:W-:Y:S01]  /*2c20*/  @!P4 IMAD.IADD R13, R13, 0x1, -R0.reuse ;  /* 0x000000010d0dc824 */ /* 0x100fe200078e0a00 */
[C---:B------:R-:W-:Y:S01]  /*2c30*/  ISETP.GT.U32.AND P4, PT, R0.reuse, R17, PT ;  /* 0x000000110000720c */ /* 0x040fe20003f84070 */
[----:B------:R-:W-:Y:S01]  /*2c40*/  IMAD.MOV R11, RZ, RZ, -R11 ;  /* 0x000000ffff0b7224 */ /* 0x000fe200078e0a0b */
[----:B------:R-:W-:Y:S01]  /*2c50*/  IABS R43, R46 ;  /* 0x0000002e002b7213 */ /* 0x000fe20000000000 */
[C---:B------:R-:W-:Y:S01]  /*2c60*/  IMAD R16, R0.reuse, R20, R21 ;  /* 0x0000001400107224 */ /* 0x040fe200078e0215 */
[C---:B------:R-:W-:Y:S01]  /*2c70*/  LOP3.LUT R48, R7.reuse, 0x6c, RZ, 0xfc, !PT ;  /* 0x0000006c07307812 */ /* 0x040fe200078efcff */
[----:B------:R-:W-:Y:S01]  /*2c80*/  IMAD.MOV.U32 R21, RZ, RZ, R19 ;  /* 0x000000ffff157224 */ /* 0x000fe200078e0013 */
[C---:B------:R-:W-:Y:S01]  /*2c90*/  LOP3.LUT R50, R7.reuse, 0x60, RZ, 0xfc, !PT ;  /* 0x0000006007327812 */ /* 0x040fe200078efcff */
[C---:B------:R-:W-:Y:S01]  /*2ca0*/  IMAD R19, R0.reuse, R11, R23 ;  /* 0x0000000b00137224 */ /* 0x040fe200078e0217 */
[----:B------:R-:W-:Y:S01]  /*2cb0*/  IABS R23, R28 ;  /* 0x0000001c00177213 */ /* 0x000fe20000000000 */
[----:B------:R-:W-:Y:S01]  /*2cc0*/  IMAD.MOV.U32 R11, RZ, RZ, R13 ;  /* 0x000000ffff0b7224 */ /* 0x000fe200078e000d */
[----:B------:R-:W-:Y:S01]  /*2cd0*/  LOP3.LUT R52, R7, 0x54, RZ, 0xfc, !PT ;  /* 0x0000005407347812 */ /* 0x000fe200078efcff */
[----:B------:R-:W-:Y:S01]  /*2ce0*/  @!P6 IMAD.IADD R15, R15, 0x1, -R0 ;  /* 0x000000010f0fe824 */ /* 0x000fe200078e0a00 */
[----:B------:R-:W-:Y:S01]  /*2cf0*/  LOP3.LUT R54, R7, 0x4c, RZ, 0xfc, !PT ;  /* 0x0000004c07367812 */ /* 0x000fe200078efcff */
[----:B------:R-:W-:Y:S01]  /*2d00*/  @!P5 IMAD.MOV R11, RZ, RZ, -R11 ;  /* 0x000000ffff0bd224 */ /* 0x000fe200078e0a0b */
[C---:B------:R-:W-:Y:S01]  /*2d10*/  ISETP.GT.U32.AND P5, PT, R0.reuse, R16, PT ;  /* 0x000000100000720c */ /* 0x040fe20003fa4070 */
[----:B------:R-:W-:Y:S01]  /*2d20*/  @!P3 IMAD.MOV R12, RZ, RZ, -R12 ;  /* 0x000000ffff0cb224 */ /* 0x000fe200078e0a0c */
[C---:B------:R-:W-:Y:S01]  /*2d30*/  ISETP.GT.U32.AND P6, PT, R0.reuse, R15, PT ;  /* 0x0000000f0000720c */ /* 0x040fe20003fc4070 */
[----:B------:R-:W-:Y:S01]  /*2d40*/  @!P4 IMAD.IADD R17, R17, 0x1, -R0 ;  /* 0x000000011111c824 */ /* 0x000fe200078e0a00 */
[----:B------:R-:W-:Y:S01]  /*2d50*/  ISETP.GT.U32.AND P3, PT, R0, R18, PT ;  /* 0x000000120000720c */ /* 0x000fe20003f64070 */
[----:B------:R-:W-:Y:S01]  /*2d60*/  IMAD.HI.U32 R20, R10, R21, RZ ;  /* 0x000000150a147227 */ /* 0x000fe200078e00ff */
[----:B------:R-:W-:-:S02]  /*2d70*/  ISETP.GT.U32.AND P4, PT, R0, R19, PT ;  /* 0x000000130000720c */ /* 0x000fc40003f84070 */
[----:B------:R-:W-:Y:S01]  /*2d80*/  IABS R51, R54 ;  /* 0x0000003600337213 */ /* 0x000fe20000000000 */
[----:B------:R-:W-:Y:S01]  /*2d90*/  IMAD.MOV R20, RZ, RZ, -R20 ;  /* 0x000000ffff147224 */ /* 0x000fe200078e0a14 */
[C---:B------:R-:W-:Y:S02]  /*2da0*/  LOP3.LUT R56, R7.reuse, 0x44, RZ, 0xfc, !PT ;  /* 0x0000004407387812 */ /* 0x040fe400078efcff */
[----:B------:R-:W-:Y:S01]  /*2db0*/  LOP3.LUT R58, R7, 0x38, RZ, 0xfc, !PT ;  /* 0x00000038073a7812 */ /* 0x000fe200078efcff */
[--C-:B------:R-:W-:Y:S01]  /*2dc0*/  @!P5 IMAD.IADD R16, R16, 0x1, -R0.reuse ;  /* 0x000000011010d824 */ /* 0x100fe200078e0a00 */
[----:B------:R-:W-:Y:S01]  /*2dd0*/  IABS R53, R56 ;  /* 0x0000003800357213 */ /* 0x000fe20000000000 */
[--C-:B------:R-:W-:Y:S01]  /*2de0*/  @!P6 IMAD.IADD R15, R15, 0x1, -R0.reuse ;  /* 0x000000010f0fe824 */ /* 0x100fe200078e0a00 */
[----:B------:R-:W-:Y:S01]  /*2df0*/  ISETP.GE.AND P6, PT, R22, RZ, PT ;  /* 0x000000ff1600720c */ /* 0x000fe20003fc6270 */
[--C-:B------:R-:W-:Y:S01]  /*2e00*/  @!P3 IMAD.IADD R18, R18, 0x1, -R0.reuse ;  /* 0x000000011212b824 */ /* 0x100fe200078e0a00 */
[C---:B------:R-:W-:Y:S01]  /*2e10*/  ISETP.GT.U32.AND P3, PT, R0.reuse, R17, PT ;  /* 0x000000110000720c */ /* 0x040fe20003f64070 */
[----:B------:R-:W-:Y:S01]  /*2e20*/  @!P4 IMAD.IADD R19, R19, 0x1, -R0 ;  /* 0x000000011313c824 */ /* 0x000fe200078e0a00 */
[C---:B------:R-:W-:Y:S01]  /*2e30*/  ISETP.GT.U32.AND P4, PT, R0.reuse, R16, PT ;  /* 0x000000100000720c */ /* 0x040fe20003f84070 */
[----:B------:R-:W-:Y:S01]  /*2e40*/  IMAD.MOV.U32 R13, RZ, RZ, R15 ;  /* 0x000000ffff0d7224 */ /* 0x000fe200078e000f */
[----:B------:R-:W-:Y:S01]  /*2e50*/  ISETP.GT.U32.AND P5, PT, R0, R18, PT ;  /* 0x000000120000720c */ /* 0x000fe20003fa4070 */
[----:B------:R-:W-:Y:S01]  /*2e60*/  IMAD.HI.U32 R15, R10, R23, RZ ;  /* 0x000000170a0f7227 */ /* 0x000fe200078e00ff */
[----:B------:R-:W-:-:S02]  /*2e70*/  IABS R57, R58 ;  /* 0x0000003a00397213 */ /* 0x000fc40000000000 */
[C---:B------:R-:W-:Y:S01]  /*2e80*/  LOP3.LUT R66, R7.reuse, 0x18, RZ, 0xfc, !PT ;  /* 0x0000001807427812 */ /* 0x040fe200078efcff */
[----:B------:R-:W-:Y:S01]  /*2e90*/  IMAD.MOV R15, RZ, RZ, -R15 ;  /* 0x000000ffff0f7224 */ /* 0x000fe200078e0a0f */
[----:B------:R-:W-:Y:S01]  /*2ea0*/  LOP3.LUT R68, R7, 0xc, RZ, 0xfc, !PT ;  /* 0x0000000c07447812 */ /* 0x000fe200078efcff */
[C---:B------:R-:W-:Y:S01]  /*2eb0*/  IMAD R21, R0.reuse, R20, R21 ;  /* 0x0000001400157224 */ /* 0x040fe200078e0215 */
[----:B------:R-:W-:Y:S01]  /*2ec0*/  IABS R85, R66 ;  /* 0x0000004200557213 */ /* 0x000fe20000000000 */
[C---:B------:R-:W-:Y:S01]  /*2ed0*/  IMAD R20, R0.reuse, R15, R23 ;  /* 0x0000000f00147224 */ /* 0x040fe200078e0217 */
[----:B------:R-:W-:Y:S01]  /*2ee0*/  IABS R91, R68 ;  /* 0x00000044005b7213 */ /* 0x000fe20000000000 */
[--C-:B------:R-:W-:Y:S01]  /*2ef0*/  @!P3 IMAD.IADD R17, R17, 0x1, -R0.reuse ;  /* 0x000000011111b824 */ /* 0x100fe200078e0a00 */
[----:B------:R-:W-:Y:S01]  /*2f00*/  ISETP.GT.U32.AND P3, PT, R0, R21, PT ;  /* 0x000000150000720c */ /* 0x000fe20003f64070 */
[----:B------:R-:W-:Y:S01]  /*2f10*/  @!P4 IMAD.IADD R16, R16, 0x1, -R0 ;  /* 0x000000011010c824 */ /* 0x000fe200078e0a00 */
[----:B------:R-:W-:Y:S01]  /*2f20*/  ISETP.GT.U32.AND P4, PT, R0, R20, PT ;  /* 0x000000140000720c */ /* 0x000fe20003f84070 */
[----:B------:R-:W-:Y:S01]  /*2f30*/  IMAD.HI.U32 R15, R10, R25, RZ ;  /* 0x000000190a0f7227 */ /* 0x000fe200078e00ff */
[----:B------:R-:W-:-:S02]  /*2f40*/  LOP3.LUT R72, R7, 0x8, RZ, 0xfc, !PT ;  /* 0x0000000807487812 */ /* 0x000fc400078efcff */
[----:B------:R-:W-:Y:S01]  /*2f50*/  LOP3.LUT R74, R7, 0x4, RZ, 0xfc, !PT ;  /* 0x00000004074a7812 */ /* 0x000fe200078efcff */
[----:B------:R-:W-:Y:S01]  /*2f60*/  @!P2 IMAD.MOV R13, RZ, RZ, -R13 ;  /* 0x000000ffff0da224 */ /* 0x000fe200078e0a0d */
[----:B------:R-:W-:Y:S01]  /*2f70*/  ISETP.GT.U32.AND P2, PT, R0, R19, PT ;  /* 0x000000130000720c */ /* 0x000fe20003f44070 */
[----:B------:R-:W-:Y:S01]  /*2f80*/  IMAD.MOV R15, RZ, RZ, -R15 ;  /* 0x000000ffff0f7224 */ /* 0x000fe200078e0a0f */
[----:B------:R-:W-:Y:S01]  /*2f90*/  IABS R93, R72 ;  /* 0x00000048005d7213 */ /* 0x000fe20000000000 */
[----:B------:R-:W-:Y:S01]  /*2fa0*/  IMAD.HI.U32 R22, R10, R27, RZ ;  /* 0x0000001b0a167227 */ /* 0x000fe200078e00ff */
[----:B------:R-:W-:Y:S02]  /*2fb0*/  IABS R95, R74 ;  /* 0x0000004a005f7213 */ /* 0x000fe40000000000 */
[----:B------:R-:W-:Y:S01]  /*2fc0*/  IABS R99, R7 ;  /* 0x0000000700637213 */ /* 0x000fe20000000000 */
[----:B------:R-:W-:Y:S01]  /*2fd0*/  @!P3 IMAD.IADD R21, R21, 0x1, -R0 ;  /* 0x000000011515b824 */ /* 0x000fe200078e0a00 */
[----:B------:R-:W-:Y:S01]  /*2fe0*/  ISETP.GE.AND P3, PT, R28, RZ, PT ;  /* 0x000000ff1c00720c */ /* 0x000fe20003f66270 */
[----:B------:R-:W-:Y:S01]  /*2ff0*/  IMAD R23, R0, R15, R25 ;  /* 0x0000000f00177224 */ /* 0x000fe200078e0219 */
[----:B------:R-:W-:Y:S01]  /*3000*/  LOP3.LUT R28, R7, 0xb4, RZ, 0xfc, !PT ;  /* 0x000000b4071c7812 */ /* 0x000fe200078efcff */
[----:B------:R-:W-:Y:S01]  /*3010*/  IMAD.MOV R22, RZ, RZ, -R22 ;  /* 0x000000ffff167224 */ /* 0x000fe200078e0a16 */
[----:B------:R-:W-:Y:S01]  /*3020*/  SHF.R.S32.HI R158, RZ, 0x1f, R224 ;  /* 0x0000001fff9e7819 */ /* 0x000fe200000114e0 */
[----:B------:R-:W-:Y:S01]  /*3030*/  IMAD.MOV.U32 R15, RZ, RZ, R17 ;  /* 0x000000ffff0f7224 */ /* 0x000fe200078e0011 */
[----:B------:R-:W-:Y:S01]  /*3040*/  SHF.R.S32.HI R157, RZ, 0x1f, R223 ;  /* 0x0000001fff9d7819 */ /* 0x000fe200000114df */
[--C-:B------:R-:W-:Y:S01]  /*3050*/  @!P4 IMAD.IADD R20, R20, 0x1, -R0.reuse ;  /* 0x000000011414c824 */ /* 0x100fe200078e0a00 */
[C---:B------:R-:W-:Y:S01]  /*3060*/  ISETP.GT.U32.AND P4, PT, R0.reuse, R21, PT ;  /* 0x000000150000720c */ /* 0x040fe20003f84070 */
[C---:B------:R-:W-:Y:S01]  /*3070*/  IMAD R22, R0.reuse, R22, R27 ;  /* 0x0000001600167224 */ /* 0x040fe200078e021b */
[----:B------:R-:W-:Y:S01]  /*3080*/  IABS R27, R28 ;  /* 0x0000001c001b7213 */ /* 0x000fe20000000000 */
[----:B------:R-:W-:Y:S01]  /*3090*/  @!P1 IMAD.MOV R15, RZ, RZ, -R15 ;  /* 0x000000ffff0f9224 */ /* 0x000fe200078e0a0f */
[----:B------:R-:W-:Y:S01]  /*30a0*/  ISETP.GT.U32.AND P1, PT, R0, R20, PT ;  /* 0x000000140000720c */ /* 0x000fe20003f24070 */
[--C-:B------:R-:W-:Y:S01]  /*30b0*/  @!P5 IMAD.IADD R18, R18, 0x1, -R0.reuse ;  /* 0x000000011212d824 */ /* 0x100fe200078e0a00 */
[----:B------:R-:W-:Y:S01]  /*30c0*/  ISETP.GE.AND P5, PT, R24, RZ, PT ;  /* 0x000000ff1800720c */ /* 0x000fe20003fa6270 */
[----:B------:R-:W-:Y:S01]  /*30d0*/  @!P2 IMAD.IADD R19, R19, 0x1, -R0 ;  /* 0x000000011313a824 */ /* 0x000fe200078e0a00 */
[----:B------:R-:W-:Y:S01]  /*30e0*/  ISETP.GE.AND P2, PT, R26, RZ, PT ;  /* 0x000000ff1a00720c */ /* 0x000fe20003f46270 */
[----:B------:R-:W-:Y:S01]  /*30f0*/  @!P0 IMAD.MOV R18, RZ, RZ, -R18 ;  /* 0x000000ffff128224 */ /* 0x000fe200078e0a12 */
[----:B------:R-:W-:Y:S01]  /*3100*/  LOP3.LUT R26, R7, 0xb8, RZ, 0xfc, !PT ;  /* 0x000000b8071a7812 */ /* 0x000fe200078efcff */
[----:B------:R-:W-:Y:S01]  /*3110*/  IMAD.HI.U32 R24, R10, R27, RZ ;  /* 0x0000001b0a187227 */ /* 0x000fe200078e00ff */
[----:B------:R-:W-:-:S02]  /*3120*/  ISETP.GT.U32.AND P0, PT, R0, R23, PT ;  /* 0x000000170000720c */ /* 0x000fc40003f04070 */
[----:B------:R-:W-:Y:S01]  /*3130*/  IABS R25, R26 ;  /* 0x0000001a00197213 */ /* 0x000fe20000000000 */
[----:B------:R-:W-:Y:S01]  /*3140*/  IMAD.MOV R24, RZ, RZ, -R24 ;  /* 0x000000ffff187224 */ /* 0x000fe200078e0a18 */
[----:B------:R-:W-:Y:S01]  /*3150*/  SHF.R.S32.HI R222, RZ, 0x5, R222 ;  /* 0x00000005ffde7819 */ /* 0x000fe200000114de */
[----:B------:R-:W-:Y:S02]  /*3160*/  IMAD.MOV.U32 R17, RZ, RZ, R19 ;  /* 0x000000ffff117224 */ /* 0x000fe400078e0013 */
[----:B------:R-:W-:-:S04]  /*3170*/  IMAD.HI.U32 R19, R10, R25, RZ ;  /* 0x000000190a137227 */ /* 0x000fc800078e00ff */
[--C-:B------:R-:W-:Y:S01]  /*3180*/  @!P1 IMAD.IADD R20, R20, 0x1, -R0.reuse ;  /* 0x0000000114149824 */ /* 0x100fe200078e0a00 */
[----:B------:R-:W-:Y:S01]  /*3190*/  ISETP.GE.AND P1, PT, R26, RZ, PT ;  /* 0x000000ff1a00720c */ /* 0x000fe20003f26270 */
[----:B------:R-:W-:Y:S02]  /*31a0*/  IMAD R24, R0, R24, R27 ;  /* 0x0000001800187224 */ /* 0x000fe400078e021b */
[----:B------:R-:W-:Y:S01]  /*31b0*/  @!P4 IMAD.IADD R21, R21, 0x1, -R0 ;  /* 0x000000011515c824 */ /* 0x000fe200078e0a00 */
[----:B------:R-:W-:Y:S01]  /*31c0*/  ISETP.GE.AND P4, PT, R30, RZ, PT ;  /* 0x000000ff1e00720c */ /* 0x000fe20003f86270 */
[----:B------:R-:W-:Y:S01]  /*31d0*/  IMAD.MOV R19, RZ, RZ, -R19 ;  /* 0x000000ffff137224 */ /* 0x000fe200078e0a13 */
[----:B------:R-:W-:Y:S01]  /*31e0*/  LOP3.LUT R30, R7, 0xb0, RZ, 0xfc, !PT ;  /* 0x000000b0071e7812 */ /* 0x000fe200078efcff */
[----:B------:R-:W-:Y:S01]  /*31f0*/  @!P3 IMAD.MOV R20, RZ, RZ, -R20 ;  /* 0x000000ffff14b224 */ /* 0x000fe200078e0a14 */
[C---:B------:R-:W-:Y:S01]  /*3200*/  ISETP.GT.U32.AND P3, PT, R0.reuse, R24, PT ;  /* 0x000000180000720c */ /* 0x040fe20003f64070 */
[----:B------:R-:W-:Y:S01]  /*3210*/  @!P0 IMAD.IADD R23, R23, 0x1, -R0 ;  /* 0x0000000117178824 */ /* 0x000fe200078e0a00 */
[----:B------:R-:W-:Y:S01]  /*3220*/  IABS R26, R30 ;  /* 0x0000001e001a7213 */ /* 0x000fe20000000000 */
[----:B------:R-:W-:-:S02]  /*3230*/  IMAD R25, R0, R19, R25 ;  /* 0x0000001300197224 */ /* 0x000fc400078e0219 */
[----:B------:R-:W-:Y:S01]  /*3240*/  IMAD.MOV.U32 R19, RZ, RZ, R21 ;  /* 0x000000ffff137224 */ /* 0x000fe200078e0015 */
[C---:B------:R-:W-:Y:S01]  /*3250*/  ISETP.GT.U32.AND P0, PT, R0.reuse, R23, PT ;  /* 0x000000170000720c */ /* 0x040fe20003f04070 */
[----:B------:R-:W-:Y:S02]  /*3260*/  IMAD.MOV.U32 R27, RZ, RZ, R26 ;  /* 0x000000ffff1b7224 */ /* 0x000fe400078e001a */
[----:B------:R-:W-:Y:S01]  /*3270*/  @!P2 IMAD.MOV R19, RZ, RZ, -R19 ;  /* 0x000000ffff13a224 */ /* 0x000fe200078e0a13 */
[----:B------:R-:W-:Y:S01]  /*3280*/  ISETP.GT.U32.AND P2, PT, R0, R25, PT ;  /* 0x000000190000720c */ /* 0x000fe20003f44070 */
[----:B------:R-:W-:Y:S01]  /*3290*/  @!P6 IMAD.MOV R16, RZ, RZ, -R16 ;  /* 0x000000ffff10e224 */ /* 0x000fe200078e0a10 */
[----:B------:R-:W-:Y:S01]  /*32a0*/  ISETP.GE.AND P6, PT, R29, RZ, PT ;  /* 0x000000ff1d00720c */ /* 0x000fe20003fc6270 */
[----:B------:R-:W-:Y:S01]  /*32b0*/  @!P3 IMAD.IADD R24, R24, 0x1, -R0 ;  /* 0x000000011818b824 */ /* 0x000fe200078e0a00 */
[----:B------:R-:W-:Y:S01]  /*32c0*/  IABS R29, R32 ;  /* 0x00000020001d7213 */ /* 0x000fe20000000000 */
[----:B------:R-:W-:-:S03]  /*32d0*/  IMAD.HI.U32 R21, R10, R27, RZ ;  /* 0x0000001b0a157227 */ /* 0x000fc600078e00ff */
[----:B------:R-:W-:Y:S01]  /*32e0*/  ISETP.GT.U32.AND P3, PT, R0, R24, PT ;  /* 0x000000180000720c */ /* 0x000fe20003f64070 */
[----:B------:R-:W-:Y:S02]  /*32f0*/  IMAD.MOV R21, RZ, RZ, -R21 ;  /* 0x000000ffff157224 */ /* 0x000fe400078e0a15 */
[----:B------:R-:W-:Y:S01]  /*3300*/  @!P0 IMAD.IADD R23, R23, 0x1, -R0 ;  /* 0x0000000117178824 */ /* 0x000fe200078e0a00 */
[----:B------:R-:W-:Y:S01]  /*3310*/  ISETP.GE.AND P0, PT, R28, RZ, PT ;  /* 0x000000ff1c00720c */ /* 0x000fe20003f06270 */
[----:B------:R-:W-:Y:S01]  /*3320*/  IMAD.HI.U32 R26, R10, R29, RZ ;  /* 0x0000001d0a1a7227 */ /* 0x000fe200078e00ff */
[----:B------:R-:W-:-:S03]  /*3330*/  LOP3.LUT R28, R7, 0xa8, RZ, 0xfc, !PT ;  /* 0x000000a8071c7812 */ /* 0x000fc600078efcff */
[----:B------:R-:W-:Y:S01]  /*3340*/  @!P2 IMAD.IADD R25, R25, 0x1, -R0 ;  /* 0x000000011919a824 */ /* 0x000fe200078e0a00 */
[----:B------:R-:W-:Y:S01]  /*3350*/  IABS R31, R28 ;  /* 0x0000001c001f7213 */ /* 0x000fe20000000000 */
[C---:B------:R-:W-:Y:S02]  /*3360*/  IMAD R27, R0.reuse, R21, R27 ;  /* 0x00000015001b7224 */ /* 0x040fe400078e021b */
[----:B------:R-:W-:Y:S01]  /*3370*/  IMAD.MOV.U32 R21, RZ, RZ, R23 ;  /* 0x000000ffff157224 */ /* 0x000fe200078e0017 */
[C---:B------:R-:W-:Y:S01]  /*3380*/  ISETP.GT.U32.AND P2, PT, R0.reuse, R25, PT ;  /* 0x000000190000720c */ /* 0x040fe20003f44070 */
[----:B------:R-:W-:Y:S02]  /*3390*/  IMAD.MOV R26, RZ, RZ, -R26 ;  /* 0x000000ffff1a7224 */ /* 0x000fe400078e0a1a */
[----:B------:R-:W-:Y:S01]  /*33a0*/  @!P6 IMAD.MOV R21, RZ, RZ, -R21 ;  /* 0x000000ffff15e224 */ /* 0x000fe200078e0a15 */
[C---:B------:R-:W-:Y:S01]  /*33b0*/  ISETP.GT.U32.AND P6, PT, R0.reuse, R27, PT ;  /* 0x0000001b0000720c */ /* 0x040fe20003fc4070 */
[----:B------:R-:W-:-:S02]  /*33c0*/  IMAD R26, R0, R26, R29 ;  /* 0x0000001a001a7224 */ /* 0x000fc400078e021d */
[----:B------:R-:W-:Y:S01]  /*33d0*/  @!P5 IMAD.MOV R17, RZ, RZ, -R17 ;  /* 0x000000ffff11d224 */ /* 0x000fe200078e0a11 */
[----:B------:R-:W-:Y:S01]  /*33e0*/  ISETP.GT.U32.AND P5, PT, R0, R22, PT ;  /* 0x000000160000720c */ /* 0x000fe20003fa4070 */
[----:B------:R-:W-:Y:S01]  /*33f0*/  @!P3 IMAD.IADD R24, R24, 0x1, -R0 ;  /* 0x000000011818b824 */ /* 0x000fe200078e0a00 */
[----:B------:R-:W-:Y:S01]  /*3400*/  ISETP.GT.U32.AND P3, PT, R0, R26, PT ;  /* 0x0000001a0000720c */ /* 0x000fe20003f64070 */
[----:B------:R-:W-:-:S04]  /*3410*/  IMAD.HI.U32 R23, R10, R31, RZ ;  /* 0x0000001f0a177227 */ /* 0x000fc800078e00ff */
[----:B------:R-:W-:Y:S02]  /*3420*/  IMAD.MOV R23, RZ, RZ, -R23 ;  /* 0x000000ffff177224 */ /* 0x000fe400078e0a17 */
[--C-:B------:R-:W-:Y:S01]  /*3430*/  @!P2 IMAD.IADD R25, R25, 0x1, -R0.reuse ;  /* 0x000000011919a824 */ /* 0x100fe200078e0a00 */
[----:B------:R-:W-:Y:S01]  /*3440*/  ISETP.GE.AND P2, PT, R28, RZ, PT ;  /* 0x000000ff1c00720c */ /* 0x000fe20003f46270 */
[--C-:B------:R-:W-:Y:S01]  /*3450*/  @!P6 IMAD.IADD R27, R27, 0x1, -R0.reuse ;  /* 0x000000011b1be824 */ /* 0x100fe200078e0a00 */
[C---:B------:R-:W-:Y:S01]  /*3460*/  LOP3.LUT R28, R7.reuse, 0xa4, RZ, 0xfc, !PT ;  /* 0x000000a4071c7812 */ /* 0x040fe200078efcff */
[--C-:B------:R-:W-:Y:S02]  /*3470*/  @!P5 IMAD.IADD R22, R22, 0x1, -R0.reuse ;  /* 0x000000011616d824 */ /* 0x100fe400078e0a00 */
[C---:B------:R-:W-:Y:S01]  /*3480*/  IMAD R29, R0.reuse, R23, R31 ;  /* 0x00000017001d7224 */ /* 0x040fe200078e021f */
[----:B------:R-:W-:Y:S01]  /*3490*/  IABS R31, R28 ;  /* 0x0000001c001f7213 */ /* 0x000fe20000000000 */
[----:B------:R-:W-:Y:S01]  /*34a0*/  IMAD.MOV.U32 R23, RZ, RZ, R25 ;  /* 0x000000ffff177224 */ /* 0x000fe200078e0019 */
[----:B------:R-:W-:Y:S01]  /*34b0*/  ISETP.GT.U32.AND P6, PT, R0, R27, PT ;  /* 0x0000001b0000720c */ /* 0x000fe20003fc4070 */
[----:B------:R-:W-:Y:S01]  /*34c0*/  @!P3 IMAD.IADD R26, R26, 0x1, -R0 ;  /* 0x000000011a1ab824 */ /* 0x000fe200078e0a00 */
[----:B------:R-:W-:Y:S01]  /*34d0*/  LOP3.LUT R25, R7, 0xa0, RZ, 0xfc, !PT ;  /* 0x000000a007197812 */ /* 0x000fe200078efcff */
[----:B------:R-:W-:Y:S01]  /*34e0*/  @!P0 IMAD.MOV R24, RZ, RZ, -R24 ;  /* 0x000000ffff188224 */ /* 0x000fe200078e0a18 */
[----:B------:R-:W-:Y:S01]  /*34f0*/  ISETP.GT.U32.AND P5, PT, R0, R22, PT ;  /* 0x000000160000720c */ /* 0x000fe20003fa4070 */
[----:B------:R-:W-:Y:S01]  /*3500*/  @!P1 IMAD.MOV R23, RZ, RZ, -R23 ;  /* 0x000000ffff179224 */ /* 0x000fe200078e0a17 */
[----:B------:R-:W-:-:S02]  /*3510*/  ISETP.GE.AND P0, PT, R25, RZ, PT ;  /* 0x000000ff1900720c */ /* 0x000fc40003f06270 */
[----:B------:R-:W-:Y:S01]  /*3520*/  IABS R33, R25 ;  /* 0x0000001900217213 */ /* 0x000fe20000000000 */
[----:B------:R-:W-:Y:S01]  /*3530*/  IMAD.HI.U32 R25, R10, R31, RZ ;  /* 0x0000001f0a197227 */ /* 0x000fe200078e00ff */
[----:B------:R-:W-:Y:S02]  /*3540*/  ISETP.GT.U32.AND P3, PT, R0, R26, PT ;  /* 0x0000001a0000720c */ /* 0x000fe40003f64070 */
[----:B------:R-:W-:Y:S01]  /*3550*/  ISETP.GE.AND P1, PT, R28, RZ, PT ;  /* 0x000000ff1c00720c */ /* 0x000fe20003f26270 */
[----:B------:R-:W-:Y:S02]  /*3560*/  IMAD.MOV R28, RZ, RZ, -R25 ;  /* 0x000000ffff1c7224 */ /* 0x000fe400078e0a19 */
[--C-:B------:R-:W-:Y:S01]  /*3570*/  @!P6 IMAD.IADD R27, R27, 0x1, -R0.reuse ;  /* 0x000000011b1be824 */ /* 0x100fe200078e0a00 */
[C---:B------:R-:W-:Y:S01]  /*3580*/  ISETP.GT.U32.AND P6, PT, R0.reuse, R29, PT ;  /* 0x0000001d0000720c */ /* 0x040fe20003fc4070 */
[----:B------:R-:W-:Y:S02]  /*3590*/  IMAD R28, R0, R28, R31 ;  /* 0x0000001c001c7224 */ /* 0x000fe400078e021f */
[----:B------:R-:W-:Y:S01]  /*35a0*/  @!P5 IMAD.IADD R22, R22, 0x1, -R0 ;  /* 0x000000011616d824 */ /* 0x000fe200078e0a00 */
[----:B------:R-:W-:Y:S01]  /*35b0*/  ISETP.GE.AND P5, PT, R30, RZ, PT ;  /* 0x000000ff1e00720c */ /* 0x000fe20003fa6270 */
[----:B------:R-:W-:-:S02]  /*35c0*/  IMAD.MOV.U32 R25, RZ, RZ, R27 ;  /* 0x000000ffff197224 */ /* 0x000fc400078e001b */
[----:B------:R-:W-:Y:S01]  /*35d0*/  @!P3 IMAD.IADD R26, R26, 0x1, -R0 ;  /* 0x000000011a1ab824 */ /* 0x000fe200078e0a00 */
[----:B------:R-:W-:Y:S01]  /*35e0*/  ISETP.GT.U32.AND P3, PT, R0, R28, PT ;  /* 0x0000001c0000720c */ /* 0x000fe20003f64070 */
[----:B------:R-:W-:Y:S01]  /*35f0*/  @!P4 IMAD.MOV R22, RZ, RZ, -R22 ;  /* 0x000000ffff16c224 */ /* 0x000fe200078e0a16 */
[----:B------:R-:W-:Y:S01]  /*3600*/  ISETP.GE.AND P4, PT, R32, RZ, PT ;  /* 0x000000ff2000720c */ /* 0x000fe20003f86270 */
[----:B------:R-:W-:Y:S01]  /*3610*/  IMAD.HI.U32 R27, R10, R33, RZ ;  /* 0x000000210a1b7227 */ /* 0x000fe200078e00ff */
[----:B------:R-:W-:-:S03]  /*3620*/  LOP3.LUT R32, R7, 0x98, RZ, 0xfc, !PT ;  /* 0x0000009807207812 */ /* 0x000fc600078efcff */
[----:B------:R-:W-:Y:S01]  /*3630*/  IMAD.MOV R27, RZ, RZ, -R27 ;  /* 0x000000ffff1b7224 */ /* 0x000fe200078e0a1b */
[----:B------:R-:W-:Y:S01]  /*3640*/  IABS R35, R32 ;  /* 0x0000002000237213 */ /* 0x000fe20000000000 */
[--C-:B------:R-:W-:Y:S02]  /*3650*/  @!P6 IMAD.IADD R29, R29, 0x1, -R0.reuse ;  /* 0x000000011d1de824 */ /* 0x100fe400078e0a00 */
[----:B------:R-:W-:Y:S01]  /*3660*/  IMAD R31, R0, R27, R33 ;  /* 0x0000001b001f7224 */ /* 0x000fe200078e0221 */
[----:B------:R-:W-:Y:S01]  /*3670*/  IABS R33, R34 ;  /* 0x0000002200217213 */ /* 0x000fe20000000000 */
[----:B------:R-:W-:Y:S01]  /*3680*/  @!P3 IMAD.IADD R28, R28, 0x1, -R0 ;  /* 0x000000011c1cb824 */ /* 0x000fe200078e0a00 */
[----:B------:R-:W-:Y:S01]  /*3690*/  ISETP.GT.U32.AND P6, PT, R0, R29, PT ;  /* 0x0000001d0000720c */ /* 0x000fe20003fc4070 */
[----:B------:R-:W-:-:S03]  /*36a0*/  IMAD.HI.U32 R30, R10, R35, RZ ;  /* 0x000000230a1e7227 */ /* 0x000fc600078e00ff */
[C---:B------:R-:W-:Y:S01]  /*36b0*/  ISETP.GT.U32.AND P3, PT, R0.reuse, R28, PT ;  /* 0x0000001c0000720c */ /* 0x040fe20003f64070 */
[----:B------:R-:W-:Y:S01]  /*36c0*/  @!P4 IMAD.MOV R26, RZ, RZ, -R26 ;  /* 0x000000ffff1ac224 */ /* 0x000fe200078e0a1a */
[----:B------:R-:W-:Y:S01]  /*36d0*/  ISETP.GT.U32.AND P4, PT, R0, R31, PT ;  /* 0x0000001f0000720c */ /* 0x000fe20003f84070 */
[----:B------:R-:W-:Y:S02]  /*36e0*/  IMAD.MOV R30, RZ, RZ, -R30 ;  /* 0x000000ffff1e7224 */ /* 0x000fe400078e0a1e */
[----:B------:R-:W-:-:S04]  /*36f0*/  IMAD.HI.U32 R27, R10, R33, RZ ;  /* 0x000000210a1b7227 */ /* 0x000fc800078e00ff */
[----:B------:R-:W-:Y:S01]  /*3700*/  @!P5 IMAD.MOV R25, RZ, RZ, -R25 ;  /* 0x000000ffff19d224 */ /* 0x000fe200078e0a19 */
[----:B------:R-:W-:Y:S01]  /*3710*/  ISETP.GE.AND P5, PT, R32, RZ, PT ;  /* 0x000000ff2000720c */ /* 0x000fe20003fa6270 */
[C---:B------:R-:W-:Y:S01]  /*3720*/  IMAD R30, R0.reuse, R30, R35 ;  /* 0x0000001e001e7224 */ /* 0x040fe200078e0223 */
[----:B------:R-:W-:Y:S01]  /*3730*/  IABS R35, R36 ;  /* 0x0000002400237213 */ /* 0x000fe20000000000 */
[----:B------:R-:W-:Y:S02]  /*3740*/  IMAD.MOV R32, RZ, RZ, -R27 ;  /* 0x000000ffff207224 */ /* 0x000fe400078e0a1b */
[--C-:B------:R-:W-:Y:S01]  /*3750*/  @!P6 IMAD.IADD R29, R29, 0x1, -R0.reuse ;  /* 0x000000011d1de824 */ /* 0x100fe200078e0a00 */
[C---:B------:R-:W-:Y:S01]  /*3760*/  ISETP.GT.U32.AND P6, PT, R0.reuse, R30, PT ;  /* 0x0000001e0000720c */ /* 0x040fe20003fc4070 */
[----:B------:R-:W-:Y:S02]  /*3770*/  IMAD R33, R0, R32, R33 ;  /* 0x0000002000217224 */ /* 0x000fe400078e0221 */
[----:B------:R-:W-:-:S02]  /*3780*/  @!P4 IMAD.IADD R31, R31, 0x1, -R0 ;  /* 0x000000011f1fc824 */ /* 0x000fc400078e0a00 */
[----:B------:R-:W-:Y:S01]  /*3790*/  @!P3 IMAD.IADD R28, R28, 0x1, -R0 ;  /* 0x000000011c1cb824 */ /* 0x000fe200078e0a00 */
[----:B------:R-:W-:Y:S01]  /*37a0*/  ISETP.GT.U32.AND P3, PT, R0, R33, PT ;  /* 0x000000210000720c */ /* 0x000fe20003f64070 */
[----:B------:R-:W-:Y:S01]  /*37b0*/  IMAD.HI.U32 R27, R10, R35, RZ ;  /* 0x000000230a1b7227 */ /* 0x000fe200078e00ff */
[----:B------:R-:W-:-:S03]  /*37c0*/  ISETP.GT.U32.AND P4, PT, R0, R31, PT ;  /* 0x0000001f0000720c */ /* 0x000fc60003f84070 */
[----:B------:R-:W-:Y:S02]  /*37d0*/  IMAD.MOV R32, RZ, RZ, -R27 ;  /* 0x000000ffff207224 */ /* 0x000fe400078e0a1b */
[--C-:B------:R-:W-:Y:S02]  /*37e0*/  @!P6 IMAD.IADD R30, R30, 0x1, -R0.reuse ;  /* 0x000000011e1ee824 */ /* 0x100fe400078e0a00 */
[C---:B------:R-:W-:Y:S02]  /*37f0*/  IMAD R32, R0.reuse, R32, R35 ;  /* 0x0000002000207224 */ /* 0x040fe400078e0223 */
[----:B------:R-:W-:Y:S01]  /*3800*/  IMAD.MOV.U32 R27, RZ, RZ, R29 ;  /* 0x000000ffff1b7224 */ /* 0x000fe200078e001d */
[----:B------:R-:W-:Y:S01]  /*3810*/  ISETP.GT.U32.AND P6, PT, R0, R30, PT ;  /* 0x0000001e0000720c */ /* 0x000fe20003fc4070 */
[----:B------:R-:W-:Y:S02]  /*3820*/  @!P3 IMAD.IADD R33, R33, 0x1, -R0 ;  /* 0x000000012121b824 */ /* 0x000fe400078e0a00 */
[----:B------:R-:W-:-:S03]  /*3830*/  IMAD.HI.U32 R29, R10, R37, RZ ;  /* 0x000000250a1d7227 */ /* 0x000fc600078e00ff */
[C---:B------:R-:W-:Y:S01]  /*3840*/  ISETP.GT.U32.AND P3, PT, R0.reuse, R33, PT ;  /* 0x000000210000720c */ /* 0x040fe20003f64070 */
[----:B------:R-:W-:Y:S01]  /*3850*/  @!P4 IMAD.IADD R31, R31, 0x1, -R0 ;  /* 0x000000011f1fc824 */ /* 0x000fe200078e0a00 */
[----:B------:R-:W-:Y:S01]  /*3860*/  ISETP.GT.U32.AND P4, PT, R0, R32, PT ;  /* 0x000000200000720c */ /* 0x000fe20003f84070 */
[----:B------:R-:W-:Y:S02]  /*3870*/  IMAD.MOV R35, RZ, RZ, -R29 ;  /* 0x000000ffff237224 */ /* 0x000fe400078e0a1d */
[----:B------:R-:W-:-:S04]  /*3880*/  IMAD.HI.U32 R29, R10, R39, RZ ;  /* 0x000000270a1d7227 */ /* 0x000fc800078e00ff */
[----:B------:R-:W-:Y:S01]  /*3890*/  @!P2 IMAD.MOV R27, RZ, RZ, -R27 ;  /* 0x000000ffff1ba224 */ /* 0x000fe200078e0a1b */
[----:B------:R-:W-:Y:S01]  /*38a0*/  ISETP.GE.AND P2, PT, R34, RZ, PT ;  /* 0x000000ff2200720c */ /* 0x000fe20003f46270 */
[----:B------:R-:W-:Y:S02]  /*38b0*/  IMAD R35, R0, R35, R37 ;  /* 0x0000002300237224 */ /* 0x000fe400078e0225 */
[----:B------:R-:W-:Y:S02]  /*38c0*/  IMAD.MOV R34, RZ, RZ, -R29 ;  /* 0x000000ffff227224 */ /* 0x000fe400078e0a1d */
[----:B------:R-:W-:Y:S01]  /*38d0*/  @!P6 IMAD.IADD R30, R30, 0x1, -R0 ;  /* 0x000000011e1ee824 */ /* 0x000fe200078e0a00 */
[C---:B------:R-:W-:Y:S01]  /*38e0*/  ISETP.GT.U32.AND P6, PT, R0.reuse, R35, PT ;  /* 0x000000230000720c */ /* 0x040fe20003fc4070 */
[----:B------:R-:W-:Y:S01]  /*38f0*/  IMAD R34, R0, R34, R39 ;  /* 0x0000002200227224 */ /* 0x000fe200078e0227 */
[----:B------:R-:W-:Y:S01]  /*3900*/  IABS R39, R42 ;  /* 0x0000002a00277213 */ /* 0x000fe20000000000 */
[----:B------:R-:W-:-:S02]  /*3910*/  IMAD.MOV.U32 R29, RZ, RZ, R31 ;  /* 0x000000ffff1d7224 */ /* 0x000fc400078e001f */
[----:B------:R-:W-:Y:S01]  /*3920*/  @!P4 IMAD.IADD R32, R32, 0x1, -R0 ;  /* 0x000000012020c824 */ /* 0x000fe200078e0a00 */
[----:B------:R-:W-:Y:S01]  /*3930*/  ISETP.GE.AND P4, PT, R38, RZ, PT ;  /* 0x000000ff2600720c */ /* 0x000fe20003f86270 */
[----:B------:R-:W-:Y:S01]  /*3940*/  @!P1 IMAD.MOV R28, RZ, RZ, -R28 ;  /* 0x000000ffff1c9224 */ /* 0x000fe200078e0a1c */
[----:B------:R-:W-:Y:S01]  /*3950*/  ISETP.GE.AND P1, PT, R36, RZ, PT ;  /* 0x000000ff2400720c */ /* 0x000fe20003f26270 */
[--C-:B------:R-:W-:Y:S01]  /*3960*/  @!P3 IMAD.IADD R33, R33, 0x1, -R0.reuse ;  /* 0x000000012121b824 */ /* 0x100fe200078e0a00 */
[C---:B------:R-:W-:Y:S01]  /*3970*/  ISETP.GT.U32.AND P3, PT, R0.reuse, R34, PT ;  /* 0x000000220000720c */ /* 0x040fe20003f64070 */
[----:B------:R-:W-:Y:S01]  /*3980*/  @!P0 IMAD.MOV R29, RZ, RZ, -R29 ;  /* 0x000000ffff1d8224 */ /* 0x000fe200078e0a1d */
[----:B------:R-:W-:Y:S01]  /*3990*/  LOP3.LUT R36, R7, 0x84, RZ, 0xfc, !PT ;  /* 0x0000008407247812 */ /* 0x000fe200078efcff */
[----:B------:R-:W-:Y:S01]  /*39a0*/  @!P6 IMAD.IADD R35, R35, 0x1, -R0 ;  /* 0x000000012323e824 */ /* 0x000fe200078e0a00 */
[----:B------:R-:W-:Y:S01]  /*39b0*/  ISETP.GT.U32.AND P0, PT, R0, R32, PT ;  /* 0x000000200000720c */ /* 0x000fe20003f04070 */
[----:B------:R-:W-:Y:S01]  /*39c0*/  @!P5 IMAD.MOV R30, RZ, RZ, -R30 ;  /* 0x000000ffff1ed224 */ /* 0x000fe200078e0a1e */
[----:B------:R-:W-:Y:S01]  /*39d0*/  IABS R37, R36 ;  /* 0x0000002400257213 */ /* 0x000fe20000000000 */
[----:B------:R-:W-:Y:S01]  /*39e0*/  IMAD.HI.U32 R38, R10, R43, RZ ;  /* 0x0000002b0a267227 */ /* 0x000fe200078e00ff */
[----:B------:R-:W-:-:S02]  /*39f0*/  ISETP.GT.U32.AND P6, PT, R0, R35, PT ;  /* 0x000000230000720c */ /* 0x000fc40003fc4070 */
[----:B------:R-:W-:Y:S01]  /*3a00*/  ISETP.GE.AND P5, PT, R40, RZ, PT ;  /* 0x000000ff2800720c */ /* 0x000fe20003fa6270 */
[----:B------:R-:W-:-:S04]  /*3a10*/  IMAD.HI.U32 R31, R10, R37, RZ ;  /* 0x000000250a1f7227 */ /* 0x000fc800078e00ff */
[--C-:B------:R-:W-:Y:S02]  /*3a20*/  @!P3 IMAD.IADD R34, R34, 0x1, -R0.reuse ;  /* 0x000000012222b824 */ /* 0x100fe400078e0a00 */
[----:B------:R-:W-:Y:S02]  /*3a30*/  IMAD.MOV R31, RZ, RZ, -R31 ;  /* 0x000000ffff1f7224 */ /* 0x000fe400078e0a1f */
[----:B------:R-:W-:Y:S01]  /*3a40*/  @!P0 IMAD.IADD R32, R32, 0x1, -R0 ;  /* 0x0000000120208824 */ /* 0x000fe200078e0a00 */
[----:B------:R-:W-:Y:S01]  /*3a50*/  ISETP.GE.AND P0, PT, R36, RZ, PT ;  /* 0x000000ff2400720c */ /* 0x000fe20003f06270 */
[C---:B------:R-:W-:Y:S01]  /*3a60*/  IMAD R36, R0.reuse, R31, R37 ;  /* 0x0000001f00247224 */ /* 0x040fe200078e0225 */
[----:B------:R-:W-:Y:S01]  /*3a70*/  ISETP.GT.U32.AND P3, PT, R0, R34, PT ;  /* 0x000000220000720c */ /* 0x000fe20003f64070 */
[----:B------:R-:W-:-:S04]  /*3a80*/  IMAD.HI.U32 R31, R10, R39, RZ ;  /* 0x000000270a1f7227 */ /* 0x000fc800078e00ff */
[----:B------:R-:W-:Y:S02]  /*3a90*/  IMAD.MOV R31, RZ, RZ, -R31 ;  /* 0x000000ffff1f7224 */ /* 0x000fe400078e0a1f */
[----:B------:R-:W-:Y:S01]  /*3aa0*/  @!P6 IMAD.IADD R35, R35, 0x1, -R0 ;  /* 0x000000012323e824 */ /* 0x000fe200078e0a00 */
[C---:B------:R-:W-:Y:S01]  /*3ab0*/  ISETP.GT.U32.AND P6, PT, R0.reuse, R36, PT ;  /* 0x000000240000720c */ /* 0x040fe20003fc4070 */
[----:B------:R-:W-:Y:S02]  /*3ac0*/  IMAD R37, R0, R31, R39 ;  /* 0x0000001f00257224 */ /* 0x000fe400078e0227 */
[----:B------:R-:W-:-:S04]  /*3ad0*/  IMAD.HI.U32 R31, R10, R41, RZ ;  /* 0x000000290a1f7227 */ /* 0x000fc800078e00ff */
[----:B------:R-:W-:Y:S01]  /*3ae0*/  @!P3 IMAD.IADD R34, R34, 0x1, -R0 ;  /* 0x000000012222b824 */ /* 0x000fe200078e0a00 */
[----:B------:R-:W-:Y:S01]  /*3af0*/  ISETP.GT.U32.AND P3, PT, R0, R37, PT ;  /* 0x000000250000720c */ /* 0x000fe20003f64070 */
[----:B------:R-:W-:-:S04]  /*3b00*/  IMAD.HI.U32 R40, R10, R45, RZ ;  /* 0x0000002d0a287227 */ /* 0x000fc800078e00ff */
[----:B------:R-:W-:Y:S01]  /*3b10*/  @!P6 IMAD.IADD R36, R36, 0x1, -R0 ;  /* 0x000000012424e824 */ /* 0x000fe200078e0a00 */
[----:B------:R-:W-:Y:S01]  /*3b20*/  ISETP.GE.AND P6, PT, R42, RZ, PT ;  /* 0x000000ff2a00720c */ /* 0x000fe20003fc6270 */
[----:B------:R-:W-:Y:S01]  /*3b30*/  IMAD.MOV R31, RZ, RZ, -R31 ;  /* 0x000000ffff1f7224 */ /* 0x000fe200078e0a1f */
[----:B------:R-:W-:Y:S01]  /*3b40*/  IABS R42, R48 ;  /* 0x00000030002a7213 */ /* 0x000fe20000000000 */
[----:B------:R-:W-:Y:S02]  /*3b50*/  IMAD.MOV R40, RZ, RZ, -R40 ;  /* 0x000000ffff287224 */ /* 0x000fe400078e0a28 */
[----:B------:R-:W-:Y:S02]  /*3b60*/  IMAD.MOV R38, RZ, RZ, -R38 ;  /* 0x000000ffff267224 */ /* 0x000fe400078e0a26 */
[----:B------:R-:W-:Y:S01]  /*3b70*/  @!P3 IMAD.IADD R37, R37, 0x1, -R0 ;  /* 0x000000012525b824 */ /* 0x000fe200078e0a00 */
[C---:B------:R-:W-:Y:S01]  /*3b80*/  ISETP.GT.U32.AND P3, PT, R0.reuse, R36, PT ;  /* 0x000000240000720c */ /* 0x040fe20003f64070 */
[----:B------:R-:W-:-:S02]  /*3b90*/  IMAD R39, R0, R31, R41 ;  /* 0x0000001f00277224 */ /* 0x000fc400078e0229 */
[----:B------:R-:W-:Y:S02]  /*3ba0*/  IMAD.MOV.U32 R31, RZ, RZ, R33 ;  /* 0x000000ffff1f7224 */ /* 0x000fe400078e0021 */
[C---:B------:R-:W-:Y:S02]  /*3bb0*/  IMAD R41, R0.reuse, R40, R45 ;  /* 0x0000002800297224 */ /* 0x040fe400078e022d */
[C---:B------:R-:W-:Y:S02]  /*3bc0*/  IMAD R38, R0.reuse, R38, R43 ;  /* 0x0000002600267224 */ /* 0x040fe400078e022b */
[----:B------:R-:W-:Y:S01]  /*3bd0*/  @!P2 IMAD.MOV R31, RZ, RZ, -R31 ;  /* 0x000000ffff1fa224 */ /* 0x000fe200078e0a1f */
[----:B------:R-:W-:Y:S01]  /*3be0*/  ISETP.GT.U32.AND P2, PT, R0, R37, PT ;  /* 0x000000250000720c */ /* 0x000fe20003f44070 */
[----:B------:R-:W-:Y:S02]  /*3bf0*/  IMAD.MOV.U32 R33, RZ, RZ, R35 ;  /* 0x000000ffff217224 */ /* 0x000fe400078e0023 */
[----:B------:R-:W-:Y:S01]  /*3c00*/  @!P3 IMAD.IADD R36, R36, 0x1, -R0 ;  /* 0x000000012424b824 */ /* 0x000fe200078e0a00 */
[C---:B------:R-:W-:Y:S01]  /*3c10*/  ISETP.GT.U32.AND P3, PT, R0.reuse, R41, PT ;  /* 0x000000290000720c */ /* 0x040fe20003f64070 */
[----:B------:R-:W-:Y:S01]  /*3c20*/  @!P5 IMAD.MOV R34, RZ, RZ, -R34 ;  /* 0x000000ffff22d224 */ /* 0x000fe200078e0a22 */
[----:B------:R-:W-:Y:S01]  /*3c30*/  ISETP.GT.U32.AND P5, PT, R0, R38, PT ;  /* 0x000000260000720c */ /* 0x000fe20003fa4070 */
[----:B------:R-:W-:-:S02]  /*3c40*/  IMAD.MOV.U32 R43, RZ, RZ, R42 ;  /* 0x000000ffff2b7224 */ /* 0x000fc400078e002a */
[----:B------:R-:W-:Y:S01]  /*3c50*/  @!P4 IMAD.MOV R33, RZ, RZ, -R33 ;  /* 0x000000ffff21c224 */ /* 0x000fe200078e0a21 */
[----:B------:R-:W-:Y:S01]  /*3c60*/  ISETP.GE.AND P4, PT, R44, RZ, PT ;  /* 0x000000ff2c00720c */ /* 0x000fe20003f86270 */
[----:B------:R-:W-:Y:S01]  /*3c70*/  IMAD.HI.U32 R35, R10, R43, RZ ;  /* 0x0000002b0a237227 */ /* 0x000fe200078e00ff */
[----:B------:R-:W-:-:S03]  /*3c80*/  LOP3.LUT R44, R7, 0x68, RZ, 0xfc, !PT ;  /* 0x00000068072c7812 */ /* 0x000fc600078efcff */
[----:B------:R-:W-:Y:S01]  /*3c90*/  IMAD.MOV R35, RZ, RZ, -R35 ;  /* 0x000000ffff237224 */ /* 0x000fe200078e0a23 */
[----:B------:R-:W-:Y:S01]  /*3ca0*/  IABS R42, R44 ;  /* 0x0000002c002a7213 */ /* 0x000fe20000000000 */
[----:B------:R-:W-:Y:S01]  /*3cb0*/  @!P1 IMAD.MOV R32, RZ, RZ, -R32 ;  /* 0x000000ffff209224 */ /* 0x000fe200078e0a20 */
[----:B------:R-:W-:Y:S01]  /*3cc0*/  ISETP.GT.U32.AND P1, PT, R0, R39, PT ;  /* 0x000000270000720c */ /* 0x000fe20003f24070 */
[--C-:B------:R-:W-:Y:S01]  /*3cd0*/  @!P2 IMAD.IADD R37, R37, 0x1, -R0.reuse ;  /* 0x000000012525a824 */ /* 0x100fe200078e0a00 */
[----:B------:R-:W-:Y:S01]  /*3ce0*/  ISETP.GE.AND P2, PT, R46, RZ, PT ;  /* 0x000000ff2e00720c */ /* 0x000fe20003f46270 */
[--C-:B------:R-:W-:Y:S01]  /*3cf0*/  @!P3 IMAD.IADD R41, R41, 0x1, -R0.reuse ;  /* 0x000000012929b824 */ /* 0x100fe200078e0a00 */
[----:B------:R-:W-:Y:S01]  /*3d00*/  LOP3.LUT R46, R7, 0x64, RZ, 0xfc, !PT ;  /* 0x00000064072e7812 */ /* 0x000fe200078efcff */
[----:B------:R-:W-:Y:S02]  /*3d10*/  IMAD R40, R0, R35, R43 ;  /* 0x0000002300287224 */ /* 0x000fe400078e022b */
[----:B------:R-:W-:Y:S01]  /*3d20*/  @!P5 IMAD.IADD R38, R38, 0x1, -R0 ;  /* 0x000000012626d824 */ /* 0x000fe200078e0a00 */
[----:B------:R-:W-:Y:S01]  /*3d30*/  IABS R45, R46 ;  /* 0x0000002e002d7213 */ /* 0x000fe20000000000 */
[----:B------:R-:W-:-:S02]  /*3d40*/  IMAD.MOV.U32 R43, RZ, RZ, R42 ;  /* 0x000000ffff2b7224 */ /* 0x000fc400078e002a */
[----:B------:R-:W-:Y:S01]  /*3d50*/  @!P0 IMAD.MOV R36, RZ, RZ, -R36 ;  /* 0x000000ffff248224 */ /* 0x000fe200078e0a24 */
[----:B------:R-:W-:Y:S01]  /*3d60*/  ISETP.GT.U32.AND P0, PT, R0, R41, PT ;  /* 0x000000290000720c */ /* 0x000fe20003f04070 */
[----:B------:R-:W-:Y:S01]  /*3d70*/  IMAD.HI.U32 R42, R10, R43, RZ ;  /* 0x0000002b0a2a7227 */ /* 0x000fe200078e00ff */
[----:B------:R-:W-:-:S03]  /*3d80*/  ISETP.GT.U32.AND P3, PT, R0, R38, PT ;  /* 0x000000260000720c */ /* 0x000fc60003f64070 */
[----:B------:R-:W-:Y:S02]  /*3d90*/  IMAD.MOV.U32 R35, RZ, RZ, R37 ;  /* 0x000000ffff237224 */ /* 0x000fe400078e0025 */
[----:B------:R-:W-:Y:S02]  /*3da0*/  IMAD.MOV R42, RZ, RZ, -R42 ;  /* 0x000000ffff2a7224 */ /* 0x000fe400078e0a2a */
[----:B------:R-:W-:-:S04]  /*3db0*/  IMAD.HI.U32 R37, R10, R45, RZ ;  /* 0x0000002d0a257227 */ /* 0x000fc800078e00ff */
[--C-:B------:R-:W-:Y:S01]  /*3dc0*/  @!P1 IMAD.IADD R39, R39, 0x1, -R0.reuse ;  /* 0x0000000127279824 */ /* 0x100fe200078e0a00 */
[----:B------:R-:W-:Y:S01]  /*3dd0*/  ISETP.GE.AND P1, PT, R47, RZ, PT ;  /* 0x000000ff2f00720c */ /* 0x000fe20003f26270 */
[----:B------:R-:W-:Y:S01]  /*3de0*/  @!P6 IMAD.MOV R35, RZ, RZ, -R35 ;  /* 0x000000ffff23e224 */ /* 0x000fe200078e0a23 */
[C---:B------:R-:W-:Y:S01]  /*3df0*/  ISETP.GT.U32.AND P6, PT, R0.reuse, R40, PT ;  /* 0x000000280000720c */ /* 0x040fe20003fc4070 */
[C---:B------:R-:W-:Y:S01]  /*3e00*/  IMAD R43, R0.reuse, R42, R43 ;  /* 0x0000002a002b7224 */ /* 0x040fe200078e022b */
[C---:B------:R-:W-:Y:S01]  /*3e10*/  ISETP.GT.U32.AND P5, PT, R0.reuse, R39, PT ;  /* 0x000000270000720c */ /* 0x040fe20003fa4070 */
[----:B------:R-:W-:Y:S01]  /*3e20*/  IMAD.MOV R37, RZ, RZ, -R37 ;  /* 0x000000ffff257224 */ /* 0x000fe200078e0a25 */
[----:B------:R-:W-:Y:S01]  /*3e30*/  IABS R47, R50 ;  /* 0x00000032002f7213 */ /* 0x000fe20000000000 */
[--C-:B------:R-:W-:Y:S01]  /*3e40*/  @!P0 IMAD.IADD R41, R41, 0x1, -R0.reuse ;  /* 0x0000000129298824 */ /* 0x100fe200078e0a00 */
[----:B------:R-:W-:Y:S01]  /*3e50*/  ISETP.GT.U32.AND P0, PT, R0, R43, PT ;  /* 0x0000002b0000720c */ /* 0x000fe20003f04070 */
[----:B------:R-:W-:Y:S01]  /*3e60*/  @!P3 IMAD.IADD R38, R38, 0x1, -R0 ;  /* 0x000000012626b824 */ /* 0x000fe200078e0a00 */
[----:B------:R-:W-:Y:S01]  /*3e70*/  ISETP.GE.AND P3, PT, R44, RZ, PT ;  /* 0x000000ff2c00720c */ /* 0x000fe20003f66270 */
[----:B------:R-:W-:-:S02]  /*3e80*/  IMAD R42, R0, R37, R45 ;  /* 0x00000025002a7224 */ /* 0x000fc400078e022d */
[----:B------:R-:W-:Y:S02]  /*3e90*/  @!P2 IMAD.MOV R38, RZ, RZ, -R38 ;  /* 0x000000ffff26a224 */ /* 0x000fe400078e0a26 */
[--C-:B------:R-:W-:Y:S01]  /*3ea0*/  @!P6 IMAD.IADD R40, R40, 0x1, -R0.reuse ;  /* 0x000000012828e824 */ /* 0x100fe200078e0a00 */
[----:B------:R-:W-:Y:S01]  /*3eb0*/  ISETP.GT.U32.AND P2, PT, R0, R42, PT ;  /* 0x0000002a0000720c */ /* 0x000fe20003f44070 */
[--C-:B------:R-:W-:Y:S01]  /*3ec0*/  @!P5 IMAD.IADD R39, R39, 0x1, -R0.reuse ;  /* 0x000000012727d824 */ /* 0x100fe200078e0a00 */
[----:B------:R-:W-:Y:S01]  /*3ed0*/  ISETP.GE.AND P5, PT, R48, RZ, PT ;  /* 0x000000ff3000720c */ /* 0x000fe20003fa6270 */
[----:B------:R-:W-:Y:S01]  /*3ee0*/  IMAD.HI.U32 R44, R10, R47, RZ ;  /* 0x0000002f0a2c7227 */ /* 0x000fe200078e00ff */
[----:B------:R-:W-:Y:S02]  /*3ef0*/  ISETP.GE.AND P6, PT, R46, RZ, PT ;  /* 0x000000ff2e00720c */ /* 0x000fe40003fc6270 */
[----:B------:R-:W-:Y:S01]  /*3f00*/  LOP3.LUT R48, R7, 0x58, RZ, 0xfc, !PT ;  /* 0x0000005807307812 */ /* 0x000fe200078efcff */
[----:B------:R-:W-:Y:S01]  /*3f10*/  @!P0 IMAD.IADD R43, R43, 0x1, -R0 ;  /* 0x000000012b2b8824 */ /* 0x000fe200078e0a00 */
[----:B------:R-:W-:Y:S01]  /*3f20*/  ISETP.GT.U32.AND P0, PT, R0, R40, PT ;  /* 0x000000280000720c */ /* 0x000fe20003f04070 */
[----:B------:R-:W-:Y:S01]  /*3f30*/  IMAD.MOV.U32 R37, RZ, RZ, R39 ;  /* 0x000000ffff257224 */ /* 0x000fe200078e0027 */
[----:B------:R-:W-:Y:S01]  /*3f40*/  IABS R46, R52 ;  /* 0x00000034002e7213 */ /* 0x000fe20000000000 */
[----:B------:R-:W-:Y:S01]  /*3f50*/  IMAD.MOV R44, RZ, RZ, -R44 ;  /* 0x000000ffff2c7224 */ /* 0x000fe200078e0a2c */
[----:B------:R-:W-:Y:S01]  /*3f60*/  IABS R49, R48 ;  /* 0x0000003000317213 */ /* 0x000fe20000000000 */
[----:B------:R-:W-:-:S02]  /*3f70*/  @!P2 IMAD.IADD R42, R42, 0x1, -R0 ;  /* 0x000000012a2aa824 */ /* 0x000fc400078e0a00 */
[----:B------:R-:W-:Y:S01]  /*3f80*/  @!P4 IMAD.MOV R37, RZ, RZ, -R37 ;  /* 0x000000ffff25c224 */ /* 0x000fe200078e0a25 */
[C---:B------:R-:W-:Y:S01]  /*3f90*/  ISETP.GT.U32.AND P4, PT, R0.reuse, R43, PT ;  /* 0x0000002b0000720c */ /* 0x040fe20003f84070 */
[C---:B------:R-:W-:Y:S01]  /*3fa0*/  IMAD R45, R0.reuse, R44, R47 ;  /* 0x0000002c002d7224 */ /* 0x040fe200078e022f */
[----:B------:R-:W-:Y:S01]  /*3fb0*/  ISETP.GT.U32.AND P2, PT, R0, R42, PT ;  /* 0x0000002a0000720c */ /* 0x000fe20003f44070 */
[----:B------:R-:W-:Y:S02]  /*3fc0*/  IMAD.MOV.U32 R47, RZ, RZ, R46 ;  /* 0x000000ffff2f7224 */ /* 0x000fe400078e002e */
[----:B------:R-:W-:Y:S02]  /*3fd0*/  IMAD.MOV.U32 R39, RZ, RZ, R41 ;  /* 0x000000ffff277224 */ /* 0x000fe400078e0029 */
[----:B------:R-:W-:-:S04]  /*3fe0*/  IMAD.HI.U32 R44, R10, R49, RZ ;  /* 0x000000310a2c7227 */ /* 0x000fc800078e00ff */
[----:B------:R-:W-:-:S04]  /*3ff0*/  IMAD.HI.U32 R41, R10, R47, RZ ;  /* 0x0000002f0a297227 */ /* 0x000fc800078e00ff */
[----:B------:R-:W-:Y:S01]  /*4000*/  @!P0 IMAD.IADD R40, R40, 0x1, -R0 ;  /* 0x0000000128288824 */ /* 0x000fe200078e0a00 */
[----:B------:R-:W-:Y:S01]  /*4010*/  ISETP.GE.AND P0, PT, R50, RZ, PT ;  /* 0x000000ff3200720c */ /* 0x000fe20003f06270 */
[----:B------:R-:W-:Y:S01]  /*4020*/  IMAD.MOV R44, RZ, RZ, -R44 ;  /* 0x000000ffff2c7224 */ /* 0x000fe200078e0a2c */
[----:B------:R-:W-:Y:S01]  /*4030*/  LOP3.LUT R50, R7, 0x50, RZ, 0xfc, !PT ;  /* 0x0000005007327812 */ /* 0x000fe200078efcff */
[----:B------:R-:W-:Y:S02]  /*4040*/  IMAD.MOV R41, RZ, RZ, -R41 ;  /* 0x000000ffff297224 */ /* 0x000fe400078e0a29 */
[C---:B------:R-:W-:Y:S01]  /*4050*/  IMAD R44, R0.reuse, R44, R49 ;  /* 0x0000002c002c7224 */ /* 0x040fe200078e0231 */
[----:B------:R-:W-:Y:S01]  /*4060*/  IABS R49, R50 ;  /* 0x0000003200317213 */ /* 0x000fe20000000000 */
[----:B------:R-:W-:Y:S02]  /*4070*/  IMAD R47, R0, R41, R47 ;  /* 0x00000029002f7224 */ /* 0x000fe400078e022f */
[--C-:B------:R-:W-:Y:S01]  /*4080*/  @!P4 IMAD.IADD R43, R43, 0x1, -R0.reuse ;  /* 0x000000012b2bc824 */ /* 0x100fe200078e0a00 */
[----:B------:R-:W-:Y:S01]  /*4090*/  ISETP.GE.AND P4, PT, R48, RZ, PT ;  /* 0x000000ff3000720c */ /* 0x000fe20003f86270 */
[----:B------:R-:W-:Y:S01]  /*40a0*/  @!P2 IMAD.IADD R42, R42, 0x1, -R0 ;  /* 0x000000012a2aa824 */ /* 0x000fe200078e0a00 */
[----:B------:R-:W-:Y:S01]  /*40b0*/  ISETP.GT.U32.AND P2, PT, R0, R47, PT ;  /* 0x0000002f0000720c */ /* 0x000fe20003f44070 */
[----:B------:R-:W-:-:S02]  /*40c0*/  IMAD.MOV.U32 R41, RZ, RZ, R43 ;  /* 0x000000ffff297224 */ /* 0x000fc400078e002b */
[----:B------:R-:W-:-:S04]  /*40d0*/  IMAD.HI.U32 R43, R10, R49, RZ ;  /* 0x000000310a2b7227 */ /* 0x000fc800078e00ff */
[----:B------:R-:W-:Y:S01]  /*40e0*/  @!P3 IMAD.MOV R41, RZ, RZ, -R41 ;  /* 0x000000ffff29b224 */ /* 0x000fe200078e0a29 */
[----:B------:R-:W-:Y:S01]  /*40f0*/  ISETP.GE.AND P3, PT, R52, RZ, PT ;  /* 0x000000ff3400720c */ /* 0x000fe20003f66270 */
[----:B------:R-:W-:Y:S01]  /*4100*/  IMAD.HI.U32 R46, R10, R51, RZ ;  /* 0x000000330a2e7227 */ /* 0x000fe200078e00ff */
[----:B------:R-:W-:-:S03]  /*4110*/  LOP3.LUT R52, R7, 0x48, RZ, 0xfc, !PT ;  /* 0x0000004807347812 */ /* 0x000fc600078efcff */
[----:B------:R-:W-:Y:S02]  /*4120*/  IMAD.MOV R43, RZ, RZ, -R43 ;  /* 0x000000ffff2b7224 */ /* 0x000fe400078e0a2b */
[----:B------:R-:W-:Y:S01]  /*4130*/  @!P1 IMAD.MOV R39, RZ, RZ, -R39 ;  /* 0x000000ffff279224 */ /* 0x000fe200078e0a27 */
[C---:B------:R-:W-:Y:S01]  /*4140*/  ISETP.GT.U32.AND P1, PT, R0.reuse, R45, PT ;  /* 0x0000002d0000720c */ /* 0x040fe20003f24070 */
[----:B------:R-:W-:Y:S02]  /*4150*/  IMAD.MOV R48, RZ, RZ, -R46 ;  /* 0x000000ffff307224 */ /* 0x000fe400078e0a2e */
[C---:B------:R-:W-:Y:S01]  /*4160*/  IMAD R46, R0.reuse, R43, R49 ;  /* 0x0000002b002e7224 */ /* 0x040fe200078e0231 */
[----:B------:R-:W-:Y:S01]  /*4170*/  IABS R43, R52 ;  /* 0x00000034002b7213 */ /* 0x000fe20000000000 */
[----:B------:R-:W-:Y:S01]  /*4180*/  @!P5 IMAD.MOV R40, RZ, RZ, -R40 ;  /* 0x000000ffff28d224 */ /* 0x000fe200078e0a28 */
[----:B------:R-:W-:Y:S01]  /*4190*/  ISETP.GT.U32.AND P5, PT, R0, R44, PT ;  /* 0x0000002c0000720c */ /* 0x000fe20003fa4070 */
[----:B------:R-:W-:-:S02]  /*41a0*/  @!P2 IMAD.IADD R47, R47, 0x1, -R0 ;  /* 0x000000012f2fa824 */ /* 0x000fc400078e0a00 */
[C---:B------:R-:W-:Y:S02]  /*41b0*/  IMAD R49, R0.reuse, R48, R51 ;  /* 0x0000003000317224 */ /* 0x040fe400078e0233 */
[----:B------:R-:W-:Y:S01]  /*41c0*/  IMAD.MOV.U32 R51, RZ, RZ, R43 ;  /* 0x000000ffff337224 */ /* 0x000fe200078e002b */
[----:B------:R-:W-:Y:S01]  /*41d0*/  ISETP.GT.U32.AND P2, PT, R0, R47, PT ;  /* 0x0000002f0000720c */ /* 0x000fe20003f44070 */
[----:B------:R-:W-:Y:S02]  /*41e0*/  @!P1 IMAD.IADD R45, R45, 0x1, -R0 ;  /* 0x000000012d2d9824 */ /* 0x000fe400078e0a00 */
[----:B------:R-:W-:-:S03]  /*41f0*/  IMAD.HI.U32 R48, R10, R51, RZ ;  /* 0x000000330a307227 */ /* 0x000fc600078e00ff */
[----:B------:R-:W-:Y:S01]  /*4200*/  ISETP.GT.U32.AND P1, PT, R0, R45, PT ;  /* 0x0000002d0000720c */ /* 0x000fe20003f24070 */
[----:B------:R-:W-:Y:S02]  /*4210*/  IMAD.MOV R48, RZ, RZ, -R48 ;  /* 0x000000ffff307224 */ /* 0x000fe400078e0a30 */
[--C-:B------:R-:W-:Y:S02]  /*4220*/  @!P5 IMAD.IADD R44, R44, 0x1, -R0.reuse ;  /* 0x000000012c2cd824 */ /* 0x100fe400078e0a00 */
[C---:B------:R-:W-:Y:S02]  /*4230*/  IMAD R51, R0.reuse, R48, R51 ;  /* 0x0000003000337224 */ /* 0x040fe400078e0233 */
[----:B------:R-:W-:Y:S01]  /*4240*/  @!P2 IMAD.IADD R47, R47, 0x1, -R0 ;  /* 0x000000012f2fa824 */ /* 0x000fe200078e0a00 */
[C---:B------:R-:W-:Y:S01]  /*4250*/  ISETP.GT.U32.AND P5, PT, R0.reuse, R44, PT ;  /* 0x0000002c0000720c */ /* 0x040fe20003fa4070 */
[----:B------:R-:W-:Y:S01]  /*4260*/  @!P6 IMAD.MOV R42, RZ, RZ, -R42 ;  /* 0x000000ffff2ae224 */ /* 0x000fe200078e0a2a */
[----:B------:R-:W-:-:S02]  /*4270*/  ISETP.GT.U32.AND P2, PT, R0, R51, PT ;  /* 0x000000330000720c */ /* 0x000fc40003f44070 */
[----:B------:R-:W-:Y:S01]  /*4280*/  ISETP.GT.U32.AND P6, PT, R0, R46, PT ;  /* 0x0000002e0000720c */ /* 0x000fe20003fc4070 */
[----:B------:R-:W-:Y:S01]  /*4290*/  @!P1 IMAD.IADD R45, R45, 0x1, -R0 ;  /* 0x000000012d2d9824 */ /* 0x000fe200078e0a00 */
[----:B------:R-:W-:Y:S01]  /*42a0*/  ISETP.GE.AND P1, PT, R50, RZ, PT ;  /* 0x000000ff3200720c */ /* 0x000fe20003f26270 */
[----:B------:R-:W-:-:S04]  /*42b0*/  IMAD.HI.U32 R50, R10, R57, RZ ;  /* 0x000000390a327227 */ /* 0x000fc800078e00ff */
[----:B------:R-:W-:Y:S02]  /*42c0*/  IMAD.MOV.U32 R43, RZ, RZ, R45 ;  /* 0x000000ffff2b7224 */ /* 0x000fe400078e002d */
[--C-:B------:R-:W-:Y:S01]  /*42d0*/  @!P5 IMAD.IADD R44, R44, 0x1, -R0.reuse ;  /* 0x000000012c2cd824 */ /* 0x100fe200078e0a00 */
[----:B------:R-:W-:Y:S01]  /*42e0*/  ISETP.GT.U32.AND P5, PT, R0, R49, PT ;  /* 0x000000310000720c */ /* 0x000fe20003fa4070 */
[--C-:B------:R-:W-:Y:S02]  /*42f0*/  @!P2 IMAD.IADD R51, R51, 0x1, -R0.reuse ;  /* 0x000000013333a824 */ /* 0x100fe400078e0a00 */
[----:B------:R-:W-:Y:S01]  /*4300*/  @!P0 IMAD.MOV R43, RZ, RZ, -R43 ;  /* 0x000000ffff2b8224 */ /* 0x000fe200078e0a2b */
[----:B------:R-:W-:Y:S01]  /*4310*/  ISETP.GE.AND P0, PT, R54, RZ, PT ;  /* 0x000000ff3600720c */ /* 0x000fe20003f06270 */
[----:B------:R-:W-:Y:S01]  /*4320*/  @!P6 IMAD.IADD R46, R46, 0x1, -R0 ;  /* 0x000000012e2ee824 */ /* 0x000fe200078e0a00 */
[----:B------:R-:W-:Y:S01]  /*4330*/  LOP3.LUT R54, R7, 0x40, RZ, 0xfc, !PT ;  /* 0x0000004007367812 */ /* 0x000fe200078efcff */
[----:B------:R-:W-:Y:S01]  /*4340*/  IMAD.HI.U32 R45, R10, R53, RZ ;  /* 0x000000350a2d7227 */ /* 0x000fe200078e00ff */
[----:B------:R-:W-:-:S02]  /*4350*/  ISETP.GT.U32.AND P2, PT, R0, R51, PT ;  /* 0x000000330000720c */ /* 0x000fc40003f44070 */
[----:B------:R-:W-:Y:S01]  /*4360*/  IABS R55, R54 ;  /* 0x0000003600377213 */ /* 0x000fe20000000000 */
[----:B------:R-:W-:Y:S01]  /*4370*/  IMAD.MOV R45, RZ, RZ, -R45 ;  /* 0x000000ffff2d7224 */ /* 0x000fe200078e0a2d */
[----:B------:R-:W-:Y:S01]  /*4380*/  ISETP.GT.U32.AND P6, PT, R0, R46, PT ;  /* 0x0000002e0000720c */ /* 0x000fe20003fc4070 */
[----:B------:R-:W-:Y:S01]  /*4390*/  @!P5 IMAD.IADD R49, R49, 0x1, -R0 ;  /* 0x000000013131d824 */ /* 0x000fe200078e0a00 */
[----:B------:R-:W-:Y:S01]  /*43a0*/  ISETP.GE.AND P5, PT, R52, RZ, PT ;  /* 0x000000ff3400720c */ /* 0x000fe20003fa6270 */
[----:B------:R-:W-:-:S04]  /*43b0*/  IMAD.HI.U32 R48, R10, R55, RZ ;  /* 0x000000370a307227 */ /* 0x000fc800078e00ff */
[----:B------:R-:W-:Y:S02]  /*43c0*/  IMAD.MOV R48, RZ, RZ, -R48 ;  /* 0x000000ffff307224 */ /* 0x000fe400078e0a30 */
[----:B------:R-:W-:Y:S02]  /*43d0*/  IMAD.MOV R50, RZ, RZ, -R50 ;  /* 0x000000ffff327224 */ /* 0x000fe400078e0a32 */
[----:B------:R-:W-:Y:S02]  /*43e0*/  @!P2 IMAD.IADD R51, R51, 0x1, -R0 ;  /* 0x000000013333a824 */ /* 0x000fe400078e0a00 */
[C---:B------:R-:W-:Y:S02]  /*43f0*/  IMAD R53, R0.reuse, R45, R53 ;  /* 0x0000002d00357224 */ /* 0x040fe400078e0235 */
[----:B------:R-:W-:Y:S02]  /*4400*/  IMAD.MOV.U32 R45, RZ, RZ, R47 ;  /* 0x000000ffff2d7224 */ /* 0x000fe400078e002f */
[C---:B------:R-:W-:Y:S01]  /*4410*/  IMAD R47, R0.reuse, R48, R55 ;  /* 0x00000030002f7224 */ /* 0x040fe200078e0237 */
[----:B------:R-:W-:Y:S01]  /*4420*/  LOP3.LUT R48, R7, 0x34, RZ, 0xfc, !PT ;  /* 0x0000003407307812 */ /* 0x000fe200078efcff */
[----:B------:R-:W-:-:S02]  /*4430*/  IMAD R55, R0, R50, R57 ;  /* 0x0000003200377224 */ /* 0x000fc400078e0239 */
[----:B------:R-:W-:Y:S01]  /*4440*/  IMAD.MOV.U32 R61, RZ, RZ, R51 ;  /* 0x000000ffff3d7224 */ /* 0x000fe200078e0033 */
[C---:B------:R-:W-:Y:S01]  /*4450*/  ISETP.GT.U32.AND P2, PT, R0.reuse, R47, PT ;  /* 0x0000002f0000720c */ /* 0x040fe20003f44070 */
[----:B------:R-:W-:Y:S01]  /*4460*/  @!P4 IMAD.MOV R44, RZ, RZ, -R44 ;  /* 0x000000ffff2cc224 */ /* 0x000fe200078e0a2c */
[----:B------:R-:W-:Y:S01]  /*4470*/  ISETP.GT.U32.AND P4, PT, R0, R49, PT ;  /* 0x000000310000720c */ /* 0x000fe20003f84070 */
[----:B------:R-:W-:Y:S01]  /*4480*/  @!P6 IMAD.IADD R46, R46, 0x1, -R0 ;  /* 0x000000012e2ee824 */ /* 0x000fe200078e0a00 */
[C---:B------:R-:W-:Y:S01]  /*4490*/  ISETP.GT.U32.AND P6, PT, R0.reuse, R53, PT ;  /* 0x000000350000720c */ /* 0x040fe20003fc4070 */
[----:B------:R-:W-:Y:S01]  /*44a0*/  @!P5 IMAD.MOV R61, RZ, RZ, -R61 ;  /* 0x000000ffff3dd224 */ /* 0x000fe200078e0a3d */
[----:B------:R-:W-:Y:S01]  /*44b0*/  ISETP.GT.U32.AND P5, PT, R0, R55, PT ;  /* 0x000000370000720c */ /* 0x000fe20003fa4070 */
[----:B------:R-:W-:Y:S01]  /*44c0*/  @!P1 IMAD.MOV R46, RZ, RZ, -R46 ;  /* 0x000000ffff2e9224 */ /* 0x000fe200078e0a2e */
[----:B------:R-:W-:Y:S01]  /*44d0*/  ISETP.GE.AND P1, PT, R54, RZ, PT ;  /* 0x000000ff3600720c */ /* 0x000fe20003f26270 */
[----:B------:R-:W-:Y:S01]  /*44e0*/  @!P3 IMAD.MOV R45, RZ, RZ, -R45 ;  /* 0x000000ffff2db224 */ /* 0x000fe200078e0a2d */
[----:B------:R-:W-:-:S02]  /*44f0*/  IABS R51, R48 ;  /* 0x0000003000337213 */ /* 0x000fc40000000000 */
[----:B------:R-:W-:Y:S01]  /*4500*/  LOP3.LUT R54, R7, 0x2c, RZ, 0xfc, !PT ;  /* 0x0000002c07367812 */ /* 0x000fe200078efcff */
[--C-:B------:R-:W-:Y:S01]  /*4510*/  @!P2 IMAD.IADD R47, R47, 0x1, -R0.reuse ;  /* 0x000000012f2fa824 */ /* 0x100fe200078e0a00 */
[----:B------:R-:W-:Y:S01]  /*4520*/  ISETP.GE.AND P3, PT, R56, RZ, PT ;  /* 0x000000ff3800720c */ /* 0x000fe20003f66270 */
[--C-:B------:R-:W-:Y:S01]  /*4530*/  @!P4 IMAD.IADD R49, R49, 0x1, -R0.reuse ;  /* 0x000000013131c824 */ /* 0x100fe200078e0a00 */
[----:B------:R-:W-:Y:S01]  /*4540*/  IABS R67, R54 ;  /* 0x0000003600437213 */ /* 0x000fe20000000000 */
[--C-:B------:R-:W-:Y:S01]  /*4550*/  @!P6 IMAD.IADD R53, R53, 0x1, -R0.reuse ;  /* 0x000000013535e824 */ /* 0x100fe200078e0a00 */
[----:B------:R-:W-:Y:S01]  /*4560*/  ISETP.GE.AND P4, PT, R58, RZ, PT ;  /* 0x000000ff3a00720c */ /* 0x000fe20003f86270 */
[----:B------:R-:W-:Y:S01]  /*4570*/  @!P5 IMAD.IADD R55, R55, 0x1, -R0 ;  /* 0x000000013737d824 */ /* 0x000fe200078e0a00 */
[C---:B------:R-:W-:Y:S01]  /*4580*/  ISETP.GT.U32.AND P2, PT, R0.reuse, R47, PT ;  /* 0x0000002f0000720c */ /* 0x040fe20003f44070 */
[----:B------:R-:W-:Y:S01]  /*4590*/  IMAD.MOV.U32 R59, RZ, RZ, R49 ;  /* 0x000000ffff3b7224 */ /* 0x000fe200078e0031 */
[----:B------:R-:W-:-:S02]  /*45a0*/  ISETP.GT.U32.AND P6, PT, R0, R53, PT ;  /* 0x000000350000720c */ /* 0x000fc40003fc4070 */
[----:B------:R-:W-:Y:S01]  /*45b0*/  ISETP.GT.U32.AND P5, PT, R0, R55, PT ;  /* 0x000000370000720c */ /* 0x000fe20003fa4070 */
[----:B------:R-:W-:Y:S01]  /*45c0*/  @!P0 IMAD.MOV R59, RZ, RZ, -R59 ;  /* 0x000000ffff3b8224 */ /* 0x000fe200078e0a3b */
[----:B------:R-:W-:Y:S01]  /*45d0*/  ISETP.GE.AND P0, PT, R48, RZ, PT ;  /* 0x000000ff3000720c */ /* 0x000fe20003f06270 */
[C---:B------:R-:W-:Y:S01]  /*45e0*/  IMAD.HI.U32 R48, R10.reuse, R51, RZ ;  /* 0x000000330a307227 */ /* 0x040fe200078e00ff */
[C---:B------:R-:W-:Y:S02]  /*45f0*/  LOP3.LUT R49, R7.reuse, 0x30, RZ, 0xfc, !PT ;  /* 0x0000003007317812 */ /* 0x040fe400078efcff */
[----:B------:R-:W-:Y:S01]  /*4600*/  LOP3.LUT R56, R7, 0x28, RZ, 0xfc, !PT ;  /* 0x0000002807387812 */ /* 0x000fe200078efcff */
[----:B------:R-:W-:Y:S01]  /*4610*/  IMAD.MOV R50, RZ, RZ, -R48 ;  /* 0x000000ffff327224 */ /* 0x000fe200078e0a30 */
[----:B------:R-:W-:Y:S01]  /*4620*/  IABS R57, R49 ;  /* 0x0000003100397213 */ /* 0x000fe20000000000 */
[----:B------:R-:W-:Y:S01]  /*4630*/  IMAD.HI.U32 R48, R10, R67, RZ ;  /* 0x000000430a307227 */ /* 0x000fe200078e00ff */
[----:B------:R-:W-:-:S03]  /*4640*/  IABS R71, R56 ;  /* 0x0000003800477213 */ /* 0x000fc60000000000 */
[----:B------:R-:W-:Y:S01]  /*4650*/  @!P6 IMAD.IADD R53, R53, 0x1, -R0 ;  /* 0x000000013535e824 */ /* 0x000fe200078e0a00 */
[----:B------:R-:W-:Y:S01]  /*4660*/  ISETP.GE.AND P6, PT, R49, RZ, PT ;  /* 0x000000ff3100720c */ /* 0x000fe20003fc6270 */
[----:B------:R-:W-:Y:S02]  /*4670*/  IMAD.MOV R48, RZ, RZ, -R48 ;  /* 0x000000ffff307224 */ /* 0x000fe400078e0a30 */
[----:B------:R-:W-:Y:S01]  /*4680*/  @!P5 IMAD.IADD R55, R55, 0x1, -R0 ;  /* 0x000000013737d824 */ /* 0x000fe200078e0a00 */
[----:B------:R-:W-:Y:S01]  /*4690*/  ISETP.GE.AND P5, PT, R56, RZ, PT ;  /* 0x000000ff3800720c */ /* 0x000fe20003fa6270 */
[----:B------:R-:W-:Y:S01]  /*46a0*/  IMAD.MOV.U32 R63, RZ, RZ, R53 ;  /* 0x000000ffff3f7224 */ /* 0x000fe200078e0035 */
[C---:B------:R-:W-:Y:S01]  /*46b0*/  LOP3.LUT R56, R7.reuse, 0x20, RZ, 0xfc, !PT ;  /* 0x0000002007387812 */ /* 0x040fe200078efcff */
[----:B------:R-:W-:Y:S01]  /*46c0*/  IMAD R53, R0, R48, R67 ;  /* 0x0000003000357224 */ /* 0x000fe200078e0243 */
[----:B------:R-:W-:Y:S01]  /*46d0*/  LOP3.LUT R67, R7, 0x14, RZ, 0xfc, !PT ;  /* 0x0000001407437812 */ /* 0x000fe200078efcff */
[----:B------:R-:W-:Y:S01]  /*46e0*/  IMAD.MOV.U32 R69, RZ, RZ, R55 ;  /* 0x000000ffff457224 */ /* 0x000fe200078e0037 */
[----:B------:R-:W-:Y:S01]  /*46f0*/  IABS R81, R56 ;  /* 0x0000003800517213 */ /* 0x000fe20000000000 */
[----:B------:R-:W-:Y:S01]  /*4700*/  IMAD.HI.U32 R49, R10, R57, RZ ;  /* 0x000000390a317227 */ /* 0x000fe200078e00ff */
[----:B------:R-:W-:-:S03]  /*4710*/  IABS R87, R67 ;  /* 0x0000004300577213 */ /* 0x000fc60000000000 */
[----:B------:R-:W-:Y:S01]  /*4720*/  @!P4 IMAD.MOV R69, RZ, RZ, -R69 ;  /* 0x000000ffff45c224 */ /* 0x000fe200078e0a45 */
[C---:B------:R-:W-:Y:S01]  /*4730*/  ISETP.GT.U32.AND P4, PT, R0.reuse, R53, PT ;  /* 0x000000350000720c */ /* 0x040fe20003f84070 */
[----:B------:R-:W-:Y:S02]  /*4740*/  IMAD.MOV R52, RZ, RZ, -R49 ;  /* 0x000000ffff347224 */ /* 0x000fe400078e0a31 */
[----:B------:R-:W-:Y:S02]  /*4750*/  IMAD R49, R0, R50, R51 ;  /* 0x0000003200317224 */ /* 0x000fe400078e0233 */
[----:B------:R-:W-:Y:S01]  /*4760*/  @!P2 IMAD.IADD R47, R47, 0x1, -R0 ;  /* 0x000000012f2fa824 */ /* 0x000fe200078e0a00 */
[----:B------:R-:W-:Y:S01]  /*4770*/  ISETP.GE.AND P2, PT, R54, RZ, PT ;  /* 0x000000ff3600720c */ /* 0x000fe20003f46270 */
[----:B------:R-:W-:Y:S01]  /*4780*/  @!P3 IMAD.MOV R63, RZ, RZ, -R63 ;  /* 0x000000ffff3fb224 */ /* 0x000fe200078e0a3f */
[C---:B------:R-:W-:Y:S01]  /*4790*/  ISETP.GT.U32.AND P3, PT, R0.reuse, R49, PT ;  /* 0x000000310000720c */ /* 0x040fe20003f64070 */
[----:B------:R-:W-:Y:S01]  /*47a0*/  IMAD.MOV.U32 R65, RZ, RZ, R47 ;  /* 0x000000ffff417224 */ /* 0x000fe200078e002f */
[----:B------:R-:W-:Y:S01]  /*47b0*/  LOP3.LUT R54, R7, 0x24, RZ, 0xfc, !PT ;  /* 0x0000002407367812 */ /* 0x000fe200078efcff */
[----:B------:R-:W-:-:S02]  /*47c0*/  IMAD R51, R0, R52, R57 ;  /* 0x0000003400337224 */ /* 0x000fc400078e0239 */
[----:B------:R-:W-:Y:S01]  /*47d0*/  @!P4 IMAD.IADD R53, R53, 0x1, -R0 ;  /* 0x000000013535c824 */ /* 0x000fe200078e0a00 */
[----:B------:R-:W-:Y:S01]  /*47e0*/  IABS R79, R54 ;  /* 0x00000036004f7213 */ /* 0x000fe20000000000 */
[----:B------:R-:W-:-:S03]  /*47f0*/  IMAD.HI.U32 R50, R10, R71, RZ ;  /* 0x000000470a327227 */ /* 0x000fc600078e00ff */
[----:B------:R-:W-:Y:S01]  /*4800*/  ISETP.GT.U32.AND P4, PT, R0, R53, PT ;  /* 0x000000350000720c */ /* 0x000fe20003f84070 */
[----:B------:R-:W-:-:S04]  /*4810*/  IMAD.HI.U32 R47, R10, R79, RZ ;  /* 0x0000004f0a2f7227 */ /* 0x000fc800078e00ff */
[----:B------:R-:W-:Y:S02]  /*4820*/  @!P3 IMAD.IADD R49, R49, 0x1, -R0 ;  /* 0x000000013131b824 */ /* 0x000fe400078e0a00 */
[----:B------:R-:W-:Y:S02]  /*4830*/  IMAD.MOV R52, RZ, RZ, -R47 ;  /* 0x000000ffff347224 */ /* 0x000fe400078e0a2f */
[----:B------:R-:W-:Y:S01]  /*4840*/  IMAD.MOV R50, RZ, RZ, -R50 ;  /* 0x000000ffff327224 */ /* 0x000fe200078e0a32 */
[C---:B------:R-:W-:Y:S01]  /*4850*/  ISETP.GT.U32.AND P3, PT, R0.reuse, R49, PT ;  /* 0x000000310000720c */ /* 0x040fe20003f64070 */
[C---:B------:R-:W-:Y:S02]  /*4860*/  IMAD R79, R0.reuse, R52, R79 ;  /* 0x00000034004f7224 */ /* 0x040fe400078e024f */
[----:B------:R-:W-:Y:S02]  /*4870*/  @!P4 IMAD.IADD R53, R53, 0x1, -R0 ;  /* 0x000000013535c824 */ /* 0x000fe400078e0a00 */
[C---:B------:R-:W-:Y:S01]  /*4880*/  IMAD R55, R0.reuse, R50, R71 ;  /* 0x0000003200377224 */ /* 0x040fe200078e0247 */
[C---:B------:R-:W-:Y:S01]  /*4890*/  ISETP.GT.U32.AND P4, PT, R0.reuse, R79, PT ;  /* 0x0000004f0000720c */ /* 0x040fe20003f84070 */
[----:B------:R-:W-:Y:S01]  /*48a0*/  @!P1 IMAD.MOV R65, RZ, RZ, -R65 ;  /* 0x000000ffff419224 */ /* 0x000fe200078e0a41 */
[----:B------:R-:W-:Y:S01]  /*48b0*/  ISETP.GT.U32.AND P1, PT, R0, R51, PT ;  /* 0x000000330000720c */ /* 0x000fe20003f24070 */
[----:B------:R-:W-:-:S04]  /*48c0*/  IMAD.HI.U32 R47, R10, R85, RZ ;  /* 0x000000550a2f7227 */ /* 0x000fc800078e00ff */
[--C-:B------:R-:W-:Y:S01]  /*48d0*/  @!P3 IMAD.IADD R49, R49, 0x1, -R0.reuse ;  /* 0x000000013131b824 */ /* 0x100fe200078e0a00 */
[C---:B------:R-:W-:Y:S01]  /*48e0*/  ISETP.GT.U32.AND P3, PT, R0.reuse, R55, PT ;  /* 0x000000370000720c */ /* 0x040fe20003f64070 */
[----:B------:R-:W-:Y:S02]  /*48f0*/  IMAD.MOV R47, RZ, RZ, -R47 ;  /* 0x000000ffff2f7224 */ /* 0x000fe400078e0a2f */
[----:B------:R-:W-:Y:S02]  /*4900*/  IMAD.MOV.U32 R71, RZ, RZ, R49 ;  /* 0x000000ffff477224 */ /* 0x000fe400078e0031 */
[----:B------:R-:W-:Y:S02]  /*4910*/  @!P4 IMAD.IADD R79, R79, 0x1, -R0 ;  /* 0x000000014f4fc824 */ /* 0x000fe400078e0a00 */
[C---:B------:R-:W-:Y:S02]  /*4920*/  IMAD R85, R0.reuse, R47, R85 ;  /* 0x0000002f00557224 */ /* 0x040fe400078e0255 */
[----:B------:R-:W-:Y:S01]  /*4930*/  @!P0 IMAD.MOV R71, RZ, RZ, -R71 ;  /* 0x000000ffff478224 */ /* 0x000fe200078e0a47 */
[----:B------:R-:W-:Y:S01]  /*4940*/  ISETP.GT.U32.AND P4, PT, R0, R79, PT ;  /* 0x0000004f0000720c */ /* 0x000fe20003f84070 */
[----:B------:R-:W-:-:S04]  /*4950*/  IMAD.HI.U32 R48, R10, R81, RZ ;  /* 0x000000510a307227 */ /* 0x000fc800078e00ff */
[--C-:B------:R-:W-:Y:S01]  /*4960*/  @!P3 IMAD.IADD R55, R55, 0x1, -R0.reuse ;  /* 0x000000013737b824 */ /* 0x100fe200078e0a00 */
[----:B------:R-:W-:Y:S01]  /*4970*/  ISETP.GE.AND P3, PT, R56, RZ, PT ;  /* 0x000000ff3800720c */ /* 0x000fe20003f66270 */
[----:B------:R-:W-:Y:S01]  /*4980*/  @!P1 IMAD.IADD R51, R51, 0x1, -R0 ;  /* 0x0000000133339824 */ /* 0x000fe200078e0a00 */
[----:B------:R-:W-:Y:S01]  /*4990*/  LOP3.LUT R56, R7, 0x10, RZ, 0xfc, !PT ;  /* 0x0000001007387812 */ /* 0x000fe200078efcff */
[----:B------:R-:W-:Y:S01]  /*49a0*/  IMAD.MOV R48, RZ, RZ, -R48 ;  /* 0x000000ffff307224 */ /* 0x000fe200078e0a30 */
[----:B------:R-:W-:Y:S01]  /*49b0*/  ISETP.GT.U32.AND P0, PT, R0, R55, PT ;  /* 0x000000370000720c */ /* 0x000fe20003f04070 */
[----:B------:R-:W-:Y:S01]  /*49c0*/  IMAD.HI.U32 R50, R10, R87, RZ ;  /* 0x000000570a327227 */ /* 0x000fe200078e00ff */
[----:B------:R-:W-:Y:S02]  /*49d0*/  IABS R89, R56 ;  /* 0x0000003800597213 */ /* 0x000fe40000000000 */
[C---:B------:R-:W-:Y:S01]  /*49e0*/  ISETP.GT.U32.AND P1, PT, R0.reuse, R51, PT ;  /* 0x000000330000720c */ /* 0x040fe20003f24070 */
[----:B------:R-:W-:Y:S01]  /*49f0*/  @!P4 IMAD.IADD R79, R79, 0x1, -R0 ;  /* 0x000000014f4fc824 */ /* 0x000fe200078e0a00 */
[----:B------:R-:W-:Y:S01]  /*4a00*/  ISETP.GT.U32.AND P4, PT, R0, R85, PT ;  /* 0x000000550000720c */ /* 0x000fe20003f84070 */
[----:B------:R-:W-:-:S04]  /*4a10*/  IMAD.HI.U32 R47, R10, R89, RZ ;  /* 0x000000590a2f7227 */ /* 0x000fc800078e00ff */
[C---:B------:R-:W-:Y:S02]  /*4a20*/  IMAD R81, R0.reuse, R48, R81 ;  /* 0x0000003000517224 */ /* 0x040fe400078e0251 */
[----:B------:R-:W-:Y:S02]  /*4a30*/  IMAD.MOV R47, RZ, RZ, -R47 ;  /* 0x000000ffff2f7224 */ /* 0x000fe400078e0a2f */
[--C-:B------:R-:W-:Y:S01]  /*4a40*/  @!P0 IMAD.IADD R55, R55, 0x1, -R0.reuse ;  /* 0x0000000137378824 */ /* 0x100fe200078e0a00 */
[C---:B------:R-:W-:Y:S01]  /*4a50*/  ISETP.GT.U32.AND P0, PT, R0.reuse, R81, PT ;  /* 0x000000510000720c */ /* 0x040fe20003f04070 */
[C---:B------:R-:W-:Y:S02]  /*4a60*/  IMAD R89, R0.reuse, R47, R89 ;  /* 0x0000002f00597224 */ /* 0x040fe400078e0259 */
[--C-:B------:R-:W-:Y:S02]  /*4a70*/  @!P4 IMAD.IADD R85, R85, 0x1, -R0.reuse ;  /* 0x000000015555c824 */ /* 0x100fe400078e0a00 */
[----:B------:R-:W-:Y:S01]  /*4a80*/  @!P1 IMAD.IADD R51, R51, 0x1, -R0 ;  /* 0x0000000133339824 */ /* 0x000fe200078e0a00 */
[----:B------:R-:W-:Y:S01]  /*4a90*/  ISETP.GT.U32.AND P4, PT, R0, R89, PT ;  /* 0x000000590000720c */ /* 0x000fe20003f84070 */
[----:B------:R-:W-:Y:S01]  /*4aa0*/  IMAD.HI.U32 R48, R10, R91, RZ ;  /* 0x0000005b0a307227 */ /* 0x000fe200078e00ff */
[----:B------:R-:W-:-:S02]  /*4ab0*/  ISETP.GE.AND P1, PT, R54, RZ, PT ;  /* 0x000000ff3600720c */ /* 0x000fc40003f26270 */
[----:B------:R-:W-:Y:S01]  /*4ac0*/  LEA.HI R54, R14, R4, RZ, 0x1b ;  /* 0x000000040e367211 */ /* 0x000fe200078fd8ff */
[----:B------:R-:W-:Y:S02]  /*4ad0*/  IMAD.MOV R50, RZ, RZ, -R50 ;  /* 0x000000ffff327224 */ /* 0x000fe400078e0a32 */
[----:B------:R-:W-:Y:S02]  /*4ae0*/  @!P0 IMAD.IADD R81, R81, 0x1, -R0 ;  /* 0x0000000151518824 */ /* 0x000fe400078e0a00 */
[----:B------:R-:W-:Y:S02]  /*4af0*/  VIADD R58, R54, 0xfc ;  /* 0x000000fc363a7836 */ /* 0x000fe40000000000 */
[----:B------:R-:W-:Y:S02]  /*4b00*/  IMAD.MOV R48, RZ, RZ, -R48 ;  /* 0x000000ffff307224 */ /* 0x000fe400078e0a30 */
[----:B------:R-:W-:-:S04]  /*4b10*/  IMAD.HI.U32 R49, R10, R93, RZ ;  /* 0x0000005d0a317227 */ /* 0x000fc800078e00ff */
[C---:B------:R-:W-:Y:S02]  /*4b20*/  IMAD R87, R0.reuse, R50, R87 ;  /* 0x0000003200577224 */ /* 0x040fe400078e0257 */
[----:B------:R-:W-:Y:S01]  /*4b30*/  @!P4 IMAD.IADD R89, R89, 0x1, -R0 ;  /* 0x000000015959c824 */ /* 0x000fe200078e0a00 */
[C---:B------:R-:W-:Y:S01]  /*4b40*/  ISETP.GT.U32.AND P4, PT, R0.reuse, R81, PT ;  /* 0x000000510000720c */ /* 0x040fe20003f84070 */
[C---:B------:R-:W-:Y:S01]  /*4b50*/  IMAD R91, R0.reuse, R48, R91 ;  /* 0x00000030005b7224 */ /* 0x040fe200078e025b */
[----:B------:R-:W-:Y:S01]  /*4b60*/  IABS R48, R58 ;  /* 0x0000003a00307213 */ /* 0x000fe20000000000 */
[----:B------:R-:W-:Y:S01]  /*4b70*/  IMAD.MOV R49, RZ, RZ, -R49 ;  /* 0x000000ffff317224 */ /* 0x000fe200078e0a31 */
[----:B------:R-:W-:Y:S01]  /*4b80*/  ISETP.GT.U32.AND P0, PT, R0, R87, PT ;  /* 0x000000570000720c */ /* 0x000fe20003f04070 */
[----:B------:R-:W-:-:S04]  /*4b90*/  IMAD.HI.U32 R47, R10, R95, RZ ;  /* 0x0000005f0a2f7227 */ /* 0x000fc800078e00ff */
[----:B------:R-:W-:Y:S02]  /*4ba0*/  IMAD R93, R0, R49, R93 ;  /* 0x00000031005d7224 */ /* 0x000fe400078e025d */
[----:B------:R-:W-:Y:S02]  /*4bb0*/  VIADD R60, R54, 0xdc ;  /* 0x000000dc363c7836 */ /* 0x000fe40000000000 */
[----:B------:R-:W-:Y:S02]  /*4bc0*/  IMAD.MOV.U32 R49, RZ, RZ, R48 ;  /* 0x000000ffff317224 */ /* 0x000fe400078e0030 */
[----:B------:R-:W-:Y:S01]  /*4bd0*/  IMAD.MOV R48, RZ, RZ, -R47 ;  /* 0x000000ffff307224 */ /* 0x000fe200078e0a2f */
[----:B------:R-:W-:Y:S01]  /*4be0*/  IABS R57, R60 ;  /* 0x0000003c00397213 */ /* 0x000fe20000000000 */
[----:B------:R-:W-:-:S04]  /*4bf0*/  IMAD.HI.U32 R47, R10, R49, RZ ;  /* 0x000000310a2f7227 */ /* 0x000fc800078e00ff */
[----:B------:R-:W-:Y:S01]  /*4c00*/  @!P4 IMAD.IADD R81, R81, 0x1, -R0 ;  /* 0x000000015151c824 */ /* 0x000fe200078e0a00 */
[C---:B------:R-:W-:Y:S01]  /*4c10*/  ISETP.GT.U32.AND P4, PT, R0.reuse, R93, PT ;  /* 0x0000005d0000720c */ /* 0x040fe20003f84070 */
[----:B------:R-:W-:Y:S02]  /*4c20*/  IMAD R95, R0, R48, R95 ;  /* 0x00000030005f7224 */ /* 0x000fe400078e025f */
[----:B------:R-:W-:Y:S02]  /*4c30*/  IMAD.MOV R47, RZ, RZ, -R47 ;  /* 0x000000ffff2f7224 */ /* 0x000fe400078e0a2f */
[----:B------:R-:W-:Y:S02]  /*4c40*/  VIADD R62, R54, 0xbc ;  /* 0x000000bc363e7836 */ /* 0x000fe40000000000 */
[----:B------:R-:W-:-:S03]  /*4c50*/  IMAD.HI.U32 R48, R10, R57, RZ ;  /* 0x000000390a307227 */ /* 0x000fc600078e00ff */
[----:B------:R-:W-:Y:S01]  /*4c60*/  IABS R50, R62 ;  /* 0x0000003e00327213 */ /* 0x000fe20000000000 */
[----:B------:R-:W-:Y:S01]  /*4c70*/  @!P0 IMAD.IADD R87, R87, 0x1, -R0 ;  /* 0x0000000157578824 */ /* 0x000fe200078e0a00 */
[C---:B------:R-:W-:Y:S01]  /*4c80*/  ISETP.GT.U32.AND P0, PT, R0.reuse, R91, PT ;  /* 0x0000005b0000720c */ /* 0x040fe20003f04070 */
[----:B------:R-:W-:Y:S02]  /*4c90*/  IMAD.MOV.U32 R77, RZ, RZ, R55 ;  /* 0x000000ffff4d7224 */ /* 0x000fe400078e0037 */
[C---:B------:R-:W-:Y:S02]  /*4ca0*/  IMAD R47, R0.reuse, R47, R49 ;  /* 0x0000002f002f7224 */ /* 0x040fe400078e0231 */
[----:B------:R-:W-:Y:S02]  /*4cb0*/  IMAD.MOV R49, RZ, RZ, -R48 ;  /* 0x000000ffff317224 */ /* 0x000fe400078e0a30 */
[----:B------:R-:W-:Y:S01]  /*4cc0*/  @!P5 IMAD.MOV R77, RZ, RZ, -R77 ;  /* 0x000000ffff4dd224 */ /* 0x000fe200078e0a4d */
[C---:B------:R-:W-:Y:S01]  /*4cd0*/  ISETP.GT.U32.AND P5, PT, R0.reuse, R87, PT ;  /* 0x000000570000720c */ /* 0x040fe20003fa4070 */
[----:B------:R-:W-:-:S02]  /*4ce0*/  IMAD R49, R0, R49, R57 ;  /* 0x0000003100317224 */ /* 0x000fc400078e0239 */
[----:B------:R-:W-:Y:S02]  /*4cf0*/  IMAD.MOV.U32 R73, RZ, RZ, R51 ;  /* 0x000000ffff497224 */ /* 0x000fe400078e0033 */
[----:B------:R-:W-:Y:S02]  /*4d00*/  IMAD.MOV.U32 R51, RZ, RZ, R50 ;  /* 0x000000ffff337224 */ /* 0x000fe400078e0032 */
[----:B------:R-:W-:Y:S02]  /*4d10*/  IMAD.MOV.U32 R75, RZ, RZ, R53 ;  /* 0x000000ffff4b7224 */ /* 0x000fe400078e0035 */
[----:B------:R-:W-:Y:S01]  /*4d20*/  @!P4 IMAD.IADD R93, R93, 0x1, -R0 ;  /* 0x000000015d5dc824 */ /* 0x000fe200078e0a00 */
[----:B------:R-:W-:Y:S01]  /*4d30*/  ISETP.GT.U32.AND P4, PT, R0, R49, PT ;  /* 0x000000310000720c */ /* 0x000fe20003f84070 */
[----:B------:R-:W-:Y:S02]  /*4d40*/  VIADD R64, R54, 0x9c ;  /* 0x0000009c36407836 */ /* 0x000fe40000000000 */
[----:B------:R-:W-:-:S03]  /*4d50*/  IMAD.HI.U32 R48, R10, R51, RZ ;  /* 0x000000330a307227 */ /* 0x000fc600078e00ff */
[----:B------:R-:W-:Y:S01]  /*4d60*/  IABS R52, R64 ;  /* 0x0000004000347213 */ /* 0x000fe20000000000 */
[----:B------:R-:W-:Y:S01]  /*4d70*/  @!P2 IMAD.MOV R75, RZ, RZ, -R75 ;  /* 0x000000ffff4ba224 */ /* 0x000fe200078e0a4b */
[C---:B------:R-:W-:Y:S01]  /*4d80*/  ISETP.GT.U32.AND P2, PT, R0.reuse, R85, PT ;  /* 0x000000550000720c */ /* 0x040fe20003f44070 */
[----:B------:R-:W-:Y:S02]  /*4d90*/  IMAD.MOV R48, RZ, RZ, -R48 ;  /* 0x000000ffff307224 */ /* 0x000fe400078e0a30 */
[----:B------:R-:W-:Y:S01]  /*4da0*/  @!P6 IMAD.MOV R73, RZ, RZ, -R73 ;  /* 0x000000ffff49e224 */ /* 0x000fe200078e0a49 */
[C---:B------:R-:W-:Y:S01]  /*4db0*/  ISETP.GT.U32.AND P6, PT, R0.reuse, R89, PT ;  /* 0x000000590000720c */ /* 0x040fe20003fc4070 */
[--C-:B------:R-:W-:Y:S01]  /*4dc0*/  @!P5 IMAD.IADD R87, R87, 0x1, -R0.reuse ;  /* 0x000000015757d824 */ /* 0x100fe200078e0a00 */
[C---:B------:R-:W-:Y:S01]  /*4dd0*/  ISETP.GT.U32.AND P5, PT, R0.reuse, R47, PT ;  /* 0x0000002f0000720c */ /* 0x040fe20003fa4070 */
[----:B------:R-:W-:Y:S02]  /*4de0*/  @!P0 IMAD.IADD R91, R91, 0x1, -R0 ;  /* 0x000000015b5b8824 */ /* 0x000fe400078e0a00 */
[----:B------:R-:W-:-:S02]  /*4df0*/  IMAD R51, R0, R48, R51 ;  /* 0x0000003000337224 */ /* 0x000fc400078e0233 */
[----:B------:R-:W-:Y:S01]  /*4e00*/  IMAD.MOV.U32 R53, RZ, RZ, R52 ;  /* 0x000000ffff357224 */ /* 0x000fe200078e0034 */
[C---:B------:R-:W-:Y:S01]  /*4e10*/  ISETP.GT.U32.AND P0, PT, R0.reuse, R91, PT ;  /* 0x0000005b0000720c */ /* 0x040fe20003f04070 */
[----:B------:R-:W-:Y:S01]  /*4e20*/  @!P4 IMAD.IADD R49, R49, 0x1, -R0 ;  /* 0x000000013131c824 */ /* 0x000fe200078e0a00 */
[----:B------:R-:W-:Y:S01]  /*4e30*/  ISETP.GT.U32.AND P4, PT, R0, R51, PT ;  /* 0x000000330000720c */ /* 0x000fe20003f84070 */
[----:B------:R-:W-:-:S04]  /*4e40*/  IMAD.HI.U32 R50, R10, R53, RZ ;  /* 0x000000350a327227 */ /* 0x000fc800078e00ff */
[----:B------:R-:W-:Y:S01]  /*4e50*/  @!P2 IMAD.IADD R85, R85, 0x1, -R0 ;  /* 0x000000015555a824 */ /* 0x000fe200078e0a00 */
[----:B------:R-:W-:Y:S01]  /*4e60*/  ISETP.GT.U32.AND P2, PT, R0, R95, PT ;  /* 0x0000005f0000720c */ /* 0x000fe20003f44070 */
[----:B------:R-:W-:Y:S02]  /*4e70*/  IMAD.MOV R50, RZ, RZ, -R50 ;  /* 0x000000ffff327224 */ /* 0x000fe400078e0a32 */
[--C-:B------:R-:W-:Y:S01]  /*4e80*/  @!P6 IMAD.IADD R89, R89, 0x1, -R0.reuse ;  /* 0x000000015959e824 */ /* 0x100fe200078e0a00 */
[----:B------:R-:W-:Y:S01]  /*4e90*/  ISETP.GE.AND P6, PT, R66, RZ, PT ;  /* 0x000000ff4200720c */ /* 0x000fe20003fc6270 */
[----:B------:R-:W-:Y:S01]  /*4ea0*/  @!P5 IMAD.IADD R47, R47, 0x1, -R0 ;  /* 0x000000012f2fd824 */ /* 0x000fe200078e0a00 */
[----:B------:R-:W-:Y:S01]  /*4eb0*/  ISETP.GE.AND P5, PT, R68, RZ, PT ;  /* 0x000000ff4400720c */ /* 0x000fe20003fa6270 */
[----:B------:R-:W-:Y:S02]  /*4ec0*/  VIADD R66, R54, 0x7c ;  /* 0x0000007c36427836 */ /* 0x000fe40000000000 */
[----:B------:R-:W-:-:S02]  /*4ed0*/  IMAD R53, R0, R50, R53 ;  /* 0x0000003200357224 */ /* 0x000fc400078e0235 */
[C---:B------:R-:W-:Y:S01]  /*4ee0*/  VIADD R68, R54.reuse, 0x5c ;  /* 0x0000005c36447836 */ /* 0x040fe20000000000 */
[----:B------:R-:W-:Y:S01]  /*4ef0*/  IABS R57, R66 ;  /* 0x0000004200397213 */ /* 0x000fe20000000000 */
[C---:B------:R-:W-:Y:S02]  /*4f00*/  VIADD R70, R54.reuse, 0x3c ;  /* 0x0000003c36467836 */ /* 0x040fe40000000000 */
[----:B------:R-:W-:Y:S02]  /*4f10*/  VIADD R54, R54, 0x1c ;  /* 0x0000001c36367836 */ /* 0x000fe40000000000 */
[--C-:B------:R-:W-:Y:S01]  /*4f20*/  @!P0 IMAD.IADD R91, R91, 0x1, -R0.reuse ;  /* 0x000000015b5b8824 */ /* 0x100fe200078e0a00 */
[----:B------:R-:W-:Y:S01]  /*4f30*/  ISETP.GE.AND P0, PT, R67, RZ, PT ;  /* 0x000000ff4300720c */ /* 0x000fe20003f06270 */
[--C-:B------:R-:W-:Y:S01]  /*4f40*/  @!P4 IMAD.IADD R51, R51, 0x1, -R0.reuse ;  /* 0x000000013333c824 */ /* 0x100fe200078e0a00 */
[----:B------:R-:W-:Y:S01]  /*4f50*/  IABS R67, R68 ;  /* 0x0000004400437213 */ /* 0x000fe20000000000 */
[----:B------:R-:W-:Y:S01]  /*4f60*/  @!P2 IMAD.IADD R95, R95, 0x1, -R0 ;  /* 0x000000015f5fa824 */ /* 0x000fe200078e0a00 */
[----:B------:R-:W-:Y:S01]  /*4f70*/  ISETP.GT.U32.AND P4, PT, R0, R53, PT ;  /* 0x000000350000720c */ /* 0x000fe20003f84070 */
[----:B------:R-:W-:Y:S01]  /*4f80*/  @!P1 IMAD.MOV R79, RZ, RZ, -R79 ;  /* 0x000000ffff4f9224 */ /* 0x000fe200078e0a4f */
[----:B------:R-:W-:Y:S01]  /*4f90*/  IABS R97, R54 ;  /* 0x0000003600617213 */ /* 0x000fe20000000000 */
[----:B------:R-:W-:Y:S01]  /*4fa0*/  IMAD.HI.U32 R48, R10, R57, RZ ;  /* 0x000000390a307227 */ /* 0x000fe200078e00ff */
[----:B------:R-:W-:-:S02]  /*4fb0*/  IABS R83, R70 ;  /* 0x0000004600537213 */ /* 0x000fc40000000000 */
[----:B------:R-:W-:Y:S01]  /*4fc0*/  ISETP.GE.AND P2, PT, R56, RZ, PT ;  /* 0x000000ff3800720c */ /* 0x000fe20003f46270 */
[----:B------:R-:W-:Y:S01]  /*4fd0*/  IMAD.HI.U32 R50, R10, R67, RZ ;  /* 0x000000430a327227 */ /* 0x000fe200078e00ff */
[----:B------:R-:W-:-:S03]  /*4fe0*/  ISETP.GT.U32.AND P1, PT, R0, R93, PT ;  /* 0x0000005d0000720c */ /* 0x000fc60003f24070 */
[----:B------:R-:W-:Y:S01]  /*4ff0*/  @!P3 IMAD.MOV R81, RZ, RZ, -R81 ;  /* 0x000000ffff51b224 */ /* 0x000fe200078e0a51 */
[----:B------:R-:W-:Y:S01]  /*5000*/  ISETP.GT.U32.AND P3, PT, R0, R95, PT ;  /* 0x0000005f0000720c */ /* 0x000fe20003f64070 */
[----:B------:R-:W-:-:S04]  /*5010*/  IMAD.HI.U32 R55, R10, R97, RZ ;  /* 0x000000610a377227 */ /* 0x000fc800078e00ff */
[----:B------:R-:W-:-:S04]  /*5020*/  IMAD.HI.U32 R52, R10, R83, RZ ;  /* 0x000000530a347227 */ /* 0x000fc800078e00ff */
[----:B------:R-:W-:Y:S02]  /*5030*/  IMAD.MOV R48, RZ, RZ, -R48 ;  /* 0x000000ffff307224 */ /* 0x000fe400078e0a30 */
[----:B------:R-:W-:Y:S02]  /*5040*/  IMAD.MOV R50, RZ, RZ, -R50 ;  /* 0x000000ffff327224 */ /* 0x000fe400078e0a32 */
[----:B------:R-:W-:Y:S02]  /*5050*/  IMAD.MOV R56, RZ, RZ, -R55 ;  /* 0x000000ffff387224 */ /* 0x000fe400078e0a37 */
[----:B------:R-:W-:Y:S02]  /*5060*/  IMAD.MOV R52, RZ, RZ, -R52 ;  /* 0x000000ffff347224 */ /* 0x000fe400078e0a34 */
[C---:B------:R-:W-:Y:S01]  /*5070*/  IMAD R55, R0.reuse, R48, R57 ;  /* 0x0000003000377224 */ /* 0x040fe200078e0239 */
[----:B------:R-:W-:Y:S01]  /*5080*/  SHF.R.S32.HI R48, RZ, 0x2, R14 ;  /* 0x00000002ff307819 */ /* 0x000fe2000001140e */
[----:B------:R-:W-:-:S02]  /*5090*/  IMAD R57, R0, R50, R67 ;  /* 0x0000003200397224 */ /* 0x000fc400078e0243 */
[--C-:B------:R-:W-:Y:S01]  /*50a0*/  @!P4 IMAD.IADD R53, R53, 0x1, -R0.reuse ;  /* 0x000000013535c824 */ /* 0x100fe200078e0a00 */
[C---:B------:R-:W-:Y:S01]  /*50b0*/  ISETP.GT.U32.AND P4, PT, R0.reuse, R47, PT ;  /* 0x0000002f0000720c */ /* 0x040fe20003f84070 */
[----:B------:R-:W-:Y:S01]  /*50c0*/  IMAD R67, R0, R52, R83 ;  /* 0x0000003400437224 */ /* 0x000fe200078e0253 */
[----:B------:R-:W-:Y:S01]  /*50d0*/  SGXT R48, R48, 0x1 ;  /* 0x000000013030781a */ /* 0x000fe20000000200 */
[----:B------:R-:W-:Y:S01]  /*50e0*/  @!P0 IMAD.MOV R87, RZ, RZ, -R87 ;  /* 0x000000ffff578224 */ /* 0x000fe200078e0a57 */
[C---:B------:R-:W-:Y:S01]  /*50f0*/  ISETP.GT.U32.AND P0, PT, R0.reuse, R49, PT ;  /* 0x000000310000720c */ /* 0x040fe20003f04070 */
[----:B------:R-:W-:Y:S01]  /*5100*/  @!P2 IMAD.MOV R89, RZ, RZ, -R89 ;  /* 0x000000ffff59a224 */ /* 0x000fe200078e0a59 */
[C---:B------:R-:W-:Y:S01]  /*5110*/  ISETP.GT.U32.AND P2, PT, R0.reuse, R51, PT ;  /* 0x000000330000720c */ /* 0x040fe20003f44070 */
[----:B------:R-:W-:Y:S01]  /*5120*/  @!P5 IMAD.MOV R91, RZ, RZ, -R91 ;  /* 0x000000ffff5bd224 */ /* 0x000fe200078e0a5b */
[C---:B------:R-:W-:Y:S01]  /*5130*/  ISETP.GT.U32.AND P5, PT, R0.reuse, R55, PT ;  /* 0x000000370000720c */ /* 0x040fe20003fa4070 */
[----:B------:R-:W-:Y:S01]  /*5140*/  @!P1 IMAD.IADD R93, R93, 0x1, -R0 ;  /* 0x000000015d5d9824 */ /* 0x000fe200078e0a00 */
[----:B------:R-:W-:Y:S01]  /*5150*/  ISETP.GT.U32.AND P1, PT, R0, R57, PT ;  /* 0x000000390000720c */ /* 0x000fe20003f24070 */
[----:B------:R-:W-:-:S04]  /*5160*/  IMAD.HI.U32 R10, R10, R99, RZ ;  /* 0x000000630a0a7227 */ /* 0x000fc800078e00ff */
[----:B------:R-:W-:Y:S01]  /*5170*/  @!P3 IMAD.IADD R95, R95, 0x1, -R0 ;  /* 0x000000015f5fb824 */ /* 0x000fe200078e0a00 */
[C---:B------:R-:W-:Y:S01]  /*5180*/  ISETP.GT.U32.AND P3, PT, R0.reuse, R67, PT ;  /* 0x000000430000720c */ /* 0x040fe20003f64070 */
[----:B------:R-:W-:Y:S02]  /*5190*/  IMAD.MOV R10, RZ, RZ, -R10 ;  /* 0x000000ffff0a7224 */ /* 0x000fe400078e0a0a */
[C---:B------:R-:W-:Y:S02]  /*51a0*/  IMAD R83, R0.reuse, R56, R97 ;  /* 0x0000003800537224 */ /* 0x040fe400078e0261 */
[----:B------:R-:W-:Y:S01]  /*51b0*/  IMAD R97, R0, R10, R99 ;  /* 0x0000000a00617224 */ /* 0x000fe200078e0263 */
[----:B------:R-:W-:Y:S01]  /*51c0*/  LOP3.LUT R99, R48, 0x90, RZ, 0xc0, !PT ;  /* 0x0000009030637812 */ /* 0x000fe200078ec0ff */
[--C-:B------:R-:W-:Y:S01]  /*51d0*/  @!P4 IMAD.IADD R47, R47, 0x1, -R0.reuse ;  /* 0x000000012f2fc824 */ /* 0x100fe200078e0a00 */
[C---:B------:R-:W-:Y:S01]  /*51e0*/  ISETP.GT.U32.AND P4, PT, R0.reuse, R83, PT ;  /* 0x000000530000720c */ /* 0x040fe20003f84070 */
[--C-:B------:R-:W-:Y:S01]  /*51f0*/  @!P0 IMAD.IADD R49, R49, 0x1, -R0.reuse ;  /* 0x0000000131318824 */ /* 0x100fe200078e0a00 */
[C---:B------:R-:W-:Y:S01]  /*5200*/  ISETP.GT.U32.AND P0, PT, R0.reuse, R97, PT ;  /* 0x000000610000720c */ /* 0x040fe20003f04070 */
[----:B------:R-:W-:Y:S01]  /*5210*/  @!P6 IMAD.MOV R85, RZ, RZ, -R85 ;  /* 0x000000ffff55e224 */ /* 0x000fe200078e0a55 */
[----:B------:R-:W-:Y:S01]  /*5220*/  ISETP.GT.U32.AND P6, PT, R0, R53, PT ;  /* 0x000000350000720c */ /* 0x000fe20003fc4070 */
[--C-:B------:R-:W-:Y:S01]  /*5230*/  @!P2 IMAD.IADD R51, R51, 0x1, -R0.reuse ;  /* 0x000000013333a824 */ /* 0x100fe200078e0a00 */
[----:B------:R-:W-:Y:S01]  /*5240*/  ISETP.GE.AND P2, PT, R72, RZ, PT ;  /* 0x000000ff4800720c */ /* 0x000fe20003f46270 */
        /* <DEDUP_REMOVED lines=9> */
[----:B------:R-:W-:Y:S01]  /*52e0*/  ISETP.GT.U32.AND P0, PT, R0, R55, PT ;  /* 0x000000370000720c */ /* 0x000fe20003f04070 */
[--C-:B------:R-:W-:Y:S01]  /*52f0*/  @!P6 IMAD.IADD R53, R53, 0x1, -R0.reuse ;  /* 0x000000013535e824 */ /* 0x100fe200078e0a00 */
[----:B------:R-:W-:Y:S01]  /*5300*/  ISETP.GE.AND P6, PT, R58, RZ, PT ;  /* 0x000000ff3a00720c */ /* 0x000fe20003fc6270 */
[----:B------:R-:W-:Y:S01]  /*5310*/  @!P2 IMAD.MOV R93, RZ, RZ, -R93 ;  /* 0x000000ffff5da224 */ /* 0x000fe200078e0a5d */
[C---:B------:R-:W-:Y:S01]  /*5320*/  ISETP.GT.U32.AND P2, PT, R0.reuse, R57, PT ;  /* 0x000000390000720c */ /* 0x040fe20003f44070 */
[----:B------:R-:W-:Y:S01]  /*5330*/  @!P5 IMAD.MOV R95, RZ, RZ, -R95 ;  /* 0x000000ffff5fd224 */ /* 0x000fe200078e0a5f */
[C---:B------:R-:W-:Y:S01]  /*5340*/  ISETP.GT.U32.AND P5, PT, R0.reuse, R67, PT ;  /* 0x000000430000720c */ /* 0x040fe20003fa4070 */
[----:B------:R-:W-:Y:S01]  /*5350*/  @!P1 IMAD.MOV R49, RZ, RZ, -R49 ;  /* 0x000000ffff319224 */ /* 0x000fe200078e0a31 */
[C---:B------:R-:W-:Y:S01]  /*5360*/  ISETP.GT.U32.AND P1, PT, R0.reuse, R83, PT ;  /* 0x000000530000720c */ /* 0x040fe20003f24070 */
[----:B------:R-:W-:Y:S01]  /*5370*/  @!P3 IMAD.MOV R51, RZ, RZ, -R51 ;  /* 0x000000ffff33b224 */ /* 0x000fe200078e0a33 */
[----:B------:R-:W-:Y:S01]  /*5380*/  ISETP.GT.U32.AND P3, PT, R0, R97, PT ;  /* 0x000000610000720c */ /* 0x000fe20003f64070 */
[C---:B------:R-:W-:Y:S01]  /*5390*/  IMAD.SHL.U32 R10, R14.reuse, 0x20, RZ ;  /* 0x000000200e0a7824 */ /* 0x040fe200078e00ff */
[----:B------:R-:W-:Y:S01]  /*53a0*/  LOP3.LUT R14, R14, 0x1f, RZ, 0xc0, !PT ;  /* 0x0000001f0e0e7812 */ /* 0x000fe200078ec0ff */
[--C-:B------:R-:W-:Y:S01]  /*53b0*/  @!P0 IMAD.IADD R55, R55, 0x1, -R0.reuse ;  /* 0x0000000137378824 */ /* 0x100fe200078e0a00 */
[----:B------:R-:W-:Y:S01]  /*53c0*/  ISETP.GE.AND P0, PT, R68, RZ, PT ;  /* 0x000000ff4400720c */ /* 0x000fe20003f06270 */
[----:B------:R-:W-:Y:S01]  /*53d0*/  @!P6 IMAD.MOV R47, RZ, RZ, -R47 ;  /* 0x000000ffff2fe224 */ /* 0x000fe200078e0a2f */
[----:B------:R-:W-:Y:S01]  /*53e0*/  ISETP.GE.AND P6, PT, R66, RZ, PT ;  /* 0x000000ff4200720c */ /* 0x000fe20003fc6270 */
[--C-:B------:R-:W-:Y:S01]  /*53f0*/  @!P2 IMAD.IADD R57, R57, 0x1, -R0.reuse ;  /* 0x000000013939a824 */ /* 0x100fe200078e0a00 */
[----:B------:R-:W-:Y:S01]  /*5400*/  ISETP.GE.AND P2, PT, R70, RZ, PT ;  /* 0x000000ff4600720c */ /* 0x000fe20003f46270 */
[--C-:B------:R-:W-:Y:S01]  /*5410*/  @!P5 IMAD.IADD R67, R67, 0x1, -R0.reuse ;  /* 0x000000014343d824 */ /* 0x100fe200078e0a00 */
[----:B------:R-:W-:Y:S01]  /*5420*/  ISETP.GE.AND P5, PT, R54, RZ, PT ;  /* 0x000000ff3600720c */ /* 0x000fe20003fa6270 */
[--C-:B------:R-:W-:Y:S01]  /*5430*/  @!P1 IMAD.IADD R83, R83, 0x1, -R0.reuse ;  /* 0x0000000153539824 */ /* 0x100fe200078e0a00 */
[----:B------:R-:W-:Y:S01]  /*5440*/  ISETP.GE.AND P1, PT, R7, RZ, PT ;  /* 0x000000ff0700720c */ /* 0x000fe20003f26270 */
[----:B------:R-:W-:Y:S01]  /*5450*/  @!P3 IMAD.IADD R97, R97, 0x1, -R0 ;  /* 0x000000016161b824 */ /* 0x000fe200078e0a00 */
[----:B------:R-:W-:Y:S01]  /*5460*/  ISETP.NE.AND P3, PT, R3, RZ, PT ;  /* 0x000000ff0300720c */ /* 0x000fe20003f65270 */
[----:B------:R-:W-:Y:S01]  /*5470*/  @!P4 IMAD.MOV R53, RZ, RZ, -R53 ;  /* 0x000000ffff35c224 */ /* 0x000fe200078e0a35 */
[----:B------:R-:W-:Y:S01]  /*5480*/  LOP3.LUT R0, RZ, R3, RZ, 0x33, !PT ;  /* 0x00000003ff007212 */ /* 0x000fe200078e33ff */
[----:B------:R-:W-:Y:S01]  /*5490*/  @!P0 IMAD.MOV R57, RZ, RZ, -R57 ;  /* 0x000000ffff398224 */ /* 0x000fe200078e0a39 */
[----:B------:R-:W-:Y:S01]  /*54a0*/  LOP3.LUT R156, R99, 0xf60, R10, 0xf8, !PT ;  /* 0x00000f60639c7812 */ /* 0x000fe200078ef80a */
[----:B------:R-:W-:Y:S01]  /*54b0*/  @!P6 IMAD.MOV R55, RZ, RZ, -R55 ;  /* 0x000000ffff37e224 */ /* 0x000fe200078e0a37 */
[C---:B------:R-:W-:Y:S01]  /*54c0*/  SEL R8, R0.reuse, R8, !P3 ;  /* 0x0000000800087207 */ /* 0x040fe20005800000 */
[----:B------:R-:W-:Y:S01]  /*54d0*/  @!P2 IMAD.MOV R67, RZ, RZ, -R67 ;  /* 0x000000ffff43a224 */ /* 0x000fe200078e0a43 */
[C---:B------:R-:W-:Y:S01]  /*54e0*/  SEL R47, R0.reuse, R47, !P3 ;  /* 0x0000002f002f7207 */ /* 0x040fe20005800000 */
[----:B------:R-:W-:Y:S01]  /*54f0*/  @!P5 IMAD.MOV R83, RZ, RZ, -R83 ;  /* 0x000000ffff53d224 */ /* 0x000fe200078e0a53 */
[----:B------:R-:W-:Y:S01]  /*5500*/  SEL R2, R0, R2, !P3 ;  /* 0x0000000200027207 */ /* 0x000fe20005800000 */
[----:B------:R-:W-:Y:S01]  /*5510*/  IMAD R228, R8, UR5, RZ ;  /* 0x0000000508e47c24 */ /* 0x000fe2000f8e02ff */
[C---:B------:R-:W-:Y:S01]  /*5520*/  SEL R9, R0.reuse, R9, !P3 ;  /* 0x0000000900097207 */ /* 0x040fe20005800000 */
[----:B------:R-:W-:Y:S01]  /*5530*/  IMAD R47, R47, UR5, RZ ;  /* 0x000000052f2f7c24 */ /* 0x000fe2000f8e02ff */
[C---:B------:R-:W-:Y:S01]  /*5540*/  SEL R12, R0.reuse, R12, !P3 ;  /* 0x0000000c000c7207 */ /* 0x040fe20005800000 */
[----:B------:R-:W-:Y:S01]  /*5550*/  @!P1 IMAD.MOV R97, RZ, RZ, -R97 ;  /* 0x000000ffff619224 */ /* 0x000fe200078e0a61 */
[----:B------:R-:W-:Y:S01]  /*5560*/  SEL R11, R0, R11, !P3 ;  /* 0x0000000b000b7207 */ /* 0x000fe20005800000 */
[----:B------:R-:W-:Y:S01]  /*5570*/  IMAD R230, R2, UR5, RZ ;  /* 0x0000000502e67c24 */ /* 0x000fe2000f8e02ff */
[C---:B------:R-:W-:Y:S01]  /*5580*/  SEL R15, R0.reuse, R15, !P3 ;  /* 0x0000000f000f7207 */ /* 0x040fe20005800000 */
[----:B------:R-:W-:Y:S01]  /*5590*/  IMAD R232, R9, UR5, RZ ;  /* 0x0000000509e87c24 */ /* 0x000fe2000f8e02ff */
[----:B------:R-:W-:Y:S01]  /*55a0*/  SEL R13, R0, R13, !P3 ;  /* 0x0000000d000d7207 */ /* 0x000fe20005800000 */
[----:B------:R-:W-:Y:S01]  /*55b0*/  IMAD R12, R12, UR5, RZ ;  /* 0x000000050c0c7c24 */ /* 0x000fe2000f8e02ff */
[C---:B------:R-:W-:Y:S01]  /*55c0*/  SEL R49, R0.reuse, R49, !P3 ;  /* 0x0000003100317207 */ /* 0x040fe20005800000 */
[----:B------:R-:W-:Y:S01]  /*55d0*/  IMAD R11, R11, UR5, RZ ;  /* 0x000000050b0b7c24 */ /* 0x000fe2000f8e02ff */
[C---:B------:R-:W-:Y:S01]  /*55e0*/  SEL R18, R0.reuse, R18, !P3 ;  /* 0x0000001200127207 */ /* 0x040fe20005800000 */
[----:B------:R-:W-:Y:S01]  /*55f0*/  IMAD R15, R15, UR5, RZ ;  /* 0x000000050f0f7c24 */ /* 0x000fe2000f8e02ff */
[C---:B------:R-:W-:Y:S01]  /*5600*/  SEL R16, R0.reuse, R16, !P3 ;  /* 0x0000001000107207 */ /* 0x040fe20005800000 */
[----:B------:R-:W-:Y:S01]  /*5610*/  IMAD R13, R13, UR5, RZ ;  /* 0x000000050d0d7c24 */ /* 0x000fe2000f8e02ff */
[C---:B------:R-:W-:Y:S01]  /*5620*/  SEL R17, R0.reuse, R17, !P3 ;  /* 0x0000001100117207 */ /* 0x040fe20005800000 */
[----:B------:R-:W-:Y:S01]  /*5630*/  IMAD R49, R49, UR5, RZ ;  /* 0x0000000531317c24 */ /* 0x000fe2000f8e02ff */
[----:B------:R-:W-:Y:S01]  /*5640*/  SEL R19, R0, R19, !P3 ;  /* 0x0000001300137207 */ /* 0x000fe20005800000 */
[----:B------:R-:W-:Y:S01]  /*5650*/  IMAD R18, R18, UR5, RZ ;  /* 0x0000000512127c24 */ /* 0x000fe2000f8e02ff */
[----:B------:R-:W-:Y:S01]  /*5660*/  SEL R21, R0, R21, !P3 ;  /* 0x0000001500157207 */ /* 0x000fe20005800000 */
[----:B------:R-:W-:Y:S01]  /*5670*/  IMAD R16, R16, UR5, RZ ;  /* 0x0000000510107c24 */ /* 0x000fe2000f8e02ff */
[----:B------:R-:W-:Y:S01]  /*5680*/  SHF.R.S32.HI R225, RZ, 0x1f, R47 ;  /* 0x0000001fffe17819 */ /* 0x000fe2000001142f */
[----:B------:R-:W-:Y:S01]  /*5690*/  IMAD R17, R17, UR5, RZ ;  /* 0x0000000511117c24 */ /* 0x000fe2000f8e02ff */
[----:B------:R-:W-:Y:S01]  /*56a0*/  IADD3 R226, P6, R47, UR6, RZ ;  /* 0x000000062fe27c10 */ /* 0x000fe2000ffde0ff */
[----:B------:R-:W-:Y:S01]  /*56b0*/  IMAD R19, R19, UR5, RZ ;  /* 0x0000000513137c24 */ /* 0x000fe2000f8e02ff */
[----:B------:R-:W-:Y:S01]  /*56c0*/  SHF.R.S32.HI R227, RZ, 0x1f, R228 ;  /* 0x0000001fffe37819 */ /* 0x000fe200000114e4 */
[----:B------:R-:W-:Y:S01]  /*56d0*/  IMAD R21, R21, UR5, RZ ;  /* 0x0000000515157c24 */ /* 0x000fe2000f8e02ff */
[C---:B------:R-:W-:Y:S01]  /*56e0*/  SEL R20, R0.reuse, R20, !P3 ;  /* 0x0000001400147207 */ /* 0x040fe20005800000 */
[----:B------:R-:W-:Y:S01]  /*56f0*/  STL [R1+0x798], R156 ;  /* 0x0007989c01007387 */ /* 0x000fe20000100800 */
[----:B------:R-:W-:-:S02]  /*5700*/  SEL R22, R0, R22, !P3 ;  /* 0x0000001600167207 */ /* 0x000fc40005800000 */
[----:B------:R-:W-:Y:S02]  /*5710*/  CS2R R98, SRZ ;  /* 0x0000000000627805 */ /* 0x000fe4000001ff00 */
[----:B------:R-:W-:Y:S01]  /*5720*/  SEL R23, R0, R23, !P3 ;  /* 0x0000001700177207 */ /* 0x000fe20005800000 */
[----:B------:R-:W-:Y:S01]  /*5730*/  IMAD R20, R20, UR5, RZ ;  /* 0x0000000514147c24 */ /* 0x000fe2000f8e02ff */
        /* <DEDUP_REMOVED lines=26> */
[----:B------:R-:W-:Y:S01]  /*58e0*/  SEL R37, R0, R37, !P3 ;  /* 0x0000002500257207 */ /* 0x000fe20005800000 */
[----:B------:R-:W-:Y:S01]  /*58f0*/  IMAD R36, R36, UR5, RZ ;  /* 0x0000000524247c24 */ /* 0x000fe2000f8e02ff */
[C---:B------:R-:W-:Y:S01]  /*5900*/  SEL R38, R0.reuse, R38, !P3 ;  /* 0x0000002600267207 */ /* 0x040fe20005800000 */
        /* <DEDUP_REMOVED lines=53> */
[----:B------:R-:W-:-:S02]  /*5c60*/  SEL R53, R0, R53, !P3 ;  /* 0x0000003500357207 */ /* 0x000fc40005800000 */
[----:B------:R-:W-:Y:S02]  /*5c70*/  CS2R R84, SRZ ;  /* 0x0000000000547805 */ /* 0x000fe4000001ff00 */
        /* <DEDUP_REMOVED lines=10> */
[----:B------:R-:W-:Y:S01]  /*5d20*/  IADD3 R228, P5, R228, UR6, RZ ;  /* 0x00000006e4e47c10 */ /* 0x000fe2000ffbe0ff */
[----:B------:R-:W-:Y:S01]  /*5d30*/  IMAD R83, R83, UR5, RZ ;  /* 0x0000000553537c24 */ /* 0x000fe2000f8e02ff */
[----:B------:R-:W-:Y:S01]  /*5d40*/  SHF.R.S32.HI R229, RZ, 0x1f, R230 ;  /* 0x0000001fffe57819 */ /* 0x000fe200000114e6 */
[----:B------:R-:W-:Y:S01]  /*5d50*/  IMAD R0, R95, UR5, RZ ;  /* 0x000000055f007c24 */ /* 0x000fe2000f8e02ff */
[----:B------:R-:W-:Y:S01]  /*5d60*/  IADD3 R230, P3, R230, UR6, RZ ;  /* 0x00000006e6e67c10 */ /* 0x000fe2000ff7e0ff */
[----:B------:R-:W-:Y:S01]  /*5d70*/  IMAD R10, R10, UR5, RZ ;  /* 0x000000050a0a7c24 */ /* 0x000fe2000f8e02ff */
[----:B------:R-:W-:Y:S01]  /*5d80*/  SHF.R.S32.HI R231, RZ, 0x1f, R232 ;  /* 0x0000001fffe77819 */ /* 0x000fe200000114e8 */
[----:B------:R-:W-:Y:S01]  /*5d90*/  UMOV UR5, URZ ;  /* 0x0000003f00057c82 */ /* 0x000fe20008000000 */
[----:B------:R-:W-:Y:S01]  /*5da0*/  IADD3 R232, P2, R232, UR6, RZ ;  /* 0x00000006e8e87c10 */ /* 0x000fe2000ff5e0ff */
[----:B------:R-:W-:Y:S01]  /*5db0*/  UIADD3.X UR13, UR5, -0x3ffffff0, URZ, UP0, !UPT ;  /* 0xc0000010050d7890 */ /* 0x000fe200087fe43f */
[----:B------:R-:W-:-:S02]  /*5dc0*/  SHF.R.S32.HI R233, RZ, 0x1f, R12 ;  /* 0x0000001fffe97819 */ /* 0x000fc4000001140c */
[----:B------:R-:W-:Y:S02]  /*5dd0*/  CS2R R86, SRZ ;  /* 0x0000000000567805 */ /* 0x000fe4000001ff00 */
[----:B------:R-:W-:Y:S02]  /*5de0*/  IADD3 R234, P1, R12, UR6, RZ ;  /* 0x000000060cea7c10 */ /* 0x000fe4000ff3e0ff */
[----:B------:R-:W-:Y:S02]  /*5df0*/  CS2R R88, SRZ ;  /* 0x0000000000587805 */ /* 0x000fe4000001ff00 */
[----:B------:R-:W-:Y:S02]  /*5e00*/  IADD3.X R225, R225, UR7, RZ, P6, !PT ;  /* 0x00000007e1e17c10 */ /* 0x000fe4000b7fe4ff */
[----:B------:R-:W-:Y:S02]  /*5e10*/  CS2R R90, SRZ ;  /* 0x00000000005a7805 */ /* 0x000fe4000001ff00 */
[----:B------:R-:W-:-:S02]  /*5e20*/  SHF.R.S32.HI R235, RZ, 0x1f, R11 ;  /* 0x0000001fffeb7819 */ /* 0x000fc4000001140b */
[----:B------:R-:W-:Y:S02]  /*5e30*/  CS2R R92, SRZ ;  /* 0x00000000005c7805 */ /* 0x000fe4000001ff00 */
[----:B------:R-:W-:Y:S02]  /*5e40*/  IADD3 R236, P0, R11, UR6, RZ ;  /* 0x000000060bec7c10 */ /* 0x000fe4000ff1e0ff */
[----:B------:R-:W-:Y:S02]  /*5e50*/  CS2R R94, SRZ ;  /* 0x00000000005e7805 */ /* 0x000fe4000001ff00 */
[----:B------:R-:W-:Y:S02]  /*5e60*/  SHF.R.S32.HI R239, RZ, 0x1f, R15 ;  /* 0x0000001fffef7819 */ /* 0x000fe4000001140f */
[----:B------:R-:W-:Y:S02]  /*5e70*/  CS2R R96, SRZ ;  /* 0x0000000000607805 */ /* 0x000fe4000001ff00 */
[----:B------:R-:W-:Y:S01]  /*5e80*/  IADD3 R240, P6, R15, UR6, RZ ;  /* 0x000000060ff07c10 */ /* 0x000fe2000ffde0ff */
[----:B------:R-:W-:Y:S01]  /*5e90*/  UIADD3.64 UR16, UR12, 0x80, URZ ;  /* 0x000000800c107897 */ /* 0x000fe2000fffe03f */
[----:B------:R-:W-:Y:S01]  /*5ea0*/  IADD3.X R227, R227, UR7, RZ, P5, !PT ;  /* 0x00000007e3e37c10 */ /* 0x000fe2000affe4ff */
[----:B------:R-:W-:Y:S01]  /*5eb0*/  UIADD3.64 UR24, UR12, 0x100, URZ ;  /* 0x000001000c187897 */ /* 0x000fe2000fffe03f */
[----:B------:R-:W-:-:S02]  /*5ec0*/  SHF.R.S32.HI R237, RZ, 0x1f, R13 ;  /* 0x0000001fffed7819 */ /* 0x000fc4000001140d */
[----:B------:R-:W-:Y:S02]  /*5ed0*/  IADD3 R238, P4, R13, UR6, RZ ;  /* 0x000000060dee7c10 */ /* 0x000fe4000ff9e0ff */
[----:B------:R-:W-:Y:S02]  /*5ee0*/  SHF.R.S32.HI R241, RZ, 0x1f, R49 ;  /* 0x0000001ffff17819 */ /* 0x000fe40000011431 */
[----:B------:R-:W-:Y:S02]  /*5ef0*/  IADD3 R242, P5, R49, UR6, RZ ;  /* 0x0000000631f27c10 */ /* 0x000fe4000ffbe0ff */
[----:B------:R-:W-:Y:S02]  /*5f00*/  CS2R R48, SRZ ;  /* 0x0000000000307805 */ /* 0x000fe4000001ff00 */
[----:B------:R-:W-:Y:S02]  /*5f10*/  IADD3.X R229, R229, UR7, RZ, P3, !PT ;  /* 0x00000007e5e57c10 */ /* 0x000fe40009ffe4ff */
[----:B------:R-:W-:-:S02]  /*5f20*/  SHF.R.S32.HI R243, RZ, 0x1f, R18 ;  /* 0x0000001ffff37819 */ /* 0x000fc40000011412 */
[----:B------:R-:W-:Y:S02]  /*5f30*/  IADD3 R244, P3, R18, UR6, RZ ;  /* 0x0000000612f47c10 */ /* 0x000fe4000ff7e0ff */
[----:B------:R-:W-:Y:S02]  /*5f40*/  IADD3.X R231, R231, UR7, RZ, P2, !PT ;  /* 0x00000007e7e77c10 */ /* 0x000fe400097fe4ff */
[----:B------:R-:W-:Y:S02]  /*5f50*/  SHF.R.S32.HI R245, RZ, 0x1f, R16 ;  /* 0x0000001ffff57819 */ /* 0x000fe40000011410 */
[----:B------:R-:W-:Y:S02]  /*5f60*/  IADD3 R246, P2, R16, UR6, RZ ;  /* 0x0000000610f67c10 */ /* 0x000fe4000ff5e0ff */
[----:B------:R-:W-:Y:S02]  /*5f70*/  IADD3.X R233, R233, UR7, RZ, P1, !PT ;  /* 0x00000007e9e97c10 */ /* 0x000fe40008ffe4ff */
[----:B------:R-:W-:-:S02]  /*5f80*/  SHF.R.S32.HI R247, RZ, 0x1f, R17 ;  /* 0x0000001ffff77819 */ /* 0x000fc40000011411 */
[----:B------:R-:W-:Y:S02]  /*5f90*/  IADD3 R248, P1, R17, UR6, RZ ;  /* 0x0000000611f87c10 */ /* 0x000fe4000ff3e0ff */
[----:B------:R-:W-:Y:S02]  /*5fa0*/  IADD3.X R235, R235, UR7, RZ, P0, !PT ;  /* 0x00000007ebeb7c10 */ /* 0x000fe400087fe4ff */
[----:B------:R-:W-:Y:S02]  /*5fb0*/  IADD3.X R239, R239, UR7, RZ, P6, !PT ;  /* 0x00000007efef7c10 */ /* 0x000fe4000b7fe4ff */
[----:B------:R-:W-:Y:S02]  /*5fc0*/  SHF.R.S32.HI R249, RZ, 0x1f, R19 ;  /* 0x0000001ffff97819 */ /* 0x000fe40000011413 */
[----:B------:R-:W-:Y:S02]  /*5fd0*/  IADD3 R250, P0, R19, UR6, RZ ;  /* 0x0000000613fa7c10 */ /* 0x000fe4000ff1e0ff */
[----:B------:R-:W-:-:S02]  /*5fe0*/  IADD3.X R237, R237, UR7, RZ, P4, !PT ;  /* 0x00000007eded7c10 */ /* 0x000fc4000a7fe4ff */
[----:B------:R-:W-:Y:S02]  /*5ff0*/  IADD3 R13, P6, R21, UR6, RZ ;  /* 0x00000006150d7c10 */ /* 0x000fe4000ffde0ff */
[----:B------:R-:W-:Y:S02]  /*6000*/  IADD3.X R241, R241, UR7, RZ, P5, !PT ;  /* 0x00000007f1f17c10 */ /* 0x000fe4000affe4ff */
[----:B------:R-:W-:Y:S01]  /*6010*/  SHF.R.S32.HI R251, RZ, 0x1f, R20 ;  /* 0x0000001ffffb7819 */ /* 0x000fe20000011414 */
[----:B------:R0:W-:Y:S01]  /*6020*/  STL [R1+0x604], R13 ;  /* 0x0006040d01007387 */ /* 0x0001e20000100800 */
[----:B------:R-:W-:Y:S02]  /*6030*/  IADD3 R252, P4, R20, UR6, RZ ;  /* 0x0000000614fc7c10 */ /* 0x000fe4000ff9e0ff */
[----:B------:R-:W-:Y:S02]  /*6040*/  IADD3 R15, P5, R22, UR6, RZ ;  /* 0x00000006160f7c10 */ /* 0x000fe4000ffbe0ff */
[----:B------:R-:W-:-:S02]  /*6050*/  IADD3.X R243, R243, UR7, RZ, P3, !PT ;  /* 0x00000007f3f37c10 */ /* 0x000fc40009ffe4ff */
[----:B------:R-:W-:Y:S01]  /*6060*/  IADD3 R16, P3, R51, UR6, RZ ;  /* 0x0000000633107c10 */ /* 0x000fe2000ff7e0ff */
[----:B------:R1:W-:Y:S01]  /*6070*/  STL [R1+0x60c], R15 ;  /* 0x00060c0f01007387 */ /* 0x0003e20000100800 */
[----:B------:R-:W-:Y:S02]  /*6080*/  IADD3.X R245, R245, UR7, RZ, P2, !PT ;  /* 0x00000007f5f57c10 */ /* 0x000fe400097fe4ff */
[----:B------:R-:W-:Y:S01]  /*6090*/  IADD3 R17, P2, R23, UR6, RZ ;  /* 0x0000000617117c10 */ /* 0x000fe2000ff5e0ff */
[----:B------:R3:W-:Y:S01]  /*60a0*/  STL [R1+0x614], R16 ;  /* 0x0006141001007387 */ /* 0x0007e20000100800 */
[----:B------:R-:W-:Y:S02]  /*60b0*/  IADD3.X R247, R247, UR7, RZ, P1, !PT ;  /* 0x00000007f7f77c10 */ /* 0x000fe40008ffe4ff */
[----:B------:R-:W-:Y:S01]  /*60c0*/  IADD3 R18, P1, R24, UR6, RZ ;  /* 0x0000000618127c10 */ /* 0x000fe2000ff3e0ff */
[----:B------:R4:W-:Y:S01]  /*60d0*/  STL [R1+0x61c], R17 ;  /* 0x00061c1101007387 */ /* 0x0009e20000100800 */
[----:B------:R-:W-:-:S02]  /*60e0*/  IADD3.X R249, R249, UR7, RZ, P0, !PT ;  /* 0x00000007f9f97c10 */ /* 0x000fc400087fe4ff */
[----:B------:R-:W-:Y:S01]  /*60f0*/  IADD3 R19, P0, R25, UR6, RZ ;  /* 0x0000000619137c10 */ /* 0x000fe2000ff1e0ff */
[----:B------:R-:W-:Y:S01]  /*6100*/  STL [R1+0x624], R18 ;  /* 0x0006241201007387 */ /* 0x000fe20000100800 */
[----:B------:R-:W-:Y:S02]  /*6110*/  IADD3.X R251, R251, UR7, RZ, P4, !PT ;  /* 0x00000007fbfb7c10 */ /* 0x000fe4000a7fe4ff */
[----:B------:R-:W-:Y:S01]  /*6120*/  IADD3 R20, P4, R26, UR6, RZ ;  /* 0x000000061a147c10 */ /* 0x000fe2000ff9e0ff */
[----:B------:R-:W-:Y:S01]  /*6130*/  STL [R1+0x62c], R19 ;  /* 0x00062c1301007387 */ /* 0x000fe20000100800 */
[----:B------:R-:W-:Y:S02]  /*6140*/  SHF.R.S32.HI R11, RZ, 0x1f, R21 ;  /* 0x0000001fff0b7819 */ /* 0x000fe40000011415 */
[----:B------:R-:W-:Y:S01]  /*6150*/  SHF.R.S32.HI R12, RZ, 0x1f, R22 ;  /* 0x0000001fff0c7819 */ /* 0x000fe20000011416 */
[----:B------:R5:W-:Y:S01]  /*6160*/  STL [R1+0x634], R20 ;  /* 0x0006341401007387 */ /* 0x000be20000100800 */
[----:B------:R-:W-:-:S02]  /*6170*/  IADD3.X R21, R11, UR7, RZ, P6, !PT ;  /* 0x000000070b157c10 */ /* 0x000fc4000b7fe4ff */
[----:B0-----:R-:W-:Y:S02]  /*6180*/  SHF.R.S32.HI R13, RZ, 0x1f, R51 ;  /* 0x0000001fff0d7819 */ /* 0x001fe40000011433 */
[----:B------:R-:W-:Y:S02]  /*6190*/  CS2R R50, SRZ ;  /* 0x0000000000327805 */ /* 0x000fe4000001ff00 */
[----:B-1----:R-:W-:Y:S01]  /*61a0*/  SHF.R.S32.HI R15, RZ, 0x1f, R23 ;  /* 0x0000001fff0f7819 */ /* 0x002fe20000011417 */
[----:B------:R0:W-:Y:S01]  /*61b0*/  STL [R1+0x600], R21 ;  /* 0x0006001501007387 */ /* 0x0001e20000100800 */
[----:B---3--:R-:W-:Y:S02]  /*61c0*/  SHF.R.S32.HI R16, RZ, 0x1f, R24 ;  /* 0x0000001fff107819 */ /* 0x008fe40000011418 */
[----:B----4-:R-:W-:Y:S02]  /*61d0*/  SHF.R.S32.HI R17, RZ, 0x1f, R25 ;  /* 0x0000001fff117819 */ /* 0x010fe40000011419 */
[----:B------:R-:W-:-:S02]  /*61e0*/  CS2R R24, SRZ ;  /* 0x0000000000187805 */ /* 0x000fc4000001ff00 */
[----:B-----5:R-:W-:Y:S02]  /*61f0*/  IADD3 R20, P6, R27, UR6, RZ ;  /* 0x000000061b147c10 */ /* 0x020fe4000ffde0ff */
[----:B------:R-:W-:Y:S02]  /*6200*/  SHF.R.S32.HI R18, RZ, 0x1f, R26 ;  /* 0x0000001fff127819 */ /* 0x000fe4000001141a */
[----:B------:R-:W-:Y:S01]  /*6210*/  SHF.R.S32.HI R19, RZ, 0x1f, R27 ;  /* 0x0000001fff137819 */ /* 0x000fe2000001141b */
[----:B------:R1:W-:Y:S01]  /*6220*/  STL [R1+0x63c], R20 ;  /* 0x00063c1401007387 */ /* 0x0003e20000100800 */
[----:B0-----:R-:W-:Y:S02]  /*6230*/  IADD3.X R21, R12, UR7, RZ, P5, !PT ;  /* 0x000000070c157c10 */ /* 0x001fe4000affe4ff */
[----:B------:R-:W-:Y:S02]  /*6240*/  CS2R R26, SRZ ;  /* 0x00000000001a7805 */ /* 0x000fe4000001ff00 */
[----:B------:R-:W-:-:S02]  /*6250*/  SHF.R.S32.HI R11, RZ, 0x1f, R28 ;  /* 0x0000001fff0b7819 */ /* 0x000fc4000001141c */
[----:B------:R-:W-:Y:S01]  /*6260*/  SHF.R.S32.HI R12, RZ, 0x1f, R29 ;  /* 0x0000001fff0c7819 */ /* 0x000fe2000001141d */
[----:B------:R0:W-:Y:S01]  /*6270*/  STL [R1+0x608], R21 ;  /* 0x0006081501007387 */ /* 0x0001e20000100800 */
[----:B-1----:R-:W-:-:S05]  /*6280*/  IADD3 R20, P5, R28, UR6, RZ ;  /* 0x000000061c147c10 */ /* 0x002fca000ffbe0ff */
[----:B------:R1:W-:Y:S01]  /*6290*/  STL [R1+0x644], R20 ;  /* 0x0006441401007387 */ /* 0x0003e20000100800 */
[----:B0-----:R-:W-:Y:S02]  /*62a0*/  IADD3.X R21, R13, UR7, RZ, P3, !PT ;  /* 0x000000070d157c10 */ /* 0x001fe40009ffe4ff */
[----:B------:R-:W-:-:S03]  /*62b0*/  SHF.R.S32.HI R13, RZ, 0x1f, R53 ;  /* 0x0000001fff0d7819 */ /* 0x000fc60000011435 */
[----:B------:R0:W-:Y:S01]  /*62c0*/  STL [R1+0x610], R21 ;  /* 0x0006101501007387 */ /* 0x0001e20000100800 */
[----:B-1----:R-:W-:Y:S02]  /*62d0*/  IADD3 R20, P3, R29, UR6, RZ ;  /* 0x000000061d147c10 */ /* 0x002fe4000ff7e0ff */
[----:B------:R-:W-:-:S03]  /*62e0*/  CS2R R28, SRZ ;  /* 0x00000000001c7805 */ /* 0x000fc6000001ff00 */
        /* <DEDUP_REMOVED lines=153> */
[----:B------:R-:W-:Y:S02]  /*6c80*/  CS2R R70, SRZ ;  /* 0x0000000000467805 */ /* 0x000fe4000001ff00 */
[----:B------:R-:W-:Y:S01]  /*6c90*/  IADD3.X R16, R16, UR7, RZ, P5, !PT ;  /* 0x0000000710107c10 */ /* 0x000fe2000affe4ff */
        /* <DEDUP_REMOVED lines=34> */
[----:B------:R-:W-:Y:S01]  /*6ec0*/  STL [R1+0x718], R21 ;  /* 0x0007181501007387 */ /* 0x000fe20000100800 */
[----:B-1----:R-:W-:Y:S02]  /*6ed0*/  IADD3 R20, P6, R83, UR6, RZ ;  /* 0x0000000653147c10 */ /* 0x002fe4000ffde0ff */
[----:B------:R-:W-:-:S03]  /*6ee0*/  CS2R R82, SRZ ;  /* 0x0000000000527805 */ /* 0x000fc6000001ff00 */
[----:B------:R0:W-:Y:S04]  /*6ef0*/  STL [R1+0x754], R20 ;  /* 0x0007541401007387 */ /* 0x0001e80000100800 */
[----:B------:R1:W-:Y:S01]  /*6f00*/  STL [R1+0x720], R16 ;  /* 0x0007201001007387 */ /* 0x0003e20000100800 */
[----:B0-----:R-:W-:Y:S02]  /*6f10*/  IADD3 R20, P5, R9, UR6, RZ ;  /* 0x0000000609147c10 */ /* 0x001fe4000ffbe0ff */
[----:B------:R-:W-:Y:S02]  /*6f20*/  SHF.R.S32.HI R9, RZ, 0x1f, R8 ;  /* 0x0000001fff097819 */ /* 0x000fe40000011408 */
[----:B-1----:R-:W-:Y:S01]  /*6f30*/  IADD3.X R16, R17, UR7, RZ, P3, !PT ;  /* 0x0000000711107c10 */ /* 0x002fe20009ffe4ff */
[----:B------:R-:W-:Y:S01]  /*6f40*/  STL [R1+0x75c], R20 ;  /* 0x00075c1401007387 */ /* 0x000fe20000100800 */
[----:B------:R-:W-:-:S02]  /*6f50*/  IADD3 R17, P3, R8, UR6, RZ ;  /* 0x0000000608117c10 */ /* 0x000fc4000ff7e0ff */
[----:B------:R-:W-:Y:S01]  /*6f60*/  SHF.R.S32.HI R8, RZ, 0x1f, R7 ;  /* 0x0000001fff087819 */ /* 0x000fe20000011407 */
[----:B------:R0:W-:Y:S01]  /*6f70*/  STL [R1+0x728], R16 ;  /* 0x0007281001007387 */ /* 0x0001e20000100800 */
[----:B------:R-:W-:-:S03]  /*6f80*/  IADD3.X R9, R9, UR7, RZ, P3, !PT ;  /* 0x0000000709097c10 */ /* 0x000fc60009ffe4ff */
[----:B------:R1:W-:Y:S01]  /*6f90*/  STL [R1+0x764], R17 ;  /* 0x0007641101007387 */ /* 0x0003e20000100800 */
[----:B0-----:R-:W-:Y:S02]  /*6fa0*/  IADD3.X R16, R18, UR7, RZ, P2, !PT ;  /* 0x0000000712107c10 */ /* 0x001fe400097fe4ff */
[----:B-1----:R-:W-:-:S03]  /*6fb0*/  IADD3 R17, P2, R7, UR6, RZ ;  /* 0x0000000607117c10 */ /* 0x002fc6000ff5e0ff */
[----:B------:R0:W-:Y:S01]  /*6fc0*/  STL [R1+0x730], R16 ;  /* 0x0007301001007387 */ /* 0x0001e20000100800 */
[----:B------:R-:W-:Y:S02]  /*6fd0*/  SHF.R.S32.HI R7, RZ, 0x1f, R3 ;  /* 0x0000001fff077819 */ /* 0x000fe40000011403 */
[----:B------:R-:W-:Y:S01]  /*6fe0*/  IADD3.X R8, R8, UR7, RZ, P2, !PT ;  /* 0x0000000708087c10 */ /* 0x000fe200097fe4ff */
[----:B------:R1:W-:Y:S01]  /*6ff0*/  STL [R1+0x76c], R17 ;  /* 0x00076c1101007387 */ /* 0x0003e20000100800 */
[----:B0-----:R-:W-:Y:S02]  /*7000*/  IADD3.X R16, R19, UR7, RZ, P1, !PT ;  /* 0x0000000713107c10 */ /* 0x001fe40008ffe4ff */
[----:B-1----:R-:W-:-:S03]  /*7010*/  IADD3 R17, P1, R3, UR6, RZ ;  /* 0x0000000603117c10 */ /* 0x002fc6000ff3e0ff */
[----:B------:R0:W-:Y:S01]  /*7020*/  STL [R1+0x738], R16 ;  /* 0x0007381001007387 */ /* 0x0001e20000100800 */
[----:B------:R-:W-:Y:S02]  /*7030*/  SHF.R.S32.HI R3, RZ, 0x1f, R2 ;  /* 0x0000001fff037819 */ /* 0x000fe40000011402 */
[----:B------:R-:W-:Y:S01]  /*7040*/  IADD3.X R7, R7, UR7, RZ, P1, !PT ;  /* 0x0000000707077c10 */ /* 0x000fe20008ffe4ff */
[----:B------:R-:W-:Y:S01]  /*7050*/  STL [R1+0x774], R17 ;  /* 0x0007741101007387 */ /* 0x000fe20000100800 */
[----:B0-----:R-:W-:Y:S02]  /*7060*/  IADD3.X R16, R11, UR7, RZ, P0, !PT ;  /* 0x000000070b107c10 */ /* 0x001fe400087fe4ff */
[----:B------:R-:W-:Y:S02]  /*7070*/  IADD3 R11, P0, R2, UR6, RZ ;  /* 0x00000006020b7c10 */ /* 0x000fe4000ff1e0ff */
[----:B------:R-:W-:Y:S01]  /*7080*/  SHF.R.S32.HI R2, RZ, 0x1f, R0 ;  /* 0x0000001fff027819 */ /* 0x000fe20000011400 */
[----:B------:R-:W-:Y:S01]  /*7090*/  STL [R1+0x740], R16 ;  /* 0x0007401001007387 */ /* 0x000fe20000100800 */
[----:B------:R-:W-:-:S03]  /*70a0*/  IADD3.X R3, R3, UR7, RZ, P0, !PT ;  /* 0x0000000703037c10 */ /* 0x000fc600087fe4ff */
[----:B------:R0:W-:Y:S04]  /*70b0*/  STL [R1+0x77c], R11 ;  /* 0x00077c0b01007387 */ /* 0x0001e80000100800 */
[----:B------:R1:W-:Y:S01]  /*70c0*/  STL [R1+0x748], R12 ;  /* 0x0007480c01007387 */ /* 0x0003e20000100800 */
[----:B0-----:R-:W-:Y:S02]  /*70d0*/  IADD3 R11, P4, R0, UR6, RZ ;  /* 0x00000006000b7c10 */ /* 0x001fe4000ff9e0ff */
[----:B------:R-:W-:Y:S02]  /*70e0*/  SHF.R.S32.HI R0, RZ, 0x1f, R10 ;  /* 0x0000001fff007819 */ /* 0x000fe4000001140a */
[----:B-1----:R-:W-:Y:S01]  /*70f0*/  IADD3.X R12, R13, UR7, RZ, P6, !PT ;  /* 0x000000070d0c7c10 */ /* 0x002fe2000b7fe4ff */
[----:B------:R0:W-:Y:S01]  /*7100*/  STL [R1+0x784], R11 ;  /* 0x0007840b01007387 */ /* 0x0001e20000100800 */
[----:B------:R-:W-:-:S03]  /*7110*/  IADD3.X R2, R2, UR7, RZ, P4, !PT ;  /* 0x0000000702027c10 */ /* 0x000fc6000a7fe4ff */
[----:B------:R-:W-:Y:S01]  /*7120*/  STL [R1+0x750], R12 ;  /* 0x0007500c01007387 */ /* 0x000fe20000100800 */
[----:B0-----:R-:W-:Y:S01]  /*7130*/  IADD3 R11, P6, R10, UR6, RZ ;  /* 0x000000060a0b7c10 */ /* 0x001fe2000ffde0ff */
[----:B------:R-:W-:Y:S01]  /*7140*/  UIADD3 UR6, UR4, 0x2000, URZ ;  /* 0x0000200004067890 */ /* 0x000fe2000fffe03f */
[----:B------:R-:W-:Y:S02]  /*7150*/  IADD3.X R10, R15, UR7, RZ, P5, !PT ;  /* 0x000000070f0a7c10 */ /* 0x000fe4000affe4ff */
[----:B------:R-:W-:Y:S01]  /*7160*/  IADD3.X R0, R0, UR7, RZ, P6, !PT ;  /* 0x0000000700007c10 */ /* 0x000fe2000b7fe4ff */
[----:B------:R-:W-:Y:S01]  /*7170*/  STL [R1+0x78c], R11 ;  /* 0x00078c0b01007387 */ /* 0x000fe20000100800 */
[----:B------:R-:W-:Y:S02]  /*7180*/  USHF.R.U32.HI UR6, URZ, 0x4, UR6 ;  /* 0x000000043f067899 */ /* 0x000fe40008011606 */
[----:B------:R-:W-:Y:S01]  /*7190*/  USHF.L.U32 UR7, UR9, 0x5, URZ ;  /* 0x0000000509077899 */ /* 0x000fe2000800063f */
[----:B------:R-:W-:Y:S01]  /*71a0*/  STL [R1+0x758], R10 ;  /* 0x0007580a01007387 */ /* 0x000fe20000100800 */
[----:B------:R-:W-:-:S02]  /*71b0*/  USGXT.U32 UR10, UR6, 0xe ;  /* 0x0000000e060a789a */ /* 0x000fc40008000000 */
[----:B------:R-:W-:Y:S01]  /*71c0*/  USHF.R.S32.HI UR6, URZ, 0x1f, UR7 ;  /* 0x0000001f3f067899 */ /* 0x000fe20008011407 */
[----:B------:R-:W-:Y:S04]  /*71d0*/  STL [R1+0x760], R9 ;  /* 0x0007600901007387 */ /* 0x000fe80000100800 */
[----:B------:R-:W-:Y:S04]  /*71e0*/  STL [R1+0x768], R8 ;  /* 0x0007680801007387 */ /* 0x000fe80000100800 */
[----:B------:R-:W-:Y:S04]  /*71f0*/  STL [R1+0x770], R7 ;  /* 0x0007700701007387 */ /* 0x000fe80000100800 */
[----:B------:R-:W-:Y:S04]  /*7200*/  STL [R1+0x778], R3 ;  /* 0x0007780301007387 */ /* 0x000fe80000100800 */
[----:B------:R0:W-:Y:S04]  /*7210*/  STL [R1+0x780], R2 ;  /* 0x0007800201007387 */ /* 0x0001e80000100800 */
[----:B------:R1:W-:Y:S04]  /*7220*/  STL [R1+0x788], R0 ;  /* 0x0007880001007387 */ /* 0x0003e80000100800 */
[----:B------:R-:W-:Y:S01]  /*7230*/  STL [R1+0x400], RZ ;  /* 0x000400ff01007387 */ /* 0x000fe20000100800 */
[----:B0-----:R-:W0:Y:S03]  /*7240*/  LDC R2, c[0x0][0x238] ;  /* 0x00008e00ff027b82 */ /* 0x001e260000000800 */
[----:B------:R-:W-:Y:S04]  /*7250*/  STL [R1+0x404], RZ ;  /* 0x000404ff01007387 */ /* 0x000fe80000100800 */
[----:B------:R-:W-:Y:S01]  /*7260*/  STL [R1+0x408], RZ ;  /* 0x000408ff01007387 */ /* 0x000fe20000100800 */
[----:B-1----:R-:W1:Y:S03]  /*7270*/  LDC R0, c[0x0][0x214] ;  /* 0x00008500ff007b82 */ /* 0x002e660000000800 */
[----:B------:R-:W-:Y:S04]  /*7280*/  STL [R1+0x40c], RZ ;  /* 0x00040cff01007387 */ /* 0x000fe80000100800 */
[----:B------:R-:W-:Y:S04]  /*7290*/  STL [R1+0x410], RZ ;  /* 0x000410ff01007387 */ /* 0x000fe80000100800 */
[----:B------:R-:W-:Y:S04]  /*72a0*/  STL [R1+0x414], RZ ;  /* 0x000414ff01007387 */ /* 0x000fe80000100800 */
[----:B------:R-:W-:Y:S01]  /*72b0*/  STL [R1+0x418], RZ ;  /* 0x000418ff01007387 */ /* 0x000fe20000100800 */
[----:B0-----:R-:W-:Y:S01]  /*72c0*/  IMAD R3, R2, 0x1f, RZ ;  /* 0x0000001f02037824 */ /* 0x001fe200078e02ff */
[----:B------:R-:W-:-:S02]  /*72d0*/  SHF.R.S32.HI R155, RZ, 0x1f, R2 ;  /* 0x0000001fff9b7819 */ /* 0x000fc40000011402 */
[----:B------:R-:W-:Y:S01]  /*72e0*/  STL [R1+0x41c], RZ ;  /* 0x00041cff01007387 */ /* 0x000fe20000100800 */
[----:B------:R-:W-:Y:S01]  /*72f0*/  IMAD R7, R2, 0x1e, RZ ;  /* 0x0000001e02077824 */ /* 0x000fe200078e02ff */
[----:B------:R-:W-:Y:S02]  /*7300*/  IADD3 R160, P5, R224, R3, RZ ;  /* 0x00000003e0a07210 */ /* 0x000fe40007fbe0ff */
[----:B------:R-:W-:Y:S01]  /*7310*/  STL [R1+0x420], RZ ;  /* 0x000420ff01007387 */ /* 0x000fe20000100800 */
[----:B------:R-:W-:Y:S01]  /*7320*/  IADD3 R159, P2, R3, R223, RZ ;  /* 0x000000df039f7210 */ /* 0x000fe20007f5e0ff */
[----:B------:R-:W-:Y:S01]  /*7330*/  IMAD R8, R2, 0x1d, RZ ;  /* 0x0000001d02087824 */ /* 0x000fe200078e02ff */
[----:B------:R-:W-:Y:S01]  /*7340*/  SHF.R.S32.HI R9, RZ, 0x1f, R3 ;  /* 0x0000001fff097819 */ /* 0x000fe20000011403 */
[----:B------:R-:W-:Y:S01]  /*7350*/  STL [R1+0x424], RZ ;  /* 0x000424ff01007387 */ /* 0x000fe20000100800 */
[----:B------:R-:W-:Y:S01]  /*7360*/  IADD3 R3, P1, R224, R7, RZ ;  /* 0x00000007e0037210 */ /* 0x000fe20007f3e0ff */
[C---:B------:R-:W-:Y:S01]  /*7370*/  IMAD R10, R2.reuse, 0x1c, RZ ;  /* 0x0000001c020a7824 */ /* 0x040fe200078e02ff */
[----:B------:R-:W-:Y:S01]  /*7380*/  SHF.R.S32.HI R11, RZ, 0x1f, R7 ;  /* 0x0000001fff0b7819 */ /* 0x000fe20000011407 */
[----:B------:R-:W-:Y:S01]  /*7390*/  STL [R1+0x428], RZ ;  /* 0x000428ff01007387 */ /* 0x000fe20000100800 */
[----:B------:R-:W-:Y:S01]  /*73a0*/  SHF.R.S32.HI R13, RZ, 0x1f, R8 ;  /* 0x0000001fff0d7819 */ /* 0x000fe20000011408 */
[C---:B------:R-:W-:Y:S01]  /*73b0*/  IMAD R12, R2.reuse, 0x1b, RZ ;  /* 0x0000001b020c7824 */ /* 0x040fe200078e02ff */
[----:B------:R-:W-:Y:S01]  /*73c0*/  SHF.R.S32.HI R16, RZ, 0x1f, R10 ;  /* 0x0000001fff107819 */ /* 0x000fe2000001140a */
[----:B------:R-:W-:Y:S01]  /*73d0*/  STL [R1+0x42c], RZ ;  /* 0x00042cff01007387 */ /* 0x000fe20000100800 */
[----:B------:R-:W-:-:S02]  /*73e0*/  IMAD R15, R2, 0x1a, RZ ;  /* 0x0000001a020f7824 */ /* 0x000fc400078e02ff */
[C---:B------:R-:W-:Y:S01]  /*73f0*/  IMAD R17, R2.reuse, 0x19, RZ ;  /* 0x0000001902117824 */ /* 0x040fe200078e02ff */
[----:B------:R-:W-:Y:S01]  /*7400*/  STL [R1+0x430], RZ ;  /* 0x000430ff01007387 */ /* 0x000fe20000100800 */
[C---:B------:R-:W-:Y:S01]  /*7410*/  IMAD R19, R2.reuse, 0x18, RZ ;  /* 0x0000001802137824 */ /* 0x040fe200078e02ff */
[----:B------:R-:W-:Y:S01]  /*7420*/  SHF.R.S32.HI R18, RZ, 0x1f, R12 ;  /* 0x0000001fff127819 */ /* 0x000fe2000001140c */
[C---:B------:R-:W-:Y:S01]  /*7430*/  IMAD R21, R2.reuse, 0x17, RZ ;  /* 0x0000001702157824 */ /* 0x040fe200078e02ff */
[----:B------:R-:W-:Y:S01]  /*7440*/  STL [R1+0x434], RZ ;  /* 0x000434ff01007387 */ /* 0x000fe20000100800 */
[----:B------:R-:W-:Y:S01]  /*7450*/  SHF.R.S32.HI R20, RZ, 0x1f, R15 ;  /* 0x0000001fff147819 */ /* 0x000fe2000001140f */
[C---:B------:R-:W-:Y:S01]  /*7460*/  IMAD R23, R2.reuse, 0x16, RZ ;  /* 0x0000001602177824 */ /* 0x040fe200078e02ff */
[----:B------:R-:W-:Y:S01]  /*7470*/  SHF.R.S32.HI R22, RZ, 0x1f, R17 ;  /* 0x0000001fff167819 */ /* 0x000fe20000011411 */
        /* <DEDUP_REMOVED lines=14> */
[C---:B------:R-:W-:Y:S01]  /*7560*/  IMAD.SHL.U32 R123, R2.reuse, 0x10, RZ ;  /* 0x00000010027b7824 */ /* 0x040fe200078e00ff */
        /* <DEDUP_REMOVED lines=20> */
[C---:B------:R-:W-:Y:S01]  /*76b0*/  IMAD.SHL.U32 R139, R2.reuse, 0x8, RZ ;  /* 0x00000008028b7824 */ /* 0x040fe200078e00ff */
        /* <DEDUP_REMOVED lines=15> */
[----:B------:R-:W-:Y:S01]  /*77b0*/  IMAD.SHL.U32 R151, R2, 0x2, RZ ;  /* 0x0000000202977824 */ /* 0x000fe200078e00ff */
[----:B------:R-:W-:Y:S01]  /*77c0*/  STL [R1+0x46c], RZ ;  /* 0x00046cff01007387 */ /* 0x000fe20000100800 */
[----:B------:R-:W-:-:S02]  /*77d0*/  SHF.R.S32.HI R150, RZ, 0x1f, R145 ;  /* 0x0000001fff967819 */ /* 0x000fc40000011491 */
[----:B------:R-:W-:Y:S01]  /*77e0*/  SHF.R.S32.HI R152, RZ, 0x1f, R147 ;  /* 0x0000001fff987819 */ /* 0x000fe20000011493 */
[----:B------:R-:W-:Y:S01]  /*77f0*/  STL [R1+0x470], RZ ;  /* 0x000470ff01007387 */ /* 0x000fe20000100800 */
[----:B------:R-:W-:Y:S02]  /*7800*/  SHF.R.S32.HI R154, RZ, 0x1f, R149 ;  /* 0x0000001fff9a7819 */ /* 0x000fe40000011495 */
[----:B------:R-:W-:Y:S01]  /*7810*/  SHF.R.S32.HI R153, RZ, 0x1f, R151 ;  /* 0x0000001fff997819 */ /* 0x000fe20000011497 */
[----:B------:R-:W-:Y:S04]  /*7820*/  STL [R1+0x474], RZ ;  /* 0x000474ff01007387 */ /* 0x000fe80000100800 */
        /* <DEDUP_REMOVED lines=226> */
[----:B------:R-:W-:Y:S04]  /*8650*/  STL [R1], RZ ;  /* 0x000000ff01007387 */ /* 0x000fe80000100800 */
        /* <DEDUP_REMOVED lines=127> */
[----:B------:R-:W-:Y:S04]  /*8e50*/  STL [R1+0x794], R158 ;  /* 0x0007949e01007387 */ /* 0x000fe80000100800 */
[----:B------:R-:W-:Y:S04]  /*8e60*/  STL [R1+0x990], R160 ;  /* 0x000990a001007387 */ /* 0x000fe80000100800 */
[----:B------:R0:W-:Y:S04]  /*8e70*/  STL [R1+0x988], R159 ;  /* 0x0009889f01007387 */ /* 0x0001e80000100800 */
[----:B------:R-:W-:Y:S04]  /*8e80*/  STL [R1+0x790], R157 ;  /* 0x0007909d01007387 */ /* 0x000fe80000100800 */
[----:B------:R3:W-:Y:S01]  /*8e90*/  STL [R1+0x980], R3 ;  /* 0x0009800301007387 */ /* 0x0007e20000100800 */
[----:B0-----:R-:W-:-:S02]  /*8ea0*/  IADD3 R159, P0, R223, R7, RZ ;  /* 0x00000007df9f7210 */ /* 0x001fc40007f1e0ff */
[----:B------:R-:W-:-:S03]  /*8eb0*/  IADD3 R7, P4, R224, R8, RZ ;  /* 0x00000008e0077210 */ /* 0x000fc60007f9e0ff */
[----:B------:R-:W-:Y:S01]  /*8ec0*/  STL [R1+0x978], R159 ;  /* 0x0009789f01007387 */ /* 0x000fe20000100800 */
[----:B---3--:R-:W-:-:S03]  /*8ed0*/  IADD3 R3, P3, R223, R8, RZ ;  /* 0x00000008df037210 */ /* 0x008fc60007f7e0ff */
[----:B------:R0:W-:Y:S01]  /*8ee0*/  STL [R1+0x970], R7 ;  /* 0x0009700701007387 */ /* 0x0001e20000100800 */
[----:B------:R-:W-:-:S03]  /*8ef0*/  IADD3 R8, P6, R224, R10, RZ ;  /* 0x0000000ae0087210 */ /* 0x000fc60007fde0ff */
[----:B------:R3:W-:Y:S04]  /*8f00*/  STL [R1+0x968], R3 ;  /* 0x0009680301007387 */ /* 0x0007e80000100800 */
[----:B------:R4:W-:Y:S01]  /*8f10*/  STL [R1+0x960], R8 ;  /* 0x0009600801007387 */ /* 0x0009e20000100800 */
[----:B0-----:R-:W-:Y:S01]  /*8f20*/  IMAD.X R7, R158, 0x1, R9, P5 ;  /* 0x000000019e077824 */ /* 0x001fe200028e0609 */
[----:B---3--:R-:W-:-:S04]  /*8f30*/  IADD3 R3, P5, R223, R10, RZ ;  /* 0x0000000adf037210 */ /* 0x008fc80007fbe0ff */
[----:B------:R0:W-:Y:S01]  /*8f40*/  STL [R1+0x98c], R7 ;  /* 0x00098c0701007387 */ /* 0x0001e20000100800 */
[----:B----4-:R-:W-:-:S03]  /*8f50*/  IMAD.X R8, R9, 0x1, R157, P2 ;  /* 0x0000000109087824 */ /* 0x010fc600010e069d */
[----:B------:R3:W-:Y:S04]  /*8f60*/  STL [R1+0x958], R3 ;  /* 0x0009580301007387 */ /* 0x0007e80000100800 */
[----:B------:R4:W-:Y:S01]  /*8f70*/  STL [R1+0x984], R8 ;  /* 0x0009840801007387 */ /* 0x0009e20000100800 */
[----:B0-----:R-:W-:Y:S01]  /*8f80*/  IADD3 R7, P2, R224, R12, RZ ;  /* 0x0000000ce0077210 */ /* 0x001fe20007f5e0ff */
[----:B---3--:R-:W-:-:S04]  /*8f90*/  IMAD.X R3, R158, 0x1, R11, P1 ;  /* 0x000000019e037824 */ /* 0x008fc800008e060b */
[----:B------:R0:W-:Y:S01]  /*8fa0*/  STL [R1+0x950], R7 ;  /* 0x0009500701007387 */ /* 0x0001e20000100800 */
[----:B----4-:R-:W-:-:S03]  /*8fb0*/  IADD3 R8, P1, R223, R12, RZ ;  /* 0x0000000cdf087210 */ /* 0x010fc60007f3e0ff */
        /* <DEDUP_REMOVED lines=51> */
[----:B------:R-:W-:Y:S02]  /*92f0*/  CS2R R112, SRZ ;  /* 0x0000000000707805 */ /* 0x000fe4000001ff00 */
[----:B---3--:R-:W-:Y:S02]  /*9300*/  IADD3 R3, P2, R224, R115, RZ ;  /* 0x00000073e0037210 */ /* 0x008fe40007f5e0ff */
[----:B------:R0:W-:Y:S01]  /*9310*/  STL [R1+0x914], R7 ;  /* 0x0009140701007387 */ /* 0x0001e20000100800 */
[----:B----4-:R-:W-:-:S03]  /*9320*/  IMAD.X R8, R158, 0x1, R114, P1 ;  /* 0x000000019e087824 */ /* 0x010fc600008e0672 */
[----:B------:R3:W-:Y:S04]  /*9330*/  STL [R1+0x8e0], R3 ;  /* 0x0008e00301007387 */ /* 0x0007e80000100800 */
[----:B------:R4:W-:Y:S01]  /*9340*/  STL [R1+0x90c], R8 ;  /* 0x00090c0801007387 */ /* 0x0009e20000100800 */
[----:B0-----:R-:W-:Y:S01]  /*9350*/  IADD3 R7, P1, R223, R115, RZ ;  /* 0x00000073df077210 */ /* 0x001fe20007f3e0ff */
[----:B---3--:R-:W-:-:S04]  /*9360*/  IMAD.X R3, R157, 0x1, R114, P0 ;  /* 0x000000019d037824 */ /* 0x008fc800000e0672 */
[----:B------:R0:W-:Y:S01]  /*9370*/  STL [R1+0x8d8], R7 ;  /* 0x0008d80701007387 */ /* 0x0001e20000100800 */
[----:B------:R-:W-:Y:S02]  /*9380*/  CS2R R114, SRZ ;  /* 0x0000000000727805 */ /* 0x000fe4000001ff00 */
[-C--:B----4-:R-:W-:Y:S01]  /*9390*/  IADD3 R8, P0, R224, R117.reuse, RZ ;  /* 0x00000075e0087210 */ /* 0x090fe20007f1e0ff */
[----:B------:R3:W-:Y:S04]  /*93a0*/  STL [R1+0x904], R3 ;  /* 0x0009040301007387 */ /* 0x0007e80000100800 */
[----:B------:R4:W-:Y:S01]  /*93b0*/  STL [R1+0x8d0], R8 ;  /* 0x0008d00801007387 */ /* 0x0009e20000100800 */
[----:B0-----:R-:W-:Y:S01]  /*93c0*/  IMAD.X R7, R158, 0x1, R116, P4 ;  /* 0x000000019e077824 */ /* 0x001fe200020e0674 */
[----:B---3--:R-:W-:-:S04]  /*93d0*/  IADD3 R3, P4, R223, R117, RZ ;  /* 0x00000075df037210 */ /* 0x008fc80007f9e0ff */
[----:B------:R0:W-:Y:S01]  /*93e0*/  STL [R1+0x8fc], R7 ;  /* 0x0008fc0701007387 */ /* 0x0001e20000100800 */
[----:B----4-:R-:W-:-:S03]  /*93f0*/  IMAD.X R8, R157, 0x1, R116, P3 ;  /* 0x000000019d087824 */ /* 0x010fc600018e0674 */
[----:B------:R3:W-:Y:S01]  /*9400*/  STL [R1+0x8c8], R3 ;  /* 0x0008c80301007387 */ /* 0x0007e20000100800 */
[----:B------:R-:W-:-:S03]  /*9410*/  CS2R R116, SRZ ;  /* 0x0000000000747805 */ /* 0x000fc6000001ff00 */
        /* <DEDUP_REMOVED lines=156> */
[--C-:B0-----:R-:W-:Y:S01]  /*9de0*/  IMAD.X R7, R158, 0x1, R152.reuse, P3 ;  /* 0x000000019e077824 */ /* 0x101fe200018e0698 */
[----:B---3--:R-:W-:Y:S01]  /*9df0*/  IADD3 R3, P3, R223, R2, RZ ;  /* 0x00000002df037210 */ /* 0x008fe20007f7e0ff */
[----:B------:R-:W-:-:S03]  /*9e00*/  IMAD.X R2, R157, 0x1, R152, P6 ;  /* 0x000000019d027824 */ /* 0x000fc600030e0698 */
[----:B------:R0:W-:Y:S01]  /*9e10*/  STL [R1+0x7dc], R7 ;  /* 0x0007dc0701007387 */ /* 0x0001e20000100800 */
[----:B----4-:R-:W-:-:S03]  /*9e20*/  LOP3.LUT R8, R156, 0x10, RZ, 0x3c, !PT ;  /* 0x000000109c087812 */ /* 0x010fc600078e3cff */
[----:B------:R3:W-:Y:S04]  /*9e30*/  STL [R1+0x7a8], R3 ;  /* 0x0007a80301007387 */ /* 0x0007e80000100800 */
[----:B------:R4:W-:Y:S01]  /*9e40*/  STL [R1+0x7d4], R2 ;  /* 0x0007d40201007387 */ /* 0x0009e20000100800 */
[--C-:B0-----:R-:W-:Y:S02]  /*9e50*/  IMAD.X R7, R158, 0x1, R154.reuse, P5 ;  /* 0x000000019e077824 */ /* 0x101fe400028e069a */
[----:B---3--:R-:W-:-:S03]  /*9e60*/  IMAD.X R3, R157, 0x1, R154, P2 ;  /* 0x000000019d037824 */ /* 0x008fc600010e069a */
[----:B------:R0:W-:Y:S01]  /*9e70*/  STL [R1+0x7cc], R7 ;  /* 0x0007cc0701007387 */ /* 0x0001e20000100800 */
[----:B----4-:R-:W-:-:S03]  /*9e80*/  IMAD.X R2, R158, 0x1, R153, P1 ;  /* 0x000000019e027824 */ /* 0x010fc600008e0699 */
[----:B------:R3:W-:Y:S04]  /*9e90*/  STL [R1+0x7c4], R3 ;  /* 0x0007c40301007387 */ /* 0x0007e80000100800 */
[----:B------:R4:W-:Y:S01]  /*9ea0*/  STL [R1+0x7bc], R2 ;  /* 0x0007bc0201007387 */ /* 0x0009e20000100800 */
[----:B0-----:R-:W-:Y:S02]  /*9eb0*/  IMAD.X R7, R157, 0x1, R153, P0 ;  /* 0x000000019d077824 */ /* 0x001fe400000e0699 */
[----:B---3--:R-:W-:-:S03]  /*9ec0*/  IMAD.X R3, R158, 0x1, R155, P4 ;  /* 0x000000019e037824 */ /* 0x008fc600020e069b */
[----:B------:R0:W-:Y:S01]  /*9ed0*/  STL [R1+0x7b4], R7 ;  /* 0x0007b40701007387 */ /* 0x0001e20000100800 */
[----:B----4-:R-:W-:-:S03]  /*9ee0*/  IMAD.X R2, R157, 0x1, R155, P3 ;  /* 0x000000019d027824 */ /* 0x010fc600018e069b */
[----:B------:R3:W-:Y:S04]  /*9ef0*/  STL [R1+0x7ac], R3 ;  /* 0x0007ac0301007387 */ /* 0x0007e80000100800 */
[----:B------:R4:W-:Y:S01]  /*9f00*/  STL [R1+0x7a4], R2 ;  /* 0x0007a40201007387 */ /* 0x0009e20000100800 */
[----:B0-----:R-:W-:-:S03]  /*9f10*/  IMAD R7, R14, UR9, RZ ;  /* 0x000000090e077c24 */ /* 0x001fc6000f8e02ff */
[----:B------:R0:W-:Y:S01]  /*9f20*/  STL [R1+0x998], R8 ;  /* 0x0009980801007387 */ /* 0x0001e20000100800 */
[----:B---3--:R-:W-:Y:S01]  /*9f30*/  IMAD.U32 R3, RZ, RZ, UR14 ;  /* 0x0000000eff037e24 */ /* 0x008fe2000f8e00ff */
[----:B------:R-:W-:Y:S01]  /*9f40*/  SHF.R.S32.HI R9, RZ, 0x1f, R7 ;  /* 0x0000001fff097819 */ /* 0x000fe20000011407 */
[----:B-1--4-:R-:W-:-:S07]  /*9f50*/  IMAD.U32 R2, RZ, RZ, UR15 ;  /* 0x0000000fff027e24 */ /* 0x012fce000f8e00ff */
.L_x_1:
[----:B------:R-:W3:Y:S04]  /*9f60*/  LDL R13, [R1+0x7b0] ;  /* 0x0007b000010d7983 */ /* 0x000ee80000100800 */
[----:B------:R-:W4:Y:S04]  /*9f70*/  LDL R12, [R1+0x7ac] ;  /* 0x0007ac00010c7983 */ /* 0x000f280000100800 */
[----:B------:R1:W-:Y:S04]  /*9f80*/  STL.64 [R1+0x16a8], R150 ;  /* 0x0016a89601007387 */ /* 0x0003e80000100a00 */
[----:B-1----:R-:W2:Y:S04]  /*9f90*/  LDL R150, [R1+0x7b4] ;  /* 0x0007b40001967983 */ /* 0x002ea80000100800 */
[----:B------:R-:W2:Y:S04]  /*9fa0*/  LDL R151, [R1+0x7bc] ;  /* 0x0007bc0001977983 */ /* 0x000ea80000100800 */
[----:B------:R1:W-:Y:S04]  /*9fb0*/  STL.64 [R1+0x16a0], R148 ;  /* 0x0016a09401007387 */ /* 0x0003e80000100a00 */
[----:B-1----:R-:W2:Y:S04]  /*9fc0*/  LDL R148, [R1+0x7b8] ;  /* 0x0007b80001947983 */ /* 0x002ea80000100800 */
[----:B------:R-:W2:Y:S04]  /*9fd0*/  LDL R149, [R1+0x7c0] ;  /* 0x0007c00001957983 */ /* 0x000ea80000100800 */
[----:B------:R1:W-:Y:S04]  /*9fe0*/  STL.64 [R1+0x1698], R146 ;  /* 0x0016989201007387 */ /* 0x0003e80000100a00 */
[----:B-1----:R-:W2:Y:S04]  /*9ff0*/  LDL R146, [R1+0x7a8] ;  /* 0x0007a80001927983 */ /* 0x002ea80000100800 */
[----:B------:R-:W2:Y:S04]  /*a000*/  LDL R147, [R1+0x7a4] ;  /* 0x0007a40001937983 */ /* 0x000ea80000100800 */
[----:B------:R1:W-:Y:S04]  /*a010*/  STL.64 [R1+0x1690], R144 ;  /* 0x0016909001007387 */ /* 0x0003e80000100a00 */
[----:B-1----:R-:W3:Y:S04]  /*a020*/  LDL R145, [R1+0x794] ;  /* 0x0007940001917983 */ /* 0x002ee80000100800 */
[----:B------:R-:W4:Y:S04]  /*a030*/  LDL R144, [R1+0x790] ;  /* 0x0007900001907983 */ /* 0x000f280000100800 */
[----:B------:R-:W-:Y:S04]  /*a040*/  STL.64 [R1+0x1688], R142 ;  /* 0x0016888e01007387 */ /* 0x000fe80000100a00 */
        /* <DEDUP_REMOVED lines=57> */
[----:B------:R1:W-:Y:S04]  /*a3e0*/  STL.64 [R1+0x14b8], R26 ;  /* 0x0014b81a01007387 */ /* 0x0003e80000100a00 */
[----:B------:R0:W-:Y:S04]  /*a3f0*/  STL.64 [R1+0x14b0], R24 ;  /* 0x0014b01801007387 */ /* 0x0001e80000100a00 */
[----:B-----5:R0:W-:Y:S04]  /*a400*/  STL [R1+0x1404], R6 ;  /* 0x0014040601007387 */ /* 0x0201e80000100800 */
[----:B------:R0:W-:Y:S04]  /*a410*/  STL [R1+0x1400], R5 ;  /* 0x0014000501007387 */ /* 0x0001e80000100800 */
[----:B------:R0:W-:Y:S04]  /*a420*/  STL [R1+0x13fc], R4 ;  /* 0x0013fc0401007387 */ /* 0x0001e80000100800 */
[----:B------:R-:W-:Y:S04]  /*a430*/  STL [R1+0x1408], R223 ;  /* 0x001408df01007387 */ /* 0x000fe80000100800 */
[----:B------:R-:W-:Y:S04]  /*a440*/  STL [R1+0x140c], R224 ;  /* 0x00140ce001007387 */ /* 0x000fe80000100800 */
[----:B-1----:R-:W2:Y:S04]  /*a450*/  LDL R26, [R1+0x7c8] ;  /* 0x0007c800011a7983 */ /* 0x002ea80000100800 */
[----:B0-----:R-:W2:Y:S04]  /*a460*/  LDL R24, [R1+0x7c4] ;  /* 0x0007c40001187983 */ /* 0x001ea80000100800 */
[----:B------:R-:W2:Y:S04]  /*a470*/  LDL R6, [R1+0x7d8] ;  /* 0x0007d80001067983 */ /* 0x000ea80000100800 */
[----:B------:R-:W2:Y:S04]  /*a480*/  LDL R25, [R1+0x7d0] ;  /* 0x0007d00001197983 */ /* 0x000ea80000100800 */
[----:B------:R-:W2:Y:S01]  /*a490*/  LDL R5, [R1+0x7d4] ;  /* 0x0007d40001057983 */ /* 0x000ea20000100800 */
[----:B------:R-:W-:-:S02]  /*a4a0*/  ISETP.GT.AND P2, PT, R3, RZ, PT ;  /* 0x000000ff0300720c */ /* 0x000fc40003f44270 */
[-C--:B------:R-:W-:Y:S01]  /*a4b0*/  IADD3 R10, P0, R224, R2.reuse, RZ ;  /* 0x00000002e00a7210 */ /* 0x080fe20007f1e0ff */
[----:B------:R-:W2:Y:S01]  /*a4c0*/  LDL R4, [R1+0x7e8] ;  /* 0x0007e80001047983 */ /* 0x000ea20000100800 */
[----:B------:R-:W-:Y:S02]  /*a4d0*/  PRMT R190, RZ, 0x7610, R190 ;  /* 0x00007610ffbe7816 */ /* 0x000fe400000000be */
[----:B------:R-:W-:Y:S01]  /*a4e0*/  IADD3 R8, P1, R223, R2, RZ ;  /* 0x00000002df087210 */ /* 0x000fe20007f3e0ff */
[----:B------:R-:W2:Y:S01]  /*a4f0*/  LDL R27, [R1+0x7e4] ;  /* 0x0007e400011b7983 */ /* 0x000ea20000100800 */
[----:B------:R-:W-:Y:S02]  /*a500*/  PRMT R188, RZ, 0x7610, R188 ;  /* 0x00007610ffbc7816 */ /* 0x000fe400000000bc */
[----:B------:R-:W-:Y:S01]  /*a510*/  ISETP.GT.AND P3, PT, R3, 0x1, PT ;  /* 0x000000010300780c */ /* 0x000fe20003f64270 */
[----:B------:R-:W2:Y:S01]  /*a520*/  LDL R30, [R1+0x7dc] ;  /* 0x0007dc00011e7983 */ /* 0x000ea20000100800 */
[----:B---3--:R-:W-:Y:S01]  /*a530*/  IMAD.X R11, R145, 0x1, R0, P0 ;  /* 0x00000001910b7824 */ /* 0x008fe200000e0600 */
[----:B------:R-:W-:-:S02]  /*a540*/  PRMT R186, RZ, 0x7610, R186 ;  /* 0x00007610ffba7816 */ /* 0x000fc400000000ba */
[----:B------:R-:W3:Y:S04]  /*a550*/  LDL R29, [R1+0x7f0] ;  /* 0x0007f000011d7983 */ /* 0x000ee80000100800 */
[----:B------:R0:W3:Y:S01]  /*a560*/  @P2 LDG.E.U8 R190, desc[UR20][R10.64] ;  /* 0x000000140abe2981 */ /* 0x0000e2000c1e1100 */
[----:B------:R-:W-:Y:S02]  /*a570*/  PRMT R189, RZ, 0x7610, R189 ;  /* 0x00007610ffbd7816 */ /* 0x000fe400000000bd */
[----:B------:R-:W-:Y:S01]  /*a580*/  PRMT R184, RZ, 0x7610, R184 ;  /* 0x00007610ffb87816 */ /* 0x000fe200000000b8 */
[----:B------:R-:W3:Y:S01]  /*a590*/  LDL R28, [R1+0x7ec] ;  /* 0x0007ec00011c7983 */ /* 0x000ee20000100800 */
[----:B------:R-:W-:Y:S02]  /*a5a0*/  PRMT R182, RZ, 0x7610, R182 ;  /* 0x00007610ffb67816 */ /* 0x000fe400000000b6 */
[----:B------:R-:W-:Y:S01]  /*a5b0*/  PRMT R187, RZ, 0x7610, R187 ;  /* 0x00007610ffbb7816 */ /* 0x000fe200000000bb */
[----:B------:R-:W3:Y:S01]  /*a5c0*/  LDL R31, [R1+0x800] ;  /* 0x00080000011f7983 */ /* 0x000ee20000100800 */
[----:B0-----:R-:W-:-:S03]  /*a5d0*/  IADD3 R10, P0, R2, R13, RZ ;  /* 0x0000000d020a7210 */ /* 0x001fc60007f1e0ff */
[----:B------:R-:W3:Y:S01]  /*a5e0*/  LDL R13, [R1+0x7cc] ;  /* 0x0007cc00010d7983 */ /* 0x000ee20000100800 */
[----:B----4-:R-:W-:Y:S02]  /*a5f0*/  IMAD.X R9, R144, 0x1, R0, P1 ;  /* 0x0000000190097824 */ /* 0x010fe400008e0600 */
[----:B------:R-:W-:Y:S01]  /*a600*/  IMAD.X R11, R0, 0x1, R12, P0 ;  /* 0x00000001000b7824 */ /* 0x000fe200000e060c */
[----:B------:R-:W-:Y:S01]  /*a610*/  PRMT R185, RZ, 0x7610, R185 ;  /* 0x00007610ffb97816 */ /* 0x000fe200000000b9 */
[----:B------:R-:W4:Y:S04]  /*a620*/  LDL R12, [R1+0x7e0] ;  /* 0x0007e000010c7983 */ /* 0x000f280000100800 */
[----:B------:R2:W4:Y:S01]  /*a630*/  @P2 LDG.E.U8 R188, desc[UR20][R8.64] ;  /* 0x0000001408bc2981 */ /* 0x000522000c1e1100 */
[----:B------:R-:W-:-:S03]  /*a640*/  ISETP.GT.AND P2, PT, R3, 0x2, PT ;  /* 0x000000020300780c */ /* 0x000fc60003f44270 */
[----:B------:R-:W4:Y:S01]  /*a650*/  @P3 LDG.E.U8 R189, desc[UR20][R10.64] ;  /* 0x000000140abd3981 */ /* 0x000f22000c1e1100 */
[----:B------:R-:W-:Y:S02]  /*a660*/  PRMT R180, RZ, 0x7610, R180 ;  /* 0x00007610ffb47816 */ /* 0x000fe400000000b4 */
[----:B------:R-:W-:Y:S01]  /*a670*/  PRMT R183, RZ, 0x7610, R183 ;  /* 0x00007610ffb77816 */ /* 0x000fe200000000b7 */
[----:B------:R-:W4:Y:S01]  /*a680*/  LDL R33, [R1+0x974] ;  /* 0x0009740001217983 */ /* 0x000f220000100800 */
[----:B--2---:R-:W-:Y:S02]  /*a690*/  IADD3 R8, P1, R2, R146, RZ ;  /* 0x0000009202087210 */ /* 0x004fe40007f3e0ff */
[----:B------:R-:W-:Y:S01]  /*a6a0*/  PRMT R178, RZ, 0x7610, R178 ;  /* 0x00007610ffb27816 */ /* 0x000fe200000000b2 */
[----:B------:R-:W2:Y:S02]  /*a6b0*/  LDL R32, [R1+0x988] ;  /* 0x0009880001207983 */ /* 0x000ea40000100800 */
[----:B------:R-:W-:Y:S01]  /*a6c0*/  IMAD.X R9, R0, 0x1, R147, P1 ;  /* 0x0000000100097824 */ /* 0x000fe200008e0693 */
[----:B------:R-:W-:Y:S01]  /*a6d0*/  PRMT R181, RZ, 0x7610, R181 ;  /* 0x00007610ffb57816 */ /* 0x000fe200000000b5 */
[----:B------:R-:W2:Y:S04]  /*a6e0*/  LDL R34, [R1+0x92c] ;  /* 0x00092c0001227983 */ /* 0x000ea80000100800 */
[----:B------:R0:W2:Y:S01]  /*a6f0*/  @P3 LDG.E.U8 R186, desc[UR20][R8.64] ;  /* 0x0000001408ba3981 */ /* 0x0000a2000c1e1100 */
[----:B------:R-:W-:-:S02]  /*a700*/  ISETP.GT.AND P3, PT, R3, 0x3, PT ;  /* 0x000000030300780c */ /* 0x000fc40003f64270 */
[----:B0-----:R-:W-:-:S05]  /*a710*/  IADD3 R8, P1, R2, R148, RZ ;  /* 0x0000009402087210 */ /* 0x001fca0007f3e0ff */
[----:B------:R-:W-:-:S05]  /*a720*/  IMAD.X R9, R0, 0x1, R150, P1 ;  /* 0x0000000100097824 */ /* 0x000fca00008e0696 */
[----:B------:R0:W2:Y:S01]  /*a730*/  @P2 LDG.E.U8 R184, desc[UR20][R8.64] ;  /* 0x0000001408b82981 */ /* 0x0000a2000c1e1100 */
[----:B------:R-:W-:-:S05]  /*a740*/  IADD3 R10, P0, R2, R149, RZ ;  /* 0x00000095020a7210 */ /* 0x000fca0007f1e0ff */
[----:B------:R-:W-:-:S05]  /*a750*/  IMAD.X R11, R0, 0x1, R151, P0 ;  /* 0x00000001000b7824 */ /* 0x000fca00000e0697 */
[----:B------:R1:W2:Y:S01]  /*a760*/  @P2 LDG.E.U8 R187, desc[UR20][R10.64] ;  /* 0x000000140abb2981 */ /* 0x0002a2000c1e1100 */
[----:B0-----:R-:W-:-:S03]  /*a770*/  IADD3 R8, P1, R2, R26, RZ ;  /* 0x0000001a02087210 */ /* 0x001fc60007f3e0ff */
[----:B------:R-:W2:Y:S02]  /*a780*/  LDL R26, [R1+0x7f8] ;  /* 0x0007f800011a7983 */ /* 0x000ea40000100800 */
[----:B------:R-:W-:Y:S02]  /*a790*/  IMAD.X R9, R0, 0x1, R24, P1 ;  /* 0x0000000100097824 */ /* 0x000fe400008e0618 */
[----:B------:R-:W2:Y:S04]  /*a7a0*/  LDL R24, [R1+0x7fc] ;  /* 0x0007fc0001187983 */ /* 0x000ea80000100800 */
[----:B------:R0:W2:Y:S01]  /*a7b0*/  @P3 LDG.E.U8 R182, desc[UR20][R8.64] ;  /* 0x0000001408b63981 */ /* 0x0000a2000c1e1100 */
[----:B-1----:R-:W-:-:S03]  /*a7c0*/  IADD3 R10, P0, R2, R25, RZ ;  /* 0x00000019020a7210 */ /* 0x002fc60007f1e0ff */
[----:B------:R-:W2:Y:S01]  /*a7d0*/  LDL R25, [R1+0x808] ;  /* 0x0008080001197983 */ /* 0x000ea20000100800 */
[----:B0-----:R-:W-:-:S03]  /*a7e0*/  IADD3 R8, P1, R2, R6, RZ ;  /* 0x0000000602087210 */ /* 0x001fc60007f3e0ff */
[----:B------:R-:W2:Y:S02]  /*a7f0*/  LDL R6, [R1+0x7f4] ;  /* 0x0007f40001067983 */ /* 0x000ea40000100800 */
[C---:B------:R-:W-:Y:S02]  /*a800*/  IMAD.X R9, R0.reuse, 0x1, R5, P1 ;  /* 0x0000000100097824 */ /* 0x040fe400008e0605 */
[----:B------:R-:W2:Y:S01]  /*a810*/  LDL R5, [R1+0x804] ;  /* 0x0008040001057983 */ /* 0x000ea20000100800 */
[----:B---3--:R-:W-:-:S05]  /*a820*/  IMAD.X R11, R0, 0x1, R13, P0 ;  /* 0x00000001000b7824 */ /* 0x008fca00000e060d */
[----:B------:R0:W3:Y:S02]  /*a830*/  @P3 LDG.E.U8 R185, desc[UR20][R10.64] ;  /* 0x000000140ab93981 */ /* 0x0000e4000c1e1100 */
[----:B0-----:R-:W-:Y:S02]  /*a840*/  IADD3 R10, P1, R2, R4, RZ ;  /* 0x00000004020a7210 */ /* 0x001fe40007f3e0ff */
[----:B------:R-:W3:Y:S01]  /*a850*/  LDL R4, [R1+0x810] ;  /* 0x0008100001047983 */ /* 0x000ee20000100800 */
[----:B------:R-:W-:Y:S02]  /*a860*/  ISETP.GT.AND P2, PT, R3, 0x4, PT ;  /* 0x000000040300780c */ /* 0x000fe40003f44270 */
[----:B------:R-:W-:Y:S02]  /*a870*/  IMAD.X R11, R0, 0x1, R27, P1 ;  /* 0x00000001000b7824 */ /* 0x000fe400008e061b */
[----:B------:R-:W3:Y:S01]  /*a880*/  LDL R27, [R1+0x80c] ;  /* 0x00080c00011b7983 */ /* 0x000ee20000100800 */
[----:B----4-:R-:W-:-:S05]  /*a890*/  IADD3 R12, P0, R2, R12, RZ ;  /* 0x0000000c020c7210 */ /* 0x010fca0007f1e0ff */
[----:B------:R-:W-:Y:S02]  /*a8a0*/  IMAD.X R13, R0, 0x1, R30, P0 ;  /* 0x00000001000d7824 */ /* 0x000fe400000e061e */
[----:B------:R-:W4:Y:S04]  /*a8b0*/  LDL R30, [R1+0x818] ;  /* 0x00081800011e7983 */ /* 0x000f280000100800 */
[----:B------:R0:W4:Y:S04]  /*a8c0*/  @P2 LDG.E.U8 R180, desc[UR20][R8.64] ;  /* 0x0000001408b42981 */ /* 0x000128000c1e1100 */
[----:B------:R-:W4:Y:S01]  /*a8d0*/  @P2 LDG.E.U8 R183, desc[UR20][R12.64] ;  /* 0x000000140cb72981 */ /* 0x000f22000c1e1100 */
[----:B0-----:R-:W-:-:S03]  /*a8e0*/  IADD3 R8, P0, R2, R29, RZ ;  /* 0x0000001d02087210 */ /* 0x001fc60007f1e0ff */
[----:B------:R-:W4:Y:S02]  /*a8f0*/  LDL R29, [R1+0x814] ;  /* 0x00081400011d7983 */ /* 0x000f240000100800 */
[----:B------:R-:W-:Y:S02]  /*a900*/  IMAD.X R9, R0, 0x1, R28, P0 ;  /* 0x0000000100097824 */ /* 0x000fe400000e061c */
[----:B------:R-:W4:Y:S01]  /*a910*/  LDL R28, [R1+0x820] ;  /* 0x00082000011c7983 */ /* 0x000f220000100800 */
[----:B------:R-:W-:-:S13]  /*a920*/  ISETP.GT.AND P3, PT, R3, 0x5, PT ;  /* 0x000000050300780c */ /* 0x000fda0003f64270 */
[----:B------:R-:W4:Y:S04]  /*a930*/  @P3 LDG.E.U8 R178, desc[UR20][R10.64] ;  /* 0x000000140ab23981 */ /* 0x000f28000c1e1100 */
[----:B------:R0:W4:Y:S02]  /*a940*/  @P3 LDG.E.U8 R181, desc[UR20][R8.64] ;  /* 0x0000001408b53981 */ /* 0x000124000c1e1100 */
[----:B0-----:R-:W-:Y:S02]  /*a950*/  IADD3 R8, P2, R2, R31, RZ ;  /* 0x0000001f02087210 */ /* 0x001fe40007f5e0ff */
[----:B------:R-:W-:Y:S01]  /*a960*/  ISETP.GT.AND P4, PT, R3, 0x6, PT ;  /* 0x000000060300780c */ /* 0x000fe20003f84270 */
[----:B------:R-:W4:Y:S01]  /*a970*/  LDL R31, [R1+0x984] ;  /* 0x00098400011f7983 */ /* 0x000f220000100800 */
[----:B------:R-:W-:-:S02]  /*a980*/  PRMT R179, RZ, 0x7610, R179 ;  /* 0x00007610ffb37816 */ /* 0x000fc400000000b3 */
[----:B--2---:R-:W-:Y:S02]  /*a990*/  IADD3 R12, P1, R2, R26, RZ ;  /* 0x0000001a020c7210 */ /* 0x004fe40007f3e0ff */
[----:B------:R-:W2:Y:S01]  /*a9a0*/  LDL R26, [R1+0x81c] ;  /* 0x00081c00011a7983 */ /* 0x000ea20000100800 */
[----:B------:R-:W-:-:S03]  /*a9b0*/  IMAD.X R9, R0, 0x1, R24, P2 ;  /* 0x0000000100097824 */ /* 0x000fc600010e0618 */
[----:B------:R-:W2:Y:S04]  /*a9c0*/  LDL R24, [R1+0x830] ;  /* 0x0008300001187983 */ /* 0x000ea80000100800 */
[----:B------:R3:W2:Y:S01]  /*a9d0*/  @P4 LDG.E.U8 R179, desc[UR20][R8.64] ;  /* 0x0000001408b34981 */ /* 0x0006a2000c1e1100 */
[----:B------:R-:W-:-:S03]  /*a9e0*/  IMAD.X R13, R0, 0x1, R6, P1 ;  /* 0x00000001000d7824 */ /* 0x000fc600008e0606 */
[----:B------:R-:W2:Y:S01]  /*a9f0*/  LDL R6, [R1+0x828] ;  /* 0x0008280001067983 */ /* 0x000ea20000100800 */
[----:B------:R-:W-:-:S03]  /*aa00*/  IADD3 R10, P1, R2, R25, RZ ;  /* 0x00000019020a7210 */ /* 0x000fc60007f3e0ff */
[----:B------:R-:W2:Y:S02]  /*aa10*/  LDL R25, [R1+0x824] ;  /* 0x0008240001197983 */ /* 0x000ea40000100800 */
[----:B------:R-:W-:Y:S02]  /*aa20*/  IMAD.X R11, R0, 0x1, R5, P1 ;  /* 0x00000001000b7824 */ /* 0x000fe400008e0605 */
[----:B------:R-:W2:Y:S01]  /*aa30*/  LDL R5, [R1+0x82c] ;  /* 0x00082c0001057983 */ /* 0x000ea20000100800 */
[----:B---3--:R-:W-:-:S03]  /*aa40*/  IADD3 R8, P1, R2, R4, RZ ;  /* 0x0000000402087210 */ /* 0x008fc60007f3e0ff */
[----:B------:R-:W3:Y:S01]  /*aa50*/  LDL R4, [R1+0x838] ;  /* 0x0008380001047983 */ /* 0x000ee20000100800 */
[C---:B------:R-:W-:Y:S02]  /*aa60*/  ISETP.GT.AND P0, PT, R3.reuse, 0x7, PT ;  /* 0x000000070300780c */ /* 0x040fe40003f04270 */
[----:B------:R-:W-:Y:S01]  /*aa70*/  PRMT R177, RZ, 0x7610, R177 ;  /* 0x00007610ffb17816 */ /* 0x000fe200000000b1 */
[----:B------:R-:W-:Y:S02]  /*aa80*/  IMAD.X R9, R0, 0x1, R27, P1 ;  /* 0x0000000100097824 */ /* 0x000fe400008e061b */
[----:B------:R-:W3:Y:S01]  /*aa90*/  LDL R27, [R1+0x834] ;  /* 0x00083400011b7983 */ /* 0x000ee20000100800 */
[----:B------:R-:W-:Y:S02]  /*aaa0*/  PRMT R175, RZ, 0x7610, R175 ;  /* 0x00007610ffaf7816 */ /* 0x000fe400000000af */
[----:B------:R-:W-:Y:S01]  /*aab0*/  ISETP.GT.AND P2, PT, R3, 0x8, PT ;  /* 0x000000080300780c */ /* 0x000fe20003f44270 */
[----:B------:R-:W3:Y:S04]  /*aac0*/  @P4 LDG.E.U8 R177, desc[UR20][R12.64] ;  /* 0x000000140cb14981 */ /* 0x000ee8000c1e1100 */
[----:B------:R4:W3:Y:S04]  /*aad0*/  @P0 LDG.E.U8 R175, desc[UR20][R10.64] ;  /* 0x000000140aaf0981 */ /* 0x0008e8000c1e1100 */
[----:B------:R-:W3:Y:S01]  /*aae0*/  LDL R13, [R1+0x840] ;  /* 0x00084000010d7983 */ /* 0x000ee20000100800 */
[----:B------:R-:W-:-:S02]  /*aaf0*/  PRMT R176, RZ, 0x7610, R176 ;  /* 0x00007610ffb07816 */ /* 0x000fc400000000b0 */
[----:B----4-:R-:W-:Y:S01]  /*ab00*/  IADD3 R10, P1, R2, R30, RZ ;  /* 0x0000001e020a7210 */ /* 0x010fe20007f3e0ff */
[----:B------:R-:W4:Y:S01]  /*ab10*/  LDL R12, [R1+0x83c] ;  /* 0x00083c00010c7983 */ /* 0x000f220000100800 */
[----:B------:R-:W-:-:S03]  /*ab20*/  PRMT R173, RZ, 0x7610, R173 ;  /* 0x00007610ffad7816 */ /* 0x000fc600000000ad */
[----:B------:R-:W-:Y:S01]  /*ab30*/  IMAD.X R11, R0, 0x1, R29, P1 ;  /* 0x00000001000b7824 */ /* 0x000fe200008e061d */
[----:B------:R0:W4:Y:S04]  /*ab40*/  @P0 LDG.E.U8 R176, desc[UR20][R8.64] ;  /* 0x0000001408b00981 */ /* 0x000128000c1e1100 */
[----:B------:R-:W4:Y:S01]  /*ab50*/  @P2 LDG.E.U8 R173, desc[UR20][R10.64] ;  /* 0x000000140aad2981 */ /* 0x000f22000c1e1100 */
[----:B------:R-:W-:Y:S02]  /*ab60*/  PRMT R174, RZ, 0x7610, R174 ;  /* 0x00007610ffae7816 */ /* 0x000fe400000000ae */
[----:B------:R-:W-:Y:S01]  /*ab70*/  PRMT R171, RZ, 0x7610, R171 ;  /* 0x00007610ffab7816 */ /* 0x000fe200000000ab */
[----:B------:R-:W4:Y:S01]  /*ab80*/  LDL R30, [R1+0x940] ;  /* 0x00094000011e7983 */ /* 0x000f220000100800 */
[----:B0-----:R-:W-:-:S02]  /*ab90*/  IADD3 R8, P0, R2, R28, RZ ;  /* 0x0000001c02087210 */ /* 0x001fc40007f1e0ff */
[----:B------:R-:W-:Y:S01]  /*aba0*/  ISETP.GT.AND P1, PT, R3, 0x9, PT ;  /* 0x000000090300780c */ /* 0x000fe20003f24270 */
[----:B------:R-:W4:Y:S04]  /*abb0*/  LDL R28, [R1+0x908] ;  /* 0x00090800011c7983 */ /* 0x000f280000100800 */
[----:B------:R-:W4:Y:S04]  /*abc0*/  LDL R11, [R1+0x848] ;  /* 0x00084800010b7983 */ /* 0x000f280000100800 */
[----:B------:R-:W4:Y:S01]  /*abd0*/  LDL R10, [R1+0x850] ;  /* 0x00085000010a7983 */ /* 0x000f220000100800 */
[----:B------:R-:W-:-:S02]  /*abe0*/  PRMT R172, RZ, 0x7610, R172 ;  /* 0x00007610ffac7816 */ /* 0x000fc400000000ac */
[----:B------:R-:W-:Y:S01]  /*abf0*/  PRMT R169, RZ, 0x7610, R169 ;  /* 0x00007610ffa97816 */ /* 0x000fe200000000a9 */
[----:B------:R-:W4:Y:S01]  /*ac00*/  LDL R29, [R1+0x93c] ;  /* 0x00093c00011d7983 */ /* 0x000f220000100800 */
[----:B--2---:R-:W-:-:S03]  /*ac10*/  IMAD.X R9, R0, 0x1, R26, P0 ;  /* 0x0000000100097824 */ /* 0x004fc600000e061a */
[----:B------:R-:W2:Y:S04]  /*ac20*/  LDL R26, [R1+0x844] ;  /* 0x00084400011a7983 */ /* 0x000ea80000100800 */
[----:B------:R0:W2:Y:S02]  /*ac30*/  @P2 LDG.E.U8 R174, desc[UR20][R8.64] ;  /* 0x0000001408ae2981 */ /* 0x0000a4000c1e1100 */
[----:B0-----:R-:W-:Y:S02]  /*ac40*/  IADD3 R8, P0, R2, R6, RZ ;  /* 0x0000000602087210 */ /* 0x001fe40007f1e0ff */
[----:B------:R-:W2:Y:S03]  /*ac50*/  LDL R6, [R1+0x84c] ;  /* 0x00084c0001067983 */ /* 0x000ea60000100800 */
[----:B------:R-:W-:-:S02]  /*ac60*/  IMAD.X R9, R0, 0x1, R25, P0 ;  /* 0x0000000100097824 */ /* 0x000fc400000e0619 */
[----:B------:R-:W2:Y:S04]  /*ac70*/  LDL R25, [R1+0x854] ;  /* 0x0008540001197983 */ /* 0x000ea80000100800 */
[----:B------:R0:W2:Y:S02]  /*ac80*/  @P1 LDG.E.U8 R171, desc[UR20][R8.64] ;  /* 0x0000001408ab1981 */ /* 0x0000a4000c1e1100 */
[----:B0-----:R-:W-:Y:S02]  /*ac90*/  IADD3 R8, P0, R2, R24, RZ ;  /* 0x0000001802087210 */ /* 0x001fe40007f1e0ff */
[----:B------:R-:W2:Y:S03]  /*aca0*/  LDL R24, [R1+0x860] ;  /* 0x0008600001187983 */ /* 0x000ea60000100800 */
[----:B------:R-:W-:-:S02]  /*acb0*/  IMAD.X R9, R0, 0x1, R5, P0 ;  /* 0x0000000100097824 */ /* 0x000fc400000e0605 */
[----:B------:R-:W2:Y:S04]  /*acc0*/  LDL R5, [R1+0x858] ;  /* 0x0008580001057983 */ /* 0x000ea80000100800 */
[----:B------:R3:W2:Y:S02]  /*acd0*/  @P1 LDG.E.U8 R172, desc[UR20][R8.64] ;  /* 0x0000001408ac1981 */ /* 0x0006a4000c1e1100 */
[----:B---3--:R-:W-:Y:S02]  /*ace0*/  IADD3 R8, P0, R2, R4, RZ ;  /* 0x0000000402087210 */ /* 0x008fe40007f1e0ff */
[----:B------:R-:W3:Y:S01]  /*acf0*/  LDL R4, [R1+0x85c] ;  /* 0x00085c0001047983 */ /* 0x000ee20000100800 */
[----:B------:R-:W-:Y:S02]  /*ad00*/  ISETP.GT.AND P1, PT, R3, 0xa, PT ;  /* 0x0000000a0300780c */ /* 0x000fe40003f24270 */
[----:B------:R-:W-:Y:S01]  /*ad10*/  IMAD.X R9, R0, 0x1, R27, P0 ;  /* 0x0000000100097824 */ /* 0x000fe200000e061b */
[----:B------:R-:W-:Y:S01]  /*ad20*/  PRMT R170, RZ, 0x7610, R170 ;  /* 0x00007610ffaa7816 */ /* 0x000fe200000000aa */
[----:B------:R-:W3:Y:S09]  /*ad30*/  LDL R27, [R1+0x864] ;  /* 0x00086400011b7983 */ /* 0x000ef20000100800 */
[----:B------:R0:W3:Y:S02]  /*ad40*/  @P1 LDG.E.U8 R169, desc[UR20][R8.64] ;  /* 0x0000001408a91981 */ /* 0x0000e4000c1e1100 */
[----:B0-----:R-:W-:-:S02]  /*ad50*/  IADD3 R8, P0, R2, R13, RZ ;  /* 0x0000000d02087210 */ /* 0x001fc40007f1e0ff */
[----:B------:R-:W3:Y:S03]  /*ad60*/  LDL R13, [R1+0x868] ;  /* 0x00086800010d7983 */ /* 0x000ee60000100800 */
[----:B----4-:R-:W-:Y:S02]  /*ad70*/  IMAD.X R9, R0, 0x1, R12, P0 ;  /* 0x0000000100097824 */ /* 0x010fe400000e060c */
[----:B------:R-:W4:Y:S04]  /*ad80*/  LDL R12, [R1+0x870] ;  /* 0x00087000010c7983 */ /* 0x000f280000100800 */
[----:B------:R0:W4:Y:S01]  /*ad90*/  @P1 LDG.E.U8 R170, desc[UR20][R8.64] ;  /* 0x0000001408aa1981 */ /* 0x000122000c1e1100 */
[----:B------:R-:W-:-:S02]  /*ada0*/  ISETP.GT.AND P1, PT, R3, 0xb, PT ;  /* 0x0000000b0300780c */ /* 0x000fc40003f24270 */
[----:B------:R-:W-:Y:S02]  /*adb0*/  PRMT R167, RZ, 0x7610, R167 ;  /* 0x00007610ffa77816 */ /* 0x000fe400000000a7 */
[----:B0-----:R-:W-:Y:S02]  /*adc0*/  IADD3 R8, P0, R2, R11, RZ ;  /* 0x0000000b02087210 */ /* 0x001fe40007f1e0ff */
[----:B------:R-:W4:Y:S01]  /*add0*/  LDL R11, [R1+0x86c] ;  /* 0x00086c00010b7983 */ /* 0x000f220000100800 */
[----:B------:R-:W-:Y:S02]  /*ade0*/  PRMT R168, RZ, 0x7610, R168 ;  /* 0x00007610ffa87816 */ /* 0x000fe400000000a8 */
[----:B------:R-:W-:Y:S01]  /*adf0*/  PRMT R165, RZ, 0x7610, R165 ;  /* 0x00007610ffa57816 */ /* 0x000fe200000000a5 */
[----:B--2---:R-:W-:Y:S02]  /*ae00*/  IMAD.X R9, R0, 0x1, R26, P0 ;  /* 0x0000000100097824 */ /* 0x004fe400000e061a */
[----:B------:R-:W2:Y:S04]  /*ae10*/  LDL R26, [R1+0x874] ;  /* 0x00087400011a7983 */ /* 0x000ea80000100800 */
[----:B------:R0:W2:Y:S02]  /*ae20*/  @P1 LDG.E.U8 R167, desc[UR20][R8.64] ;  /* 0x0000001408a71981 */ /* 0x0000a4000c1e1100 */
[----:B0-----:R-:W-:-:S02]  /*ae30*/  IADD3 R8, P0, R2, R10, RZ ;  /* 0x0000000a02087210 */ /* 0x001fc40007f1e0ff */
[----:B------:R-:W2:Y:S03]  /*ae40*/  LDL R10, [R1+0x878] ;  /* 0x00087800010a7983 */ /* 0x000ea60000100800 */
[----:B------:R-:W-:Y:S02]  /*ae50*/  IMAD.X R9, R0, 0x1, R6, P0 ;  /* 0x0000000100097824 */ /* 0x000fe400000e0606 */
[----:B------:R-:W2:Y:S04]  /*ae60*/  LDL R6, [R1+0x880] ;  /* 0x0008800001067983 */ /* 0x000ea80000100800 */
[----:B------:R0:W2:Y:S01]  /*ae70*/  @P1 LDG.E.U8 R168, desc[UR20][R8.64] ;  /* 0x0000001408a81981 */ /* 0x0000a2000c1e1100 */
[----:B------:R-:W-:-:S02]  /*ae80*/  ISETP.GT.AND P1, PT, R3, 0xc, PT ;  /* 0x0000000c0300780c */ /* 0x000fc40003f24270 */
[----:B0-----:R-:W-:Y:S02]  /*ae90*/  IADD3 R8, P0, R2, R5, RZ ;  /* 0x0000000502087210 */ /* 0x001fe40007f1e0ff */
[----:B------:R-:W2:Y:S03]  /*aea0*/  LDL R5, [R1+0x87c] ;  /* 0x00087c0001057983 */ /* 0x000ea60000100800 */
[----:B------:R-:W-:Y:S01]  /*aeb0*/  IMAD.X R9, R0, 0x1, R25, P0 ;  /* 0x0000000100097824 */ /* 0x000fe200000e0619 */
[----:B------:R-:W-:Y:S01]  /*aec0*/  PRMT R166, RZ, 0x7610, R166 ;  /* 0x00007610ffa67816 */ /* 0x000fe200000000a6 */
[----:B------:R-:W2:Y:S04]  /*aed0*/  LDL R25, [R1+0x884] ;  /* 0x0008840001197983 */ /* 0x000ea80000100800 */
[----:B------:R0:W2:Y:S02]  /*aee0*/  @P1 LDG.E.U8 R165, desc[UR20][R8.64] ;  /* 0x0000001408a51981 */ /* 0x0000a4000c1e1100 */
[----:B0-----:R-:W-:-:S02]  /*aef0*/  IADD3 R8, P0, R2, R24, RZ ;  /* 0x0000001802087210 */ /* 0x001fc40007f1e0ff */
[----:B------:R-:W2:Y:S03]  /*af00*/  LDL R24, [R1+0x890] ;  /* 0x0008900001187983 */ /* 0x000ea60000100800 */
[----:B---3--:R-:W-:Y:S02]  /*af10*/  IMAD.X R9, R0, 0x1, R4, P0 ;  /* 0x0000000100097824 */ /* 0x008fe400000e0604 */
[----:B------:R-:W3:Y:S04]  /*af20*/  LDL R4, [R1+0x888] ;  /* 0x0008880001047983 */ /* 0x000ee80000100800 */
[----:B------:R0:W3:Y:S01]  /*af30*/  @P1 LDG.E.U8 R166, desc[UR20][R8.64] ;  /* 0x0000001408a61981 */ /* 0x0000e2000c1e1100 */
[----:B------:R-:W-:-:S02]  /*af40*/  ISETP.GT.AND P1, PT, R3, 0xd, PT ;  /* 0x0000000d0300780c */ /* 0x000fc40003f24270 */
[----:B------:R-:W-:Y:S02]  /*af50*/  PRMT R163, RZ, 0x7610, R163 ;  /* 0x00007610ffa37816 */ /* 0x000fe400000000a3 */
[----:B0-----:R-:W-:Y:S02]  /*af60*/  IADD3 R8, P0, R2, R13, RZ ;  /* 0x0000000d02087210 */ /* 0x001fe40007f1e0ff */
[----:B------:R-:W3:Y:S03]  /*af70*/  LDL R13, [R1+0x88c] ;  /* 0x00088c00010d7983 */ /* 0x000ee60000100800 */
[----:B------:R-:W-:Y:S01]  /*af80*/  IMAD.X R9, R0, 0x1, R27, P0 ;  /* 0x0000000100097824 */ /* 0x000fe200000e061b */
[----:B------:R-:W-:Y:S01]  /*af90*/  PRMT R164, RZ, 0x7610, R164 ;  /* 0x00007610ffa47816 */ /* 0x000fe200000000a4 */
[----:B------:R-:W3:Y:S04]  /*afa0*/  LDL R27, [R1+0x894] ;  /* 0x00089400011b7983 */ /* 0x000ee80000100800 */
[----:B------:R4:W3:Y:S02]  /*afb0*/  @P1 LDG.E.U8 R163, desc[UR20][R8.64] ;  /* 0x0000001408a31981 */ /* 0x0008e4000c1e1100 */
[----:B----4-:R-:W-:-:S02]  /*afc0*/  IADD3 R8, P0, R2, R12, RZ ;  /* 0x0000000c02087210 */ /* 0x010fc40007f1e0ff */
[----:B------:R-:W4:Y:S03]  /*afd0*/  LDL R12, [R1+0x898] ;  /* 0x00089800010c7983 */ /* 0x000f260000100800 */
[----:B------:R-:W-:Y:S02]  /*afe0*/  IMAD.X R9, R0, 0x1, R11, P0 ;  /* 0x0000000100097824 */ /* 0x000fe400000e060b */
[----:B------:R-:W4:Y:S04]  /*aff0*/  LDL R11, [R1+0x8a0] ;  /* 0x0008a000010b7983 */ /* 0x000f280000100800 */
[----:B------:R2:W4:Y:S01]  /*b000*/  @P1 LDG.E.U8 R164, desc[UR20][R8.64] ;  /* 0x0000001408a41981 */ /* 0x000522000c1e1100 */
[----:B------:R-:W-:-:S02]  /*b010*/  ISETP.GT.AND P1, PT, R3, 0xe, PT ;  /* 0x0000000e0300780c */ /* 0x000fc40003f24270 */
[----:B------:R-:W-:Y:S02]  /*b020*/  PRMT R160, RZ, 0x7610, R160 ;  /* 0x00007610ffa07816 */ /* 0x000fe400000000a0 */
[----:B------:R-:W-:Y:S02]  /*b030*/  PRMT R162, RZ, 0x7610, R162 ;  /* 0x00007610ffa27816 */ /* 0x000fe400000000a2 */
[----:B--2---:R-:W-:Y:S02]  /*b040*/  IADD3 R8, P0, R2, R10, RZ ;  /* 0x0000000a02087210 */ /* 0x004fe40007f1e0ff */
[----:B------:R-:W2:Y:S03]  /*b050*/  LDL R10, [R1+0x89c] ;  /* 0x00089c00010a7983 */ /* 0x000ea60000100800 */
[----:B------:R-:W-:Y:S02]  /*b060*/  IMAD.X R9, R0, 0x1, R26, P0 ;  /* 0x0000000100097824 */ /* 0x000fe400000e061a */
[----:B------:R-:W2:Y:S04]  /*b070*/  LDL R26, [R1+0x8a4] ;  /* 0x0008a400011a7983 */ /* 0x000ea80000100800 */
[----:B------:R0:W2:Y:S02]  /*b080*/  @P1 LDG.E.U8 R160, desc[UR20][R8.64] ;  /* 0x0000001408a01981 */ /* 0x0000a4000c1e1100 */
[----:B0-----:R-:W-:-:S02]  /*b090*/  IADD3 R8, P0, R2, R6, RZ ;  /* 0x0000000602087210 */ /* 0x001fc40007f1e0ff */
[----:B------:R-:W2:Y:S03]  /*b0a0*/  LDL R6, [R1+0x8a8] ;  /* 0x0008a80001067983 */ /* 0x000ea60000100800 */
[----:B------:R-:W-:Y:S02]  /*b0b0*/  IMAD.X R9, R0, 0x1, R5, P0 ;  /* 0x0000000100097824 */ /* 0x000fe400000e0605 */
[----:B------:R-:W2:Y:S04]  /*b0c0*/  LDL R5, [R1+0x8b0] ;  /* 0x0008b00001057983 */ /* 0x000ea80000100800 */
[----:B------:R3:W2:Y:S02]  /*b0d0*/  @P1 LDG.E.U8 R162, desc[UR20][R8.64] ;  /* 0x0000001408a21981 */ /* 0x0006a4000c1e1100 */
[----:B---3--:R-:W-:-:S02]  /*b0e0*/  IADD3 R8, P0, R2, R4, RZ ;  /* 0x0000000402087210 */ /* 0x008fc40007f1e0ff */
[----:B------:R-:W3:Y:S01]  /*b0f0*/  LDL R4, [R1+0x8ac] ;  /* 0x0008ac0001047983 */ /* 0x000ee20000100800 */
[----:B------:R-:W-:Y:S02]  /*b100*/  ISETP.GT.AND P1, PT, R3, 0xf, PT ;  /* 0x0000000f0300780c */ /* 0x000fe40003f24270 */
[----:B------:R-:W-:Y:S01]  /*b110*/  PRMT R157, RZ, 0x7610, R157 ;  /* 0x00007610ff9d7816 */ /* 0x000fe2000000009d */
[----:B------:R-:W-:Y:S01]  /*b120*/  IMAD.X R9, R0, 0x1, R25, P0 ;  /* 0x0000000100097824 */ /* 0x000fe200000e0619 */
[----:B------:R-:W-:Y:S01]  /*b130*/  PRMT R159, RZ, 0x7610, R159 ;  /* 0x00007610ff9f7816 */ /* 0x000fe2000000009f */
[----:B------:R-:W3:Y:S08]  /*b140*/  LDL R25, [R1+0x8b4] ;  /* 0x0008b40001197983 */ /* 0x000ef00000100800 */
[----:B------:R0:W3:Y:S02]  /*b150*/  @P1 LDG.E.U8 R157, desc[UR20][R8.64] ;  /* 0x00000014089d1981 */ /* 0x0000e4000c1e1100 */
[----:B0-----:R-:W-:-:S02]  /*b160*/  IADD3 R8, P0, R2, R24, RZ ;  /* 0x0000001802087210 */ /* 0x001fc40007f1e0ff */
[----:B------:R-:W3:Y:S03]  /*b170*/  LDL R24, [R1+0x8b8] ;  /* 0x0008b80001187983 */ /* 0x000ee60000100800 */
[----:B------:R-:W-:Y:S02]  /*b180*/  IMAD.X R9, R0, 0x1, R13, P0 ;  /* 0x0000000100097824 */ /* 0x000fe400000e060d */
[----:B------:R-:W3:Y:S04]  /*b190*/  LDL R13, [R1+0x8c0] ;  /* 0x0008c000010d7983 */ /* 0x000ee80000100800 */
[----:B------:R4:W3:Y:S01]  /*b1a0*/  @P1 LDG.E.U8 R159, desc[UR20][R8.64] ;  /* 0x00000014089f1981 */ /* 0x0008e2000c1e1100 */
[----:B------:R-:W-:-:S02]  /*b1b0*/  ISETP.GT.AND P1, PT, R3, 0x10, PT ;  /* 0x000000100300780c */ /* 0x000fc40003f24270 */
[----:B------:R-:W-:Y:S02]  /*b1c0*/  PRMT R161, RZ, 0x7610, R161 ;  /* 0x00007610ffa17816 */ /* 0x000fe400000000a1 */
[----:B----4-:R-:W-:Y:S02]  /*b1d0*/  IADD3 R8, P0, R2, R12, RZ ;  /* 0x0000000c02087210 */ /* 0x010fe40007f1e0ff */
[----:B------:R-:W4:Y:S03]  /*b1e0*/  LDL R12, [R1+0x8bc] ;  /* 0x0008bc00010c7983 */ /* 0x000f260000100800 */
[----:B------:R-:W-:Y:S01]  /*b1f0*/  IMAD.X R9, R0, 0x1, R27, P0 ;  /* 0x0000000100097824 */ /* 0x000fe200000e061b */
[----:B------:R-:W-:Y:S01]  /*b200*/  PRMT R220, RZ, 0x7610, R220 ;  /* 0x00007610ffdc7816 */ /* 0x000fe200000000dc */
[----:B------:R-:W4:Y:S04]  /*b210*/  LDL R27, [R1+0x8c4] ;  /* 0x0008c400011b7983 */ /* 0x000f280000100800 */
[----:B------:R0:W4:Y:S02]  /*b220*/  @P1 LDG.E.U8 R161, desc[UR20][R8.64] ;  /* 0x0000001408a11981 */ /* 0x000124000c1e1100 */
[----:B0-----:R-:W-:-:S02]  /*b230*/  IADD3 R8, P0, R2, R11, RZ ;  /* 0x0000000b02087210 */ /* 0x001fc40007f1e0ff */
[----:B------:R-:W4:Y:S01]  /*b240*/  LDL R11, [R1+0x8c8] ;  /* 0x0008c800010b7983 */ /* 0x000f220000100800 */
[----:B------:R-:W-:Y:S02]  /*b250*/  PRMT R158, RZ, 0x7610, R158 ;  /* 0x00007610ff9e7816 */ /* 0x000fe4000000009e */
[----:B--2---:R-:W-:Y:S02]  /*b260*/  IMAD.X R9, R0, 0x1, R10, P0 ;  /* 0x0000000100097824 */ /* 0x004fe400000e060a */
        /* <DEDUP_REMOVED lines=30> */
[----:B------:R-:W4:Y:S03]  /*b450*/  LDL R11, [R1+0x8ec] ;  /* 0x0008ec00010b7983 */ /* 0x000f260000100800 */
[----:B------:R-:W-:Y:S01]  /*b460*/  IMAD.X R9, R0, 0x1, R27, P0 ;  /* 0x0000000100097824 */ /* 0x000fe200000e061b */
[----:B------:R-:W-:Y:S01]  /*b470*/  PRMT R217, RZ, 0x7610, R217 ;  /* 0x00007610ffd97816 */ /* 0x000fe200000000d9 */
[----:B------:R-:W4:Y:S04]  /*b480*/  LDL R27, [R1+0x904] ;  /* 0x00090400011b7983 */ /* 0x000f280000100800 */
[----:B------:R2:W4:Y:S02]  /*b490*/  @P1 LDG.E.U8 R155, desc[UR20][R8.64] ;  /* 0x00000014089b1981 */ /* 0x000524000c1e1100 */
[----:B--2---:R-:W-:-:S02]  /*b4a0*/  IADD3 R8, P0, R2, R10, RZ ;  /* 0x0000000a02087210 */ /* 0x004fc40007f1e0ff */
[----:B------:R-:W2:Y:S03]  /*b4b0*/  LDL R10, [R1+0x8f8] ;  /* 0x0008f800010a7983 */ /* 0x000ea60000100800 */
[----:B------:R-:W-:Y:S02]  /*b4c0*/  IMAD.X R9, R0, 0x1, R6, P0 ;  /* 0x0000000100097824 */ /* 0x000fe400000e0606 */
[----:B------:R-:W2:Y:S04]  /*b4d0*/  LDL R6, [R1+0x8f4] ;  /* 0x0008f40001067983 */ /* 0x000ea80000100800 */
[----:B------:R0:W2:Y:S02]  /*b4e0*/  @P1 LDG.E.U8 R217, desc[UR20][R8.64] ;  /* 0x0000001408d91981 */ /* 0x0000a4000c1e1100 */
[----:B0-----:R-:W-:-:S02]  /*b4f0*/  IADD3 R8, P0, R2, R5, RZ ;  /* 0x0000000502087210 */ /* 0x001fc40007f1e0ff */
[----:B------:R-:W2:Y:S03]  /*b500*/  LDL R5, [R1+0x900] ;  /* 0x0009000001057983 */ /* 0x000ea60000100800 */
[----:B---3--:R-:W-:Y:S02]  /*b510*/  IMAD.X R9, R0, 0x1, R4, P0 ;  /* 0x0000000100097824 */ /* 0x008fe400000e0604 */
[----:B------:R-:W3:Y:S01]  /*b520*/  LDL R4, [R1+0x8fc] ;  /* 0x0008fc0001047983 */ /* 0x000ee20000100800 */
[----:B------:R-:W-:Y:S02]  /*b530*/  ISETP.GT.AND P1, PT, R3, 0x14, PT ;  /* 0x000000140300780c */ /* 0x000fe40003f24270 */
[----:B------:R-:W-:Y:S02]  /*b540*/  PRMT R154, RZ, 0x7610, R154 ;  /* 0x00007610ff9a7816 */ /* 0x000fe4000000009a */
[----:B------:R-:W-:-:S09]  /*b550*/  PRMT R216, RZ, 0x7610, R216 ;  /* 0x00007610ffd87816 */ /* 0x000fd200000000d8 */
[----:B------:R0:W3:Y:S02]  /*b560*/  @P1 LDG.E.U8 R154, desc[UR20][R8.64] ;  /* 0x00000014089a1981 */ /* 0x0000e4000c1e1100 */
[----:B0-----:R-:W-:Y:S02]  /*b570*/  IADD3 R8, P0, R2, R26, RZ ;  /* 0x0000001a02087210 */ /* 0x001fe40007f1e0ff */
[----:B------:R-:W-:Y:S01]  /*b580*/  PRMT R153, RZ, 0x7610, R153 ;  /* 0x00007610ff997816 */ /* 0x000fe20000000099 */
[----:B------:R-:W3:Y:S02]  /*b590*/  LDL R26, [R1+0x920] ;  /* 0x00092000011a7983 */ /* 0x000ee40000100800 */
[----:B------:R-:W-:Y:S02]  /*b5a0*/  IMAD.X R9, R0, 0x1, R24, P0 ;  /* 0x0000000100097824 */ /* 0x000fe400000e0618 */
[----:B------:R-:W3:Y:S04]  /*b5b0*/  LDL R24, [R1+0x910] ;  /* 0x0009100001187983 */ /* 0x000ee80000100800 */
[----:B------:R0:W3:Y:S01]  /*b5c0*/  @P1 LDG.E.U8 R216, desc[UR20][R8.64] ;  /* 0x0000001408d81981 */ /* 0x0000e2000c1e1100 */
[----:B------:R-:W-:-:S02]  /*b5d0*/  ISETP.GT.AND P1, PT, R3, 0x15, PT ;  /* 0x000000150300780c */ /* 0x000fc40003f24270 */
        /* <DEDUP_REMOVED lines=22> */
[----:B------:R-:W-:-:S06]  /*b740*/  PRMT R214, RZ, 0x7610, R214 ;  /* 0x00007610ffd67816 */ /* 0x000fcc00000000d6 */
[----:B------:R0:W3:Y:S01]  /*b750*/  @P1 LDG.E.U8 R214, desc[UR20][R8.64] ;  /* 0x0000001408d61981 */ /* 0x0000e2000c1e1100 */
[----:B------:R-:W-:Y:S02]  /*b760*/  ISETP.GT.AND P1, PT, R3, 0x17, PT ;  /* 0x000000170300780c */ /* 0x000fe40003f24270 */
[----:B------:R-:W-:Y:S02]  /*b770*/  PRMT R23, RZ, 0x7610, R23 ;  /* 0x00007610ff177816 */ /* 0x000fe40000000017 */
[----:B0-----:R-:W-:Y:S02]  /*b780*/  IADD3 R8, P0, R2, R28, RZ ;  /* 0x0000001c02087210 */ /* 0x001fe40007f1e0ff */
[----:B------:R-:W-:Y:S01]  /*b790*/  PRMT R213, RZ, 0x7610, R213 ;  /* 0x00007610ffd57816 */ /* 0x000fe200000000d5 */
[----:B------:R-:W3:Y:S02]  /*b7a0*/  LDL R28, [R1+0x950] ;  /* 0x00095000011c7983 */ /* 0x000ee40000100800 */
[----:B------:R-:W-:Y:S01]  /*b7b0*/  IMAD.X R9, R0, 0x1, R27, P0 ;  /* 0x0000000100097824 */ /* 0x000fe200000e061b */
[----:B------:R-:W-:Y:S01]  /*b7c0*/  PRMT R22, RZ, 0x7610, R22 ;  /* 0x00007610ff167816 */ /* 0x000fe20000000016 */
[----:B------:R-:W3:Y:S04]  /*b7d0*/  LDL R27, [R1+0x94c] ;  /* 0x00094c00011b7983 */ /* 0x000ee80000100800 */
[----:B------:R0:W3:Y:S02]  /*b7e0*/  @P1 LDG.E.U8 R23, desc[UR20][R8.64] ;  /* 0x0000001408171981 */ /* 0x0000e4000c1e1100 */
[----:B0-----:R-:W-:-:S02]  /*b7f0*/  IADD3 R8, P0, R2, R24, RZ ;  /* 0x0000001802087210 */ /* 0x001fc40007f1e0ff */
[----:B------:R-:W3:Y:S03]  /*b800*/  LDL R24, [R1+0x948] ;  /* 0x0009480001187983 */ /* 0x000ee60000100800 */
[----:B------:R-:W-:Y:S02]  /*b810*/  IMAD.X R9, R0, 0x1, R13, P0 ;  /* 0x0000000100097824 */ /* 0x000fe400000e060d */
[----:B------:R-:W3:Y:S04]  /*b820*/  LDL R13, [R1+0x944] ;  /* 0x00094400010d7983 */ /* 0x000ee80000100800 */
[----:B------:R4:W3:Y:S01]  /*b830*/  @P1 LDG.E.U8 R213, desc[UR20][R8.64] ;  /* 0x0000001408d51981 */ /* 0x0008e2000c1e1100 */
[----:B------:R-:W-:-:S02]  /*b840*/  ISETP.GT.AND P1, PT, R3, 0x18, PT ;  /* 0x000000180300780c */ /* 0x000fc40003f24270 */
[----:B----4-:R-:W-:Y:S02]  /*b850*/  IADD3 R8, P0, R2, R12, RZ ;  /* 0x0000000c02087210 */ /* 0x010fe40007f1e0ff */
[----:B------:R-:W4:Y:S03]  /*b860*/  LDL R12, [R1+0x958] ;  /* 0x00095800010c7983 */ /* 0x000f260000100800 */
[----:B------:R-:W-:Y:S01]  /*b870*/  IMAD.X R9, R0, 0x1, R11, P0 ;  /* 0x0000000100097824 */ /* 0x000fe200000e060b */
[----:B------:R-:W-:Y:S01]  /*b880*/  PRMT R212, RZ, 0x7610, R212 ;  /* 0x00007610ffd47816 */ /* 0x000fe200000000d4 */
[----:B------:R-:W4:Y:S04]  /*b890*/  LDL R11, [R1+0x954] ;  /* 0x00095400010b7983 */ /* 0x000f280000100800 */
[----:B------:R0:W4:Y:S02]  /*b8a0*/  @P1 LDG.E.U8 R22, desc[UR20][R8.64] ;  /* 0x0000001408161981 */ /* 0x000124000c1e1100 */
[----:B0-----:R-:W-:-:S02]  /*b8b0*/  IADD3 R8, P0, R2, R26, RZ ;  /* 0x0000001a02087210 */ /* 0x001fc40007f1e0ff */
[----:B------:R-:W-:Y:S01]  /*b8c0*/  PRMT R21, RZ, 0x7610, R21 ;  /* 0x00007610ff157816 */ /* 0x000fe20000000015 */
[----:B------:R-:W4:Y:S02]  /*b8d0*/  LDL R26, [R1+0x960] ;  /* 0x00096000011a7983 */ /* 0x000f240000100800 */
[----:B------:R-:W-:Y:S01]  /*b8e0*/  IMAD.X R9, R0, 0x1, R25, P0 ;  /* 0x0000000100097824 */ /* 0x000fe200000e0619 */
[C---:B------:R-:W-:Y:S01]  /*b8f0*/  ISETP.GT.AND P4, PT, R3.reuse, 0x1a, PT ;  /* 0x0000001a0300780c */ /* 0x040fe20003f84270 */
[----:B------:R-:W4:Y:S04]  /*b900*/  LDL R25, [R1+0x95c] ;  /* 0x00095c0001197983 */ /* 0x000f280000100800 */
[----:B------:R2:W4:Y:S01]  /*b910*/  @P1 LDG.E.U8 R212, desc[UR20][R8.64] ;  /* 0x0000001408d41981 */ /* 0x000522000c1e1100 */
[----:B------:R-:W-:-:S02]  /*b920*/  ISETP.GT.AND P0, PT, R3, 0x19, PT ;  /* 0x000000190300780c */ /* 0x000fc40003f04270 */
        /* <DEDUP_REMOVED lines=9> */
[----:B------:R-:W-:Y:S02]  /*b9c0*/  PRMT R20, RZ, 0x7610, R20 ;  /* 0x00007610ff147816 */ /* 0x000fe40000000014 */
[----:B------:R-:W-:-:S04]  /*b9d0*/  ISETP.GT.AND P3, PT, R3, 0x1b, PT ;  /* 0x0000001b0300780c */ /* 0x000fc80003f64270 */
[----:B------:R0:W3:Y:S01]  /*b9e0*/  @P4 LDG.E.U8 R20, desc[UR20][R8.64] ;  /* 0x0000001408144981 */ /* 0x0000e2000c1e1100 */
[----:B------:R-:W-:Y:S02]  /*b9f0*/  PRMT R19, RZ, 0x7610, R19 ;  /* 0x00007610ff137816 */ /* 0x000fe40000000013 */
[----:B------:R-:W-:Y:S02]  /*ba00*/  ISETP.GT.AND P2, PT, R3, 0x1c, PT ;  /* 0x0000001c0300780c */ /* 0x000fe40003f44270 */
[----:B------:R-:W-:Y:S02]  /*ba10*/  PRMT R18, RZ, 0x7610, R18 ;  /* 0x00007610ff127816 */ /* 0x000fe40000000012 */
[----:B0-----:R-:W-:Y:S02]  /*ba20*/  IADD3 R8, P1, R2, R24, RZ ;  /* 0x0000001802087210 */ /* 0x001fe40007f3e0ff */
[----:B------:R-:W3:Y:S03]  /*ba30*/  LDL R24, [R1+0x970] ;  /* 0x0009700001187983 */ /* 0x000ee60000100800 */
[----:B------:R-:W-:-:S05]  /*ba40*/  IMAD.X R9, R0, 0x1, R13, P1 ;  /* 0x0000000100097824 */ /* 0x000fca00008e060d */
[----:B------:R4:W3:Y:S02]  /*ba50*/  @P3 LDG.E.U8 R19, desc[UR20][R8.64] ;  /* 0x0000001408133981 */ /* 0x0008e4000c1e1100 */
[----:B----4-:R-:W-:-:S05]  /*ba60*/  IADD3 R8, P1, R2, R12, RZ ;  /* 0x0000000c02087210 */ /* 0x010fca0007f3e0ff */
[----:B------:R-:W-:-:S05]  /*ba70*/  IMAD.X R9, R0, 0x1, R11, P1 ;  /* 0x0000000100097824 */ /* 0x000fca00008e060b */
[----:B------:R2:W4:Y:S02]  /*ba80*/  @P2 LDG.E.U8 R18, desc[UR20][R8.64] ;  /* 0x0000001408122981 */ /* 0x000524000c1e1100 */
[----:B--2---:R-:W-:Y:S02]  /*ba90*/  IADD3 R8, P5, R2, R6, RZ ;  /* 0x0000000602087210 */ /* 0x004fe40007fbe0ff */
[----:B------:R-:W2:Y:S03]  /*baa0*/  LDL R6, [R1+0x96c] ;  /* 0x00096c0001067983 */ /* 0x000ea60000100800 */
[----:B------:R-:W-:Y:S02]  /*bab0*/  IMAD.X R9, R0, 0x1, R5, P5 ;  /* 0x0000000100097824 */ /* 0x000fe400028e0605 */
[----:B------:R-:W4:Y:S01]  /*bac0*/  LDL R5, [R1+0x980] ;  /* 0x0009800001057983 */ /* 0x000f220000100800 */
[----:B---3--:R-:W-:-:S03]  /*bad0*/  IADD3 R12, P5, R2, R4, RZ ;  /* 0x00000004020c7210 */ /* 0x008fc60007fbe0ff */
[----:B------:R-:W3:Y:S01]  /*bae0*/  LDL R4, [R1+0x97c] ;  /* 0x00097c0001047983 */ /* 0x000ee20000100800 */
[----:B------:R-:W-:Y:S02]  /*baf0*/  ISETP.GT.AND P1, PT, R3, 0x1d, PT ;  /* 0x0000001d0300780c */ /* 0x000fe40003f24270 */
[----:B------:R-:W-:Y:S02]  /*bb00*/  PRMT R17, RZ, 0x7610, R17 ;  /* 0x00007610ff117816 */ /* 0x000fe40000000011 */
[----:B------:R-:W-:-:S05]  /*bb10*/  IADD3 R10, P6, R2, R10, RZ ;  /* 0x0000000a020a7210 */ /* 0x000fca0007fde0ff */
[----:B------:R-:W-:-:S04]  /*bb20*/  IMAD.X R11, R0, 0x1, R33, P6 ;  /* 0x00000001000b7824 */ /* 0x000fc800030e0621 */
[----:B------:R0:W3:Y:S02]  /*bb30*/  @P1 LDG.E.U8 R17, desc[UR20][R8.64] ;  /* 0x0000001408111981 */ /* 0x0000e4000c1e1100 */
[----:B0-----:R-:W-:-:S05]  /*bb40*/  IADD3 R8, P6, R2, R32, RZ ;  /* 0x0000002002087210 */ /* 0x001fca0007fde0ff */
[C---:B------:R-:W-:Y:S01]  /*bb50*/  IMAD.X R9, R0.reuse, 0x1, R31, P6 ;  /* 0x0000000100097824 */ /* 0x040fe200030e061f */
[----:B------:R-:W-:Y:S01]  /*bb60*/  ISETP.GT.AND P6, PT, R3, 0x1f, PT ;  /* 0x0000001f0300780c */ /* 0x000fe20003fc4270 */
[----:B------:R-:W-:Y:S01]  /*bb70*/  IMAD.X R13, R0, 0x1, R34, P5 ;  /* 0x00000001000d7824 */ /* 0x000fe200028e0622 */
[----:B------:R-:W-:Y:S02]  /*bb80*/  PRMT R15, RZ, 0x7610, R15 ;  /* 0x00007610ff0f7816 */ /* 0x000fe4000000000f */
[----:B------:R-:W-:-:S06]  /*bb90*/  PRMT R210, RZ, 0x7610, R210 ;  /* 0x00007610ffd27816 */ /* 0x000fcc00000000d2 */
[----:B------:R-:W3:Y:S04]  /*bba0*/  @P0 LDG.E.U8 R210, desc[UR20][R12.64] ;  /* 0x000000140cd20981 */ /* 0x000ee8000c1e1100 */
[----:B------:R0:W3:Y:S01]  /*bbb0*/  @P6 LDG.E.U8 R15, desc[UR20][R8.64] ;  /* 0x00000014080f6981 */ /* 0x0000e2000c1e1100 */
[----:B------:R-:W-:Y:S02]  /*bbc0*/  PRMT R211, RZ, 0x7610, R211 ;  /* 0x00007610ffd37816 */ /* 0x000fe400000000d3 */
[----:B0-----:R-:W-:-:S05]  /*bbd0*/  IADD3 R8, P0, R2, R30, RZ ;  /* 0x0000001e02087210 */ /* 0x001fca0007f1e0ff */
[----:B------:R-:W-:-:S05]  /*bbe0*/  IMAD.X R9, R0, 0x1, R29, P0 ;  /* 0x0000000100097824 */ /* 0x000fca00000e061d */
        /* <DEDUP_REMOVED lines=11> */
[----:B--2---:R-:W-:Y:S02]  /*bca0*/  IMAD.X R9, R0, 0x1, R6, P0 ;  /* 0x0000000100097824 */ /* 0x004fe400000e0606 */
[----:B------:R-:W2:Y:S04]  /*bcb0*/  LDL R6, [R1+0x990] ;  /* 0x0009900001067983 */ /* 0x000ea80000100800 */
[----:B------:R4:W2:Y:S02]  /*bcc0*/  @P1 LDG.E.U8 R206, desc[UR20][R8.64] ;  /* 0x0000001408ce1981 */ /* 0x0008a4000c1e1100 */
[----:B----4-:R-:W-:Y:S02]  /*bcd0*/  IADD3 R8, P0, R2, R5, RZ ;  /* 0x0000000502087210 */ /* 0x010fe40007f1e0ff */
[----:B------:R-:W4:Y:S03]  /*bce0*/  LDL R5, [R1+0x98c] ;  /* 0x00098c0001057983 */ /* 0x000f260000100800 */
[----:B---3--:R-:W-:-:S02]  /*bcf0*/  IMAD.X R9, R0, 0x1, R4, P0 ;  /* 0x0000000100097824 */ /* 0x008fc400000e0604 */
[----:B------:R-:W3:Y:S01]  /*bd00*/  LDL R4, [R1+0x798] ;  /* 0x0007980001047983 */ /* 0x000ee20000100800 */
[----:B------:R-:W-:Y:S02]  /*bd10*/  ISETP.GT.AND P5, PT, R3, 0x1e, PT ;  /* 0x0000001e0300780c */ /* 0x000fe40003fa4270 */
[----:B------:R-:W-:Y:S02]  /*bd20*/  PRMT R16, RZ, 0x7610, R16 ;  /* 0x00007610ff107816 */ /* 0x000fe40000000010 */
[----:B------:R-:W-:Y:S02]  /*bd30*/  PRMT R207, RZ, 0x7610, R207 ;  /* 0x00007610ffcf7816 */ /* 0x000fe400000000cf */
[----:B------:R-:W-:-:S07]  /*bd40*/  PRMT R205, RZ, 0x7610, R205 ;  /* 0x00007610ffcd7816 */ /* 0x000fce00000000cd */
[----:B------:R-:W3:Y:S04]  /*bd50*/  @P5 LDG.E.U8 R16, desc[UR20][R10.64] ;  /* 0x000000140a105981 */ /* 0x000ee8000c1e1100 */
[----:B------:R0:W3:Y:S01]  /*bd60*/  @P5 LDG.E.U8 R207, desc[UR20][R8.64] ;  /* 0x0000001408cf5981 */ /* 0x0000e2000c1e1100 */
[----:B------:R-:W-:Y:S02]  /*bd70*/  LOP3.LUT R188, R188, 0xffff, RZ, 0xc0, !PT ;  /* 0x0000ffffbcbc7812 */ /* 0x000fe400078ec0ff */
[----:B------:R-:W-:Y:S02]  /*bd80*/  LOP3.LUT R186, R186, 0xffff, RZ, 0xc0, !PT ;  /* 0x0000ffffbaba7812 */ /* 0x000fe400078ec0ff */
[----:B------:R-:W-:Y:S02]  /*bd90*/  LOP3.LUT R184, R184, 0xffff, RZ, 0xc0, !PT ;  /* 0x0000ffffb8b87812 */ /* 0x000fe400078ec0ff */
[----:B------:R-:W-:-:S02]  /*bda0*/  LOP3.LUT R182, R182, 0xffff, RZ, 0xc0, !PT ;  /* 0x0000ffffb6b67812 */ /* 0x000fc400078ec0ff */
[----:B------:R-:W-:Y:S02]  /*bdb0*/  LOP3.LUT R180, R180, 0xffff, RZ, 0xc0, !PT ;  /* 0x0000ffffb4b47812 */ /* 0x000fe400078ec0ff */
[----:B------:R-:W-:Y:S02]  /*bdc0*/  LOP3.LUT R178, R178, 0xffff, RZ, 0xc0, !PT ;  /* 0x0000ffffb2b27812 */ /* 0x000fe400078ec0ff */
        /* <DEDUP_REMOVED lines=10> */
[----:B------:R-:W-:Y:S02]  /*be70*/  PRMT R186, R188, 0x3340, R186 ;  /* 0x00003340bcba7816 */ /* 0x000fe400000000ba */
[----:B0-----:R-:W-:Y:S02]  /*be80*/  PRMT R8, R184, 0x3340, R182 ;  /* 0x00003340b8087816 */ /* 0x001fe400000000b6 */
[----:B------:R-:W-:Y:S02]  /*be90*/  PRMT R178, R180, 0x3340, R178 ;  /* 0x00003340b4b27816 */ /* 0x000fe400000000b2 */
[----:B------:R-:W-:Y:S02]  /*bea0*/  PRMT R9, R177, 0x3340, R175 ;  /* 0x00003340b1097816 */ /* 0x000fe400000000af */
[----:B------:R-:W-:Y:S02]  /*beb0*/  PRMT R171, R173, 0x3340, R171 ;  /* 0x00003340adab7816 */ /* 0x000fe400000000ab */
[----:B------:R-:W-:-:S02]  /*bec0*/  PRMT R10, R169, 0x3340, R167 ;  /* 0x00003340a90a7816 */ /* 0x000fc400000000a7 */
[----:B------:R-:W-:Y:S02]  /*bed0*/  PRMT R163, R165, 0x3340, R163 ;  /* 0x00003340a5a37816 */ /* 0x000fe400000000a3 */
[----:B------:R-:W-:Y:S02]  /*bee0*/  PRMT R11, R160, 0x3340, R157 ;  /* 0x00003340a00b7816 */ /* 0x000fe4000000009d */
[----:B------:R-:W-:Y:S02]  /*bef0*/  PRMT R8, R186, 0x5410, R8 ;  /* 0x00005410ba087816 */ /* 0x000fe40000000008 */
[----:B------:R-:W-:Y:S02]  /*bf00*/  PRMT R9, R178, 0x5410, R9 ;  /* 0x00005410b2097816 */ /* 0x000fe40000000009 */
[----:B------:R-:W-:Y:S02]  /*bf10*/  PRMT R10, R171, 0x5410, R10 ;  /* 0x00005410ab0a7816 */ /* 0x000fe4000000000a */
[----:B------:R-:W-:Y:S01]  /*bf20*/  PRMT R11, R163, 0x5410, R11 ;  /* 0x00005410a30b7816 */ /* 0x000fe2000000000b */
[----:B------:R0:W-:Y:S01]  /*bf30*/  STL [R1+0x1418], R2 ;  /* 0x0014180201007387 */ /* 0x0001e20000100800 */
        /* <DEDUP_REMOVED lines=15> */
[----:B------:R-:W-:Y:S01]  /*c030*/  LOP3.LUT R159, R159, 0xffff, RZ, 0xc0, !PT ;  /* 0x0000ffff9f9f7812 */ /* 0x000fe200078ec0ff */
[----:B------:R1:W-:Y:S01]  /*c040*/  STL [R1+0x1410], R0 ;  /* 0x0014100001007387 */ /* 0x0003e20000100800 */
[----:B------:R-:W-:Y:S02]  /*c050*/  PRMT R189, R190, 0x3340, R189 ;  /* 0x00003340bebd7816 */ /* 0x000fe400000000bd */
[----:B------:R-:W-:Y:S01]  /*c060*/  PRMT R181, R183, 0x3340, R181 ;  /* 0x00003340b7b57816 */ /* 0x000fe200000000b5 */
[----:B------:R-:W3:Y:S01]  /*c070*/  LDL R25, [R1+0x998] ;  /* 0x0009980001197983 */ /* 0x000ee20000100800 */
[----:B------:R-:W-:-:S02]  /*c080*/  PRMT R172, R174, 0x3340, R172 ;  /* 0x00003340aeac7816 */ /* 0x000fc400000000ac */
[----:B------:R-:W-:Y:S01]  /*c090*/  PRMT R164, R166, 0x3340, R164 ;  /* 0x00003340a6a47816 */ /* 0x000fe200000000a4 */
[----:B------:R-:W3:Y:S04]  /*c0a0*/  LDL R28, [R1+0x76c] ;  /* 0x00076c00011c7983 */ /* 0x000ee80000100800 */
[----:B------:R-:W3:Y:S01]  /*c0b0*/  LDL R27, [R1+0x75c] ;  /* 0x00075c00011b7983 */ /* 0x000ee20000100800 */
[----:B--2---:R-:W-:-:S03]  /*c0c0*/  IADD3 R12, P0, R2, R6, RZ ;  /* 0x00000006020c7210 */ /* 0x004fc60007f1e0ff */
[----:B0-----:R-:W2:Y:S02]  /*c0d0*/  LDL R2, [R1+0x78c] ;  /* 0x00078c0001027983 */ /* 0x001ea40000100800 */
[----:B----4-:R-:W-:-:S05]  /*c0e0*/  IMAD.X R13, R0, 0x1, R5, P0 ;  /* 0x00000001000d7824 */ /* 0x010fca00000e0605 */
[----:B------:R0:W4:Y:S01]  /*c0f0*/  @P6 LDG.E.U8 R205, desc[UR20][R12.64] ;  /* 0x000000140ccd6981 */ /* 0x000122000c1e1100 */
[----:B------:R-:W-:Y:S01]  /*c100*/  BAR.SYNC.DEFER_BLOCKING 0x0 ;  /* 0x0000000000007b1d */ /* 0x000fe20000010000 */
[----:B------:R-:W-:-:S05]  /*c110*/  ISETP.GE.AND P0, PT, R14, R3, PT ;  /* 0x000000030e00720c */ /* 0x000fca0003f06270 */
[----:B------:R-:W0:Y:S04]  /*c120*/  LDL R12, [R1+0x77c] ;  /* 0x00077c00010c7983 */ /* 0x000e280000100800 */
[----:B-1----:R-:W4:Y:S04]  /*c130*/  LDL.LU R0, [R1+0x758] ;  /* 0x0007580001007983 */ /* 0x002f280000300800 */
[----:B------:R-:W4:Y:S04]  /*c140*/  LDL.LU R224, [R1+0x760] ;  /* 0x0007600001e07983 */ /* 0x000f280000300800 */
[----:B------:R-:W4:Y:S04]  /*c150*/  LDL.LU R223, [R1+0x768] ;  /* 0x0007680001df7983 */ /* 0x000f280000300800 */
[----:B---3--:R1:W-:Y:S04]  /*c160*/  STS.128 [R4+UR4], R8 ;  /* 0x0000000804007988 */ /* 0x0083e80008000c04 */
[----:B------:R-:W3:Y:S04]  /*c170*/  LDL.LU R6, [R1+0x770] ;  /* 0x0007700001067983 */ /* 0x000ee80000300800 */
[----:B------:R-:W4:Y:S01]  /*c180*/  LDL.LU R5, [R1+0x778] ;  /* 0x0007780001057983 */ /* 0x000f220000300800 */
[----:B-1----:R-:W-:-:S02]  /*c190*/  PRMT R8, R187, 0x3340, R185 ;  /* 0x00003340bb087816 */ /* 0x002fc400000000b9 */
[----:B------:R-:W-:Y:S02]  /*c1a0*/  PRMT R9, R179, 0x3340, R176 ;  /* 0x00003340b3097816 */ /* 0x000fe400000000b0 */
[----:B------:R-:W-:Y:S02]  /*c1b0*/  PRMT R10, R170, 0x3340, R168 ;  /* 0x00003340aa0a7816 */ /* 0x000fe400000000a8 */
[----:B------:R-:W-:Y:S02]  /*c1c0*/  PRMT R11, R162, 0x3340, R159 ;  /* 0x00003340a20b7816 */ /* 0x000fe4000000009f */
[----:B------:R-:W-:Y:S02]  /*c1d0*/  PRMT R8, R189, 0x5410, R8 ;  /* 0x00005410bd087816 */ /* 0x000fe40000000008 */
[----:B------:R-:W-:Y:S02]  /*c1e0*/  PRMT R9, R181, 0x5410, R9 ;  /* 0x00005410b5097816 */ /* 0x000fe40000000009 */
[----:B------:R-:W-:-:S02]  /*c1f0*/  PRMT R10, R172, 0x5410, R10 ;  /* 0x00005410ac0a7816 */ /* 0x000fc4000000000a */
[----:B------:R-:W-:-:S05]  /*c200*/  PRMT R11, R164, 0x5410, R11 ;  /* 0x00005410a40b7816 */ /* 0x000fca000000000b */
[----:B------:R1:W-:Y:S04]  /*c210*/  STS.128 [R4+UR4+0x1000], R8 ;  /* 0x0010000804007988 */ /* 0x0003e80008000c04 */
[----:B-1----:R-:W3:Y:S04]  /*c220*/  LDL.LU R4, [R1+0x780] ;  /* 0x0007800001047983 */ /* 0x002ee80000300800 */
[----:B------:R-:W4:Y:S01]  /*c230*/  LDL.LU R14, [R1+0x788] ;  /* 0x00078800010e7983 */ /* 0x000f220000300800 */
[----:B------:R-:W-:Y:S02]  /*c240*/  LOP3.LUT R161, R161, 0xffff, RZ, 0xc0, !PT ;  /* 0x0000ffffa1a17812 */ /* 0x000fe400078ec0ff */
[----:B------:R-:W-:Y:S01]  /*c250*/  LOP3.LUT R158, R158, 0xffff, RZ, 0xc0, !PT ;  /* 0x0000ffff9e9e7812 */ /* 0x000fe200078ec0ff */
[----:B------:R-:W3:Y:S01]  /*c260*/  LDL R26, [R1+0x74c] ;  /* 0x00074c00011a7983 */ /* 0x000ee20000100800 */
        /* <DEDUP_REMOVED lines=14> */
[----:B------:R-:W-:Y:S02]  /*c350*/  PRMT R158, R161, 0x3340, R158 ;  /* 0x00003340a19e7816 */ /* 0x000fe4000000009e */
        /* <DEDUP_REMOVED lines=9> */
[----:B------:R-:W-:-:S02]  /*c3f0*/  PRMT R10, R21, 0x5410, R10 ;  /* 0x00005410150a7816 */ /* 0x000fc4000000000a */
[----:B------:R-:W-:Y:S02]  /*c400*/  PRMT R11, R17, 0x5410, R11 ;  /* 0x00005410110b7816 */ /* 0x000fe4000000000b */
[----:B------:R-:W-:-:S03]  /*c410*/  SHF.R.S32.HI R24, RZ, 0x1f, R7 ;  /* 0x0000001fff187819 */ /* 0x000fc60000011407 */
[----:B------:R1:W-:Y:S01]  /*c420*/  STS.128 [R25+UR4], R8 ;  /* 0x0000000819007988 */ /* 0x0003e20008000c04 */
[----:B------:R-:W-:Y:S02]  /*c430*/  PRMT R203, RZ, 0x7610, R203 ;  /* 0x00007610ffcb7816 */ /* 0x000fe400000000cb */
[----:B-1----:R-:W-:-:S05]  /*c440*/  IADD3 R8, P1, R7, R226, RZ ;  /* 0x000000e207087210 */ /* 0x002fca0007f3e0ff */
[C---:B------:R-:W-:Y:S01]  /*c450*/  IMAD.X R9, R24.reuse, 0x1, R225, P1 ;  /* 0x0000000118097824 */ /* 0x040fe200008e06e1 */
[C---:B--2---:R-:W-:Y:S02]  /*c460*/  IADD3 R10, P1, R7.reuse, R2, RZ ;  /* 0x00000002070a7210 */ /* 0x044fe40007f3e0ff */
[----:B------:R-:W2:Y:S03]  /*c470*/  LDL.LU R2, [R1+0x784] ;  /* 0x0007840001027983 */ /* 0x000ea60000300800 */
[C---:B----4-:R-:W-:Y:S01]  /*c480*/  IMAD.X R11, R24.reuse, 0x1, R14, P1 ;  /* 0x00000001180b7824 */ /* 0x050fe200008e060e */
[----:B0-----:R-:W-:Y:S01]  /*c490*/  IADD3 R12, P1, R7, R12, RZ ;  /* 0x0000000c070c7210 */ /* 0x001fe20007f3e0ff */
[----:B------:R0:W-:Y:S04]  /*c4a0*/  STL [R1+0x1414], R14 ;  /* 0x0014140e01007387 */ /* 0x0001e80000100800 */
[----:B------:R-:W4:Y:S01]  /*c4b0*/  @!P0 LDG.E.U8 R203, desc[UR20][R10.64] ;  /* 0x000000140acb8981 */ /* 0x000f22000c1e1100 */
[----:B------:R-:W-:-:S03]  /*c4c0*/  IMAD.X R13, R24, 0x1, R5, P1 ;  /* 0x00000001180d7824 */ /* 0x000fc600008e0605 */
[----:B0-----:R-:W4:Y:S04]  /*c4d0*/  LDL.LU R14, [R1+0x750] ;  /* 0x00075000010e7983 */ /* 0x001f280000300800 */
[----:B------:R-:W2:Y:S04]  /*c4e0*/  LDL R31, [R1+0x73c] ;  /* 0x00073c00011f7983 */ /* 0x000ea80000100800 */
[----:B------:R-:W4:Y:S04]  /*c4f0*/  LDL R11, [R1+0x738] ;  /* 0x00073800010b7983 */ /* 0x000f280000100800 */
[----:B------:R0:W-:Y:S04]  /*c500*/  STL [R1+0x141c], R5 ;  /* 0x00141c0501007387 */ /* 0x0001e80000100800 */
[----:B0-----:R-:W2:Y:S04]  /*c510*/  LDL.LU R5, [R1+0x748] ;  /* 0x0007480001057983 */ /* 0x001ea80000300800 */
[----:B------:R-:W4:Y:S04]  /*c520*/  LDL R30, [R1+0x72c] ;  /* 0x00072c00011e7983 */ /* 0x000f280000100800 */
[----:B------:R-:W4:Y:S01]  /*c530*/  LDL R10, [R1+0x728] ;  /* 0x00072800010a7983 */ /* 0x000f220000100800 */
[----:B------:R-:W-:-:S06]  /*c540*/  PRMT R204, RZ, 0x7610, R204 ;  /* 0x00007610ffcc7816 */ /* 0x000fcc00000000cc */
[----:B------:R0:W4:Y:S04]  /*c550*/  @!P0 LDG.E.U8 R204, desc[UR20][R8.64] ;  /* 0x0000001408cc8981 */ /* 0x000128000c1e1100 */
[----:B------:R1:W-:Y:S01]  /*c560*/  STL [R1+0x1420], R223 ;  /* 0x001420df01007387 */ /* 0x0003e20000100800 */
[----:B0-----:R-:W-:-:S05]  /*c570*/  IADD3 R8, P1, R7, R28, RZ ;  /* 0x0000001c07087210 */ /* 0x001fca0007f3e0ff */
[----:B------:R-:W-:Y:S02]  /*c580*/  IMAD.X R9, R24, 0x1, R223, P1 ;  /* 0x0000000118097824 */ /* 0x000fe400008e06df */
[----:B-1----:R-:W4:Y:S01]  /*c590*/  LDL.LU R223, [R1+0x740] ;  /* 0x0007400001df7983 */ /* 0x002f220000300800 */
[----:B------:R-:W-:-:S03]  /*c5a0*/  PRMT R201, RZ, 0x7610, R201 ;  /* 0x00007610ffc97816 */ /* 0x000fc600000000c9 */
[----:B------:R-:W4:Y:S04]  /*c5b0*/  LDL R29, [R1+0x71c] ;  /* 0x00071c00011d7983 */ /* 0x000f280000100800 */
[----:B------:R-:W4:Y:S04]  /*c5c0*/  LDL R28, [R1+0x718] ;  /* 0x00071800011c7983 */ /* 0x000f280000100800 */
[----:B------:R0:W4:Y:S01]  /*c5d0*/  @!P0 LDG.E.U8 R201, desc[UR20][R8.64] ;  /* 0x0000001408c98981 */ /* 0x000122000c1e1100 */
[----:B------:R-:W-:-:S03]  /*c5e0*/  PRMT R200, RZ, 0x7610, R200 ;  /* 0x00007610ffc87816 */ /* 0x000fc600000000c8 */
[----:B------:R-:W4:Y:S01]  /*c5f0*/  LDL R33, [R1+0x70c] ;  /* 0x00070c0001217983 */ /* 0x000f220000100800 */
[----:B0-----:R-:W-:-:S03]  /*c600*/  IADD3 R8, P1, R7, R27, RZ ;  /* 0x0000001b07087210 */ /* 0x001fc60007f3e0ff */
[----:B------:R-:W4:Y:S02]  /*c610*/  LDL R27, [R1+0x708] ;  /* 0x00070800011b7983 */ /* 0x000f240000100800 */
[----:B------:R-:W-:Y:S02]  /*c620*/  IMAD.X R9, R24, 0x1, R0, P1 ;  /* 0x0000000118097824 */ /* 0x000fe400008e0600 */
[----:B------:R0:W-:Y:S04]  /*c630*/  STL [R1+0x1424], R0 ;  /* 0x0014240001007387 */ /* 0x0001e80000100800 */
[----:B------:R3:W4:Y:S01]  /*c640*/  @!P0 LDG.E.U8 R200, desc[UR20][R8.64] ;  /* 0x0000001408c88981 */ /* 0x000722000c1e1100 */
[----:B------:R-:W-:-:S03]  /*c650*/  PRMT R202, RZ, 0x7610, R202 ;  /* 0x00007610ffca7816 */ /* 0x000fc600000000ca */
[----:B0-----:R-:W4:Y:S01]  /*c660*/  LDL.LU R0, [R1+0x774] ;  /* 0x0007740001007983 */ /* 0x001f220000300800 */
[----:B---3--:R-:W-:-:S03]  /*c670*/  IADD3 R8, P1, R7, R26, RZ ;  /* 0x0000001a07087210 */ /* 0x008fc60007f3e0ff */
[----:B------:R-:W3:Y:S04]  /*c680*/  LDL R32, [R1+0x6f8] ;  /* 0x0006f80001207983 */ /* 0x000ee80000100800 */
[----:B------:R-:W3:Y:S01]  /*c690*/  LDL R26, [R1+0x6fc] ;  /* 0x0006fc00011a7983 */ /* 0x000ee20000100800 */
[----:B------:R-:W-:-:S03]  /*c6a0*/  PRMT R199, RZ, 0x7610, R199 ;  /* 0x00007610ffc77816 */ /* 0x000fc600000000c7 */
[----:B------:R-:W3:Y:S01]  /*c6b0*/  @!P0 LDG.E.U8 R202, desc[UR20][R12.64] ;  /* 0x000000140cca8981 */ /* 0x000ee2000c1e1100 */
[----:B------:R-:W-:-:S03]  /*c6c0*/  PRMT R198, RZ, 0x7610, R198 ;  /* 0x00007610ffc67816 */ /* 0x000fc600000000c6 */
[----:B------:R-:W3:Y:S01]  /*c6d0*/  LDL R13, [R1+0x6ec] ;  /* 0x0006ec00010d7983 */ /* 0x000ee20000100800 */
[----:B--2---:R-:W-:-:S03]  /*c6e0*/  IMAD.X R9, R24, 0x1, R5, P1 ;  /* 0x0000000118097824 */ /* 0x004fc600008e0605 */
[----:B------:R0:W-:Y:S04]  /*c6f0*/  STL [R1+0x1428], R5 ;  /* 0x0014280501007387 */ /* 0x0001e80000100800 */
[----:B------:R1:W2:Y:S04]  /*c700*/  @!P0 LDG.E.U8 R199, desc[UR20][R8.64] ;  /* 0x0000001408c78981 */ /* 0x0002a8000c1e1100 */
[----:B------:R-:W2:Y:S01]  /*c710*/  LDL R12, [R1+0x6e8] ;  /* 0x0006e800010c7983 */ /* 0x000ea20000100800 */
[----:B-1----:R-:W-:-:S03]  /*c720*/  IADD3 R8, P1, R7, R31, RZ ;  /* 0x0000001f07087210 */ /* 0x002fc60007f3e0ff */
[----:B------:R-:W2:Y:S02]  /*c730*/  LDL R31, [R1+0x6dc] ;  /* 0x0006dc00011f7983 */ /* 0x000ea40000100800 */
[----:B----4-:R-:W-:Y:S02]  /*c740*/  IMAD.X R9, R24, 0x1, R11, P1 ;  /* 0x0000000118097824 */ /* 0x010fe400008e060b */
[----:B------:R-:W4:Y:S04]  /*c750*/  LDL R11, [R1+0x6d8] ;  /* 0x0006d800010b7983 */ /* 0x000f280000100800 */
[----:B------:R1:W4:Y:S04]  /*c760*/  @!P0 LDG.E.U8 R198, desc[UR20][R8.64] ;  /* 0x0000001408c68981 */ /* 0x000328000c1e1100 */
[----:B0-----:R-:W4:Y:S01]  /*c770*/  LDL.LU R5, [R1+0x730] ;  /* 0x0007300001057983 */ /* 0x001f220000300800 */
[----:B------:R-:W-:-:S02]  /*c780*/  PRMT R197, RZ, 0x7610, R197 ;  /* 0x00007610ffc57816 */ /* 0x000fc400000000c5 */
[----:B------:R-:W-:Y:S01]  /*c790*/  PRMT R196, RZ, 0x7610, R196 ;  /* 0x00007610ffc47816 */ /* 0x000fe200000000c4 */
[----:B------:R-:W4:Y:S01]  /*c7a0*/  LDL R37, [R1+0x67c] ;  /* 0x00067c0001257983 */ /* 0x000f220000100800 */
[----:B-1----:R-:W-:-:S03]  /*c7b0*/  IADD3 R8, P1, R7, R30, RZ ;  /* 0x0000001e07087210 */ /* 0x002fc60007f3e0ff */
[----:B------:R-:W4:Y:S02]  /*c7c0*/  LDL R30, [R1+0x6c8] ;  /* 0x0006c800011e7983 */ /* 0x000f240000100800 */
[----:B------:R-:W-:Y:S01]  /*c7d0*/  IMAD.X R9, R24, 0x1, R10, P1 ;  /* 0x0000000118097824 */ /* 0x000fe200008e060a */
[----:B------:R-:W-:Y:S01]  /*c7e0*/  PRMT R195, RZ, 0x7610, R195 ;  /* 0x00007610ffc37816 */ /* 0x000fe200000000c3 */
[----:B------:R-:W4:Y:S04]  /*c7f0*/  LDL R10, [R1+0x6cc] ;  /* 0x0006cc00010a7983 */ /* 0x000f280000100800 */
[----:B------:R0:W4:Y:S01]  /*c800*/  @!P0 LDG.E.U8 R197, desc[UR20][R8.64] ;  /* 0x0000001408c58981 */ /* 0x000122000c1e1100 */
[----:B------:R-:W-:Y:S02]  /*c810*/  PRMT R194, RZ, 0x7610, R194 ;  /* 0x00007610ffc27816 */ /* 0x000fe400000000c2 */
[----:B------:R-:W-:Y:S01]  /*c820*/  PRMT R193, RZ, 0x7610, R193 ;  /* 0x00007610ffc17816 */ /* 0x000fe200000000c1 */
[----:B------:R-:W4:Y:S01]  /*c830*/  LDL R36, [R1+0x678] ;  /* 0x0006780001247983 */ /* 0x000f220000100800 */
[----:B------:R-:W-:-:S03]  /*c840*/  PRMT R192, RZ, 0x7610, R192 ;  /* 0x00007610ffc07816 */ /* 0x000fc600000000c0 */
[----:B------:R-:W4:Y:S01]  /*c850*/  LDL R35, [R1+0x66c] ;  /* 0x00066c0001237983 */ /* 0x000f220000100800 */
[----:B0-----:R-:W-:-:S03]  /*c860*/  IADD3 R8, P1, R7, R29, RZ ;  /* 0x0000001d07087210 */ /* 0x001fc60007f3e0ff */
[----:B------:R-:W4:Y:S02]  /*c870*/  LDL R29, [R1+0x6bc] ;  /* 0x0006bc00011d7983 */ /* 0x000f240000100800 */
[----:B------:R-:W-:Y:S02]  /*c880*/  IMAD.X R9, R24, 0x1, R28, P1 ;  /* 0x0000000118097824 */ /* 0x000fe400008e061c */
[----:B------:R-:W4:Y:S04]  /*c890*/  LDL R34, [R1+0x668] ;  /* 0x0006680001227983 */ /* 0x000f280000100800 */
[----:B------:R0:W4:Y:S04]  /*c8a0*/  @!P0 LDG.E.U8 R196, desc[UR20][R8.64] ;  /* 0x0000001408c48981 */ /* 0x000128000c1e1100 */
[----:B------:R-:W4:Y:S01]  /*c8b0*/  LDL R28, [R1+0x6b8] ;  /* 0x0006b800011c7983 */ /* 0x000f220000100800 */
[----:B0-----:R-:W-:-:S03]  /*c8c0*/  IADD3 R8, P1, R7, R33, RZ ;  /* 0x0000002107087210 */ /* 0x001fc60007f3e0ff */
[----:B------:R-:W4:Y:S02]  /*c8d0*/  LDL R33, [R1+0x65c] ;  /* 0x00065c0001217983 */ /* 0x000f240000100800 */
[----:B------:R-:W-:Y:S02]  /*c8e0*/  IMAD.X R9, R24, 0x1, R27, P1 ;  /* 0x0000000118097824 */ /* 0x000fe400008e061b */
[----:B------:R-:W4:Y:S04]  /*c8f0*/  LDL R27, [R1+0x6ac] ;  /* 0x0006ac00011b7983 */ /* 0x000f280000100800 */
[----:B------:R3:W4:Y:S02]  /*c900*/  @!P0 LDG.E.U8 R195, desc[UR20][R8.64] ;  /* 0x0000001408c38981 */ /* 0x000724000c1e1100 */
[----:B---3--:R-:W-:-:S02]  /*c910*/  IADD3 R8, P1, R7, R26, RZ ;  /* 0x0000001a07087210 */ /* 0x008fc40007f3e0ff */
[----:B------:R-:W3:Y:S03]  /*c920*/  LDL R26, [R1+0x6a8] ;  /* 0x0006a800011a7983 */ /* 0x000ee60000100800 */
[----:B------:R-:W-:Y:S02]  /*c930*/  IMAD.X R9, R24, 0x1, R32, P1 ;  /* 0x0000000118097824 */ /* 0x000fe400008e0620 */
[----:B------:R-:W3:Y:S04]  /*c940*/  LDL R32, [R1+0x658] ;  /* 0x0006580001207983 */ /* 0x000ee80000100800 */
[----:B------:R0:W3:Y:S02]  /*c950*/  @!P0 LDG.E.U8 R194, desc[UR20][R8.64] ;  /* 0x0000001408c28981 */ /* 0x0000e4000c1e1100 */
[----:B0-----:R-:W-:-:S02]  /*c960*/  IADD3 R8, P1, R7, R13, RZ ;  /* 0x0000000d07087210 */ /* 0x001fc40007f3e0ff */
[----:B------:R-:W3:Y:S03]  /*c970*/  LDL R13, [R1+0x69c] ;  /* 0x00069c00010d7983 */ /* 0x000ee60000100800 */
[----:B--2---:R-:W-:Y:S02]  /*c980*/  IMAD.X R9, R24, 0x1, R12, P1 ;  /* 0x0000000118097824 */ /* 0x004fe400008e060c */
[----:B------:R-:W2:Y:S04]  /*c990*/  LDL R12, [R1+0x698] ;  /* 0x00069800010c7983 */ /* 0x000ea80000100800 */
[----:B------:R0:W2:Y:S02]  /*c9a0*/  @!P0 LDG.E.U8 R193, desc[UR20][R8.64] ;  /* 0x0000001408c18981 */ /* 0x0000a4000c1e1100 */
[----:B0-----:R-:W-:-:S02]  /*c9b0*/  IADD3 R8, P1, R7, R31, RZ ;  /* 0x0000001f07087210 */ /* 0x001fc40007f3e0ff */
[----:B------:R-:W2:Y:S03]  /*c9c0*/  LDL R31, [R1+0x64c] ;  /* 0x00064c00011f7983 */ /* 0x000ea60000100800 */
[----:B----4-:R-:W-:Y:S02]  /*c9d0*/  IMAD.X R9, R24, 0x1, R11, P1 ;  /* 0x0000000118097824 */ /* 0x010fe400008e060b */
[----:B------:R-:W4:Y:S04]  /*c9e0*/  LDL R11, [R1+0x68c] ;  /* 0x00068c00010b7983 */ /* 0x000f280000100800 */
[----:B------:R0:W4:Y:S02]  /*c9f0*/  @!P0 LDG.E.U8 R192, desc[UR20][R8.64] ;  /* 0x0000001408c08981 */ /* 0x000124000c1e1100 */
[----:B0-----:R-:W-:-:S02]  /*ca00*/  IADD3 R8, P1, R7, R10, RZ ;  /* 0x0000000a07087210 */ /* 0x001fc40007f3e0ff */
[----:B------:R-:W4:Y:S01]  /*ca10*/  LDL R10, [R1+0x688] ;  /* 0x00068800010a7983 */ /* 0x000f220000100800 */
[----:B------:R-:W-:Y:S02]  /*ca20*/  PRMT R191, RZ, 0x7610, R191 ;  /* 0x00007610ffbf7816 */ /* 0x000fe400000000bf */
[----:B------:R-:W-:Y:S02]  /*ca30*/  IMAD.X R9, R24, 0x1, R30, P1 ;  /* 0x0000000118097824 */ /* 0x000fe400008e061e */
[----:B------:R-:W4:Y:S04]  /*ca40*/  LDL R30, [R1+0x648] ;  /* 0x00064800011e7983 */ /* 0x000f280000100800 */
[----:B------:R0:W4:Y:S01]  /*ca50*/  @!P0 LDG.E.U8 R191, desc[UR20][R8.64] ;  /* 0x0000001408bf8981 */ /* 0x000122000c1e1100 */
[----:B------:R-:W-:-:S02]  /*ca60*/  PRMT R190, RZ, 0x7610, R190 ;  /* 0x00007610ffbe7816 */ /* 0x000fc400000000be */
[----:B0-----:R-:W-:Y:S02]  /*ca70*/  IADD3 R8, P1, R7, R29, RZ ;  /* 0x0000001d07087210 */ /* 0x001fe40007f3e0ff */
[----:B------:R-:W4:Y:S03]  /*ca80*/  LDL R29, [R1+0x63c] ;  /* 0x00063c00011d7983 */ /* 0x000f260000100800 */
[----:B------:R-:W-:Y:S02]  /*ca90*/  IMAD.X R9, R24, 0x1, R28, P1 ;  /* 0x0000000118097824 */ /* 0x000fe400008e061c */
[----:B------:R-:W4:Y:S04]  /*caa0*/  LDL R28, [R1+0x638] ;  /* 0x00063800011c7983 */ /* 0x000f280000100800 */
[----:B------:R0:W4:Y:S01]  /*cab0*/  @!P0 LDG.E.U8 R190, desc[UR20][R8.64] ;  /* 0x0000001408be8981 */ /* 0x000122000c1e1100 */
[----:B------:R-:W-:-:S02]  /*cac0*/  PRMT R189, RZ, 0x7610, R189 ;  /* 0x00007610ffbd7816 */ /* 0x000fc400000000bd */
[----:B0-----:R-:W-:Y:S02]  /*cad0*/  IADD3 R8, P1, R7, R27, RZ ;  /* 0x0000001b07087210 */ /* 0x001fe40007f3e0ff */
[----:B------:R-:W4:Y:S03]  /*cae0*/  LDL R27, [R1+0x62c] ;  /* 0x00062c00011b7983 */ /* 0x000f260000100800 */
[----:B---3--:R-:W-:Y:S02]  /*caf0*/  IMAD.X R9, R24, 0x1, R26, P1 ;  /* 0x0000000118097824 */ /* 0x008fe400008e061a */
[----:B------:R-:W3:Y:S04]  /*cb00*/  LDL R26, [R1+0x628] ;  /* 0x00062800011a7983 */ /* 0x000ee80000100800 */
[----:B------:R0:W3:Y:S01]  /*cb10*/  @!P0 LDG.E.U8 R189, desc[UR20][R8.64] ;  /* 0x0000001408bd8981 */ /* 0x0000e2000c1e1100 */
[----:B------:R-:W-:-:S02]  /*cb20*/  PRMT R188, RZ, 0x7610, R188 ;  /* 0x00007610ffbc7816 */ /* 0x000fc400000000bc */
[C---:B0-----:R-:W-:Y:S02]  /*cb30*/  IADD3 R8, P1, R7.reuse, R13, RZ ;  /* 0x0000000d07087210 */ /* 0x041fe40007f3e0ff */
[----:B------:R-:W3:Y:S03]  /*cb40*/  LDL R13, [R1+0x61c] ;  /* 0x00061c00010d7983 */ /* 0x000ee60000100800 */
[----:B--2---:R-:W-:Y:S02]  /*cb50*/  IMAD.X R9, R24, 0x1, R12, P1 ;  /* 0x0000000118097824 */ /* 0x004fe400008e060c */
[----:B------:R-:W2:Y:S04]  /*cb60*/  LDL R12, [R1+0x618] ;  /* 0x00061800010c7983 */ /* 0x000ea80000100800 */
[----:B------:R4:W2:Y:S02]  /*cb70*/  @!P0 LDG.E.U8 R188, desc[UR20][R8.64] ;  /* 0x0000001408bc8981 */ /* 0x0008a4000c1e1100 */
[----:B----4-:R-:W-:-:S02]  /*cb80*/  IADD3 R8, P1, R7, R11, RZ ;  /* 0x0000000b07087210 */ /* 0x010fc40007f3e0ff */
[----:B------:R-:W4:Y:S03]  /*cb90*/  LDL R11, [R1+0x60c] ;  /* 0x00060c00010b7983 */ /* 0x000f260000100800 */
[----:B------:R-:W-:Y:S02]  /*cba0*/  IMAD.X R9, R24, 0x1, R10, P1 ;  /* 0x0000000118097824 */ /* 0x000fe400008e060a */
[----:B------:R-:W4:Y:S01]  /*cbb0*/  LDL R10, [R1+0x608] ;  /* 0x00060800010a7983 */ /* 0x000f220000100800 */
[----:B------:R-:W-:-:S06]  /*cbc0*/  PRMT R187, RZ, 0x7610, R187 ;  /* 0x00007610ffbb7816 */ /* 0x000fcc00000000bb */
[----:B------:R0:W4:Y:S01]  /*cbd0*/  @!P0 LDG.E.U8 R187, desc[UR20][R8.64] ;  /* 0x0000001408bb8981 */ /* 0x000122000c1e1100 */
[----:B------:R-:W-:Y:S02]  /*cbe0*/  PRMT R186, RZ, 0x7610, R186 ;  /* 0x00007610ffba7816 */ /* 0x000fe400000000ba */
[----:B0-----:R-:W-:-:S05]  /*cbf0*/  IADD3 R8, P1, R7, R37, RZ ;  /* 0x0000002507087210 */ /* 0x001fca0007f3e0ff */
[----:B------:R-:W-:-:S05]  /*cc00*/  IMAD.X R9, R24, 0x1, R36, P1 ;  /* 0x0000000118097824 */ /* 0x000fca00008e0624 */
        /* <DEDUP_REMOVED lines=18> */
[C---:B0-----:R-:W-:Y:S02]  /*cd30*/  IADD3 R8, P1, R7.reuse, R27, RZ ;  /* 0x0000001b07087210 */ /* 0x041fe40007f3e0ff */
[----:B------:R-:W-:Y:S01]  /*cd40*/  PRMT R180, RZ, 0x7610, R180 ;  /* 0x00007610ffb47816 */ /* 0x000fe200000000b4 */
[----:B------:R-:W4:Y:S02]  /*cd50*/  LDL R27, [R1+0x764] ;  /* 0x00076400011b7983 */ /* 0x000f240000100800 */
[----:B---3--:R-:W-:Y:S01]  /*cd60*/  IMAD.X R9, R24, 0x1, R26, P1 ;  /* 0x0000000118097824 */ /* 0x008fe200008e061a */
[----:B------:R-:W-:Y:S01]  /*cd70*/  PRMT R179, RZ, 0x7610, R179 ;  /* 0x00007610ffb37816 */ /* 0x000fe200000000b3 */
[----:B------:R-:W3:Y:S04]  /*cd80*/  LDL R26, [R1+0x734] ;  /* 0x00073400011a7983 */ /* 0x000ee80000100800 */
[----:B------:R0:W3:Y:S02]  /*cd90*/  @!P0 LDG.E.U8 R181, desc[UR20][R8.64] ;  /* 0x0000001408b58981 */ /* 0x0000e4000c1e1100 */
[----:B0-----:R-:W-:-:S02]  /*cda0*/  IADD3 R8, P1, R7, R13, RZ ;  /* 0x0000000d07087210 */ /* 0x001fc40007f3e0ff */
[----:B------:R-:W-:Y:S02]  /*cdb0*/  PRMT R178, RZ, 0x7610, R178 ;  /* 0x00007610ffb27816 */ /* 0x000fe400000000b2 */
[----:B------:R-:W-:Y:S02]  /*cdc0*/  PRMT R177, RZ, 0x7610, R177 ;  /* 0x00007610ffb17816 */ /* 0x000fe400000000b1 */
[----:B------:R-:W-:Y:S02]  /*cdd0*/  PRMT R176, RZ, 0x7610, R176 ;  /* 0x00007610ffb07816 */ /* 0x000fe400000000b0 */
[----:B------:R-:W-:Y:S02]  /*cde0*/  PRMT R175, RZ, 0x7610, R175 ;  /* 0x00007610ffaf7816 */ /* 0x000fe400000000af */
[----:B------:R-:W-:Y:S02]  /*cdf0*/  PRMT R174, RZ, 0x7610, R174 ;  /* 0x00007610ffae7816 */ /* 0x000fe400000000ae */
[----:B------:R-:W-:Y:S01]  /*ce00*/  PRMT R173, RZ, 0x7610, R173 ;  /* 0x00007610ffad7816 */ /* 0x000fe200000000ad */
[----:B------:R-:W-:Y:S04]  /*ce10*/  STL [R1+0x14a8], R251 ;  /* 0x0014a8fb01007387 */ /* 0x000fe80000100800 */
[----:B------:R-:W-:Y:S04]  /*ce20*/  STL [R1+0x142c], R2 ;  /* 0x00142c0201007387 */ /* 0x000fe80000100800 */
[----:B------:R0:W-:Y:S01]  /*ce30*/  STL [R1+0x1430], R4 ;  /* 0x0014300401007387 */ /* 0x0001e20000100800 */
[----:B--2---:R-:W-:-:S05]  /*ce40*/  IMAD.X R9, R24, 0x1, R12, P1 ;  /* 0x0000000118097824 */ /* 0x004fca00008e060c */
[----:B------:R4:W2:Y:S02]  /*ce50*/  @!P0 LDG.E.U8 R180, desc[UR20][R8.64] ;  /* 0x0000001408b48981 */ /* 0x0008a4000c1e1100 */
[----:B----4-:R-:W-:-:S05]  /*ce60*/  IADD3 R8, P1, R7, R11, RZ ;  /* 0x0000000b07087210 */ /* 0x010fca0007f3e0ff */
[----:B------:R-:W-:-:S05]  /*ce70*/  IMAD.X R9, R24, 0x1, R10, P1 ;  /* 0x0000000118097824 */ /* 0x000fca00008e060a */
[----:B------:R1:W4:Y:S02]  /*ce80*/  @!P0 LDG.E.U8 R179, desc[UR20][R8.64] ;  /* 0x0000001408b38981 */ /* 0x000324000c1e1100 */
[----:B-1----:R-:W-:-:S05]  /*ce90*/  IADD3 R8, P1, R7, R252, RZ ;  /* 0x000000fc07087210 */ /* 0x002fca0007f3e0ff */
        /* <DEDUP_REMOVED lines=18> */
[----:B------:R-:W-:Y:S01]  /*cfc0*/  IMAD.X R9, R24, 0x1, R227, P1 ;  /* 0x0000000118097824 */ /* 0x000fe200008e06e3 */
[----:B------:R-:W-:-:S05]  /*cfd0*/  IADD3 R12, P1, R7, R2, RZ ;  /* 0x00000002070c7210 */ /* 0x000fca0007f3e0ff */
[----:B------:R-:W-:Y:S02]  /*cfe0*/  IMAD.X R13, R24, 0x1, R4, P1 ;  /* 0x00000001180d7824 */ /* 0x000fe400008e0604 */
[----:B0-----:R-:W3:Y:S01]  /*cff0*/  LDL.LU R4, [R1+0x754] ;  /* 0x0007540001047983 */ /* 0x001ee20000300800 */
[----:B------:R-:W-:-:S03]  /*d000*/  IADD3 R10, P1, R7, R0, RZ ;  /* 0x00000000070a7210 */ /* 0x000fc60007f3e0ff */
[----:B------:R-:W-:Y:S02]  /*d010*/  STL [R1+0x1434], R0 ;  /* 0x0014340001007387 */ /* 0x000fe40000100800 */
[----:B------:R-:W-:Y:S02]  /*d020*/  IMAD.X R11, R24, 0x1, R6, P1 ;  /* 0x00000001180b7824 */ /* 0x000fe400008e0606 */
[----:B------:R0:W-:Y:S01]  /*d030*/  STL [R1+0x1438], R6 ;  /* 0x0014380601007387 */ /* 0x0001e20000100800 */
[----:B------:R-:W-:Y:S02]  /*d040*/  PRMT R172, RZ, 0x7610, R172 ;  /* 0x00007610ffac7816 */ /* 0x000fe400000000ac */
[----:B------:R-:W-:-:S04]  /*d050*/  PRMT R170, RZ, 0x7610, R170 ;  /* 0x00007610ffaa7816 */ /* 0x000fc800000000aa */
[----:B------:R1:W4:Y:S04]  /*d060*/  @!P0 LDG.E.U8 R172, desc[UR20][R8.64] ;  /* 0x0000001408ac8981 */ /* 0x000328000c1e1100 */
[----:B0-----:R-:W2:Y:S01]  /*d070*/  LDL.LU R6, [R1+0x744] ;  /* 0x0007440001067983 */ /* 0x001ea20000300800 */
[----:B------:R-:W-:-:S03]  /*d080*/  PRMT R169, RZ, 0x7610, R169 ;  /* 0x00007610ffa97816 */ /* 0x000fc600000000a9 */
[----:B------:R-:W4:Y:S01]  /*d090*/  @!P0 LDG.E.U8 R170, desc[UR20][R10.64] ;  /* 0x000000140aaa8981 */ /* 0x000f22000c1e1100 */
[----:B-1----:R-:W-:-:S05]  /*d0a0*/  IADD3 R8, P1, R7, R27, RZ ;  /* 0x0000001b07087210 */ /* 0x002fca0007f3e0ff */
[----:B------:R-:W-:Y:S01]  /*d0b0*/  IMAD.X R9, R24, 0x1, R224, P1 ;  /* 0x0000000118097824 */ /* 0x000fe200008e06e0 */
[----:B------:R-:W4:Y:S04]  /*d0c0*/  LDL R10, [R1+0x704] ;  /* 0x00070400010a7983 */ /* 0x000f280000100800 */
[----:B------:R3:W4:Y:S04]  /*d0d0*/  @!P0 LDG.E.U8 R169, desc[UR20][R8.64] ;  /* 0x0000001408a98981 */ /* 0x000728000c1e1100 */
[----:B------:R-:W4:Y:S04]  /*d0e0*/  LDL.LU R0, [R1+0x710] ;  /* 0x0007100001007983 */ /* 0x000f280000300800 */
[----:B------:R-:W4:Y:S04]  /*d0f0*/  LDL.LU R2, [R1+0x720] ;  /* 0x0007200001027983 */ /* 0x000f280000300800 */
[----:B------:R0:W-:Y:S04]  /*d100*/  STL [R1+0x143c], R224 ;  /* 0x00143ce001007387 */ /* 0x0001e80000100800 */
[----:B0-----:R-:W4:Y:S01]  /*d110*/  LDL.LU R224, [R1+0x700] ;  /* 0x0007000001e07983 */ /* 0x001f220000300800 */
[----:B---3--:R-:W-:-:S03]  /*d120*/  IADD3 R8, P1, R7, R4, RZ ;  /* 0x0000000407087210 */ /* 0x008fc60007f3e0ff */
[----:B------:R-:W-:Y:S02]  /*d130*/  STL [R1+0x1440], R4 ;  /* 0x0014400401007387 */ /* 0x000fe40000100800 */
[----:B------:R-:W-:Y:S02]  /*d140*/  IMAD.X R9, R24, 0x1, R14, P1 ;  /* 0x0000000118097824 */ /* 0x000fe400008e060e */
[----:B------:R0:W-:Y:S04]  /*d150*/  STL [R1+0x1444], R14 ;  /* 0x0014440e01007387 */ /* 0x0001e80000100800 */
[----:B0-----:R-:W3:Y:S01]  /*d160*/  LDL.LU R14, [R1+0x724] ;  /* 0x00072400010e7983 */ /* 0x001ee20000300800 */
[----:B------:R-:W-:-:S06]  /*d170*/  PRMT R168, RZ, 0x7610, R168 ;  /* 0x00007610ffa87816 */ /* 0x000fcc00000000a8 */
[----:B------:R0:W4:Y:S04]  /*d180*/  @!P0 LDG.E.U8 R168, desc[UR20][R8.64] ;  /* 0x0000001408a88981 */ /* 0x000128000c1e1100 */
[----:B--2---:R-:W-:Y:S01]  /*d190*/  STL [R1+0x1448], R6 ;  /* 0x0014480601007387 */ /* 0x004fe20000100800 */
[----:B0-----:R-:W-:-:S03]  /*d1a0*/  IADD3 R8, P1, R7, R6, RZ ;  /* 0x0000000607087210 */ /* 0x001fc60007f3e0ff */
[----:B------:R0:W-:Y:S02]  /*d1b0*/  STL [R1+0x144c], R223 ;  /* 0x00144cdf01007387 */ /* 0x0001e40000100800 */
[----:B------:R-:W-:Y:S01]  /*d1c0*/  IMAD.X R9, R24, 0x1, R223, P1 ;  /* 0x0000000118097824 */ /* 0x000fe200008e06df */
[----:B------:R-:W-:Y:S01]  /*d1d0*/  PRMT R167, RZ, 0x7610, R167 ;  /* 0x00007610ffa77816 */ /* 0x000fe200000000a7 */
[----:B0-----:R-:W2:Y:S05]  /*d1e0*/  LDL.LU R223, [R1+0x714] ;  /* 0x0007140001df7983 */ /* 0x001eaa0000300800 */
[----:B------:R0:W2:Y:S01]  /*d1f0*/  @!P0 LDG.E.U8 R167, desc[UR20][R8.64] ;  /* 0x0000001408a78981 */ /* 0x0000a2000c1e1100 */
[----:B------:R-:W-:-:S03]  /*d200*/  PRMT R166, RZ, 0x7610, R166 ;  /* 0x00007610ffa67816 */ /* 0x000fc600000000a6 */
[----:B------:R-:W2:Y:S04]  /*d210*/  LDL R11, [R1+0x6d4] ;  /* 0x0006d400010b7983 */ /* 0x000ea80000100800 */
[----:B------:R-:W2:Y:S01]  /*d220*/  LDL.LU R6, [R1+0x6e0] ;  /* 0x0006e00001067983 */ /* 0x000ea20000300800 */
[----:B0-----:R-:W-:-:S03]  /*d230*/  IADD3 R8, P1, R7, R26, RZ ;  /* 0x0000001a07087210 */ /* 0x001fc60007f3e0ff */
[----:B------:R-:W2:Y:S02]  /*d240*/  LDL.LU R4, [R1+0x6f0] ;  /* 0x0006f00001047983 */ /* 0x000ea40000300800 */
[----:B------:R-:W-:Y:S02]  /*d250*/  IMAD.X R9, R24, 0x1, R5, P1 ;  /* 0x0000000118097824 */ /* 0x000fe400008e0605 */
[----:B------:R0:W-:Y:S04]  /*d260*/  STL [R1+0x1450], R5 ;  /* 0x0014500501007387 */ /* 0x0001e80000100800 */
[----:B------:R3:W2:Y:S04]  /*d270*/  @!P0 LDG.E.U8 R166, desc[UR20][R8.64] ;  /* 0x0000001408a68981 */ /* 0x0006a8000c1e1100 */
[----:B0-----:R-:W2:Y:S01]  /*d280*/  LDL.LU R5, [R1+0x6d0] ;  /* 0x0006d00001057983 */ /* 0x001ea20000300800 */
[----:B---3--:R-:W-:-:S03]  /*d290*/  IADD3 R8, P1, R7, R14, RZ ;  /* 0x0000000e07087210 */ /* 0x008fc60007f3e0ff */
[----:B------:R-:W-:Y:S02]  /*d2a0*/  STL [R1+0x1454], R14 ;  /* 0x0014540e01007387 */ /* 0x000fe40000100800 */
[----:B----4-:R-:W-:Y:S02]  /*d2b0*/  IMAD.X R9, R24, 0x1, R2, P1 ;  /* 0x0000000118097824 */ /* 0x010fe400008e0602 */
        /* <DEDUP_REMOVED lines=10> */
[----:B------:R0:W4:Y:S01]  /*d360*/  @!P0 LDG.E.U8 R164, desc[UR20][R8.64] ;  /* 0x0000001408a48981 */ /* 0x000122000c1e1100 */
[----:B------:R-:W-:-:S02]  /*d370*/  PRMT R163, RZ, 0x7610, R163 ;  /* 0x00007610ffa37816 */ /* 0x000fc400000000a3 */
[C---:B0-----:R-:W-:Y:S02]  /*d380*/  IADD3 R8, P1, R7.reuse, R10, RZ ;  /* 0x0000000a07087210 */ /* 0x041fe40007f3e0ff */
[----:B------:R-:W4:Y:S03]  /*d390*/  LDL R10, [R1+0x6a4] ;  /* 0x0006a400010a7983 */ /* 0x000f260000100800 */
[----:B------:R-:W-:Y:S01]  /*d3a0*/  IMAD.X R9, R24, 0x1, R224, P1 ;  /* 0x0000000118097824 */ /* 0x000fe200008e06e0 */
[----:B------:R-:W4:Y:S04]  /*d3b0*/  LDL.LU R223, [R1+0x6b0] ;  /* 0x0006b00001df7983 */ /* 0x000f280000300800 */
[----:B------:R3:W4:Y:S04]  /*d3c0*/  @!P0 LDG.E.U8 R163, desc[UR20][R8.64] ;  /* 0x0000001408a38981 */ /* 0x000728000c1e1100 */
        /* <DEDUP_REMOVED lines=17> */
[----:B------:R-:W-:-:S02]  /*d4e0*/  PRMT R160, RZ, 0x7610, R160 ;  /* 0x00007610ffa07816 */ /* 0x000fc400000000a0 */
[C---:B0-----:R-:W-:Y:S02]  /*d4f0*/  IADD3 R8, P1, R7.reuse, R11, RZ ;  /* 0x0000000b07087210 */ /* 0x041fe40007f3e0ff */
[----:B------:R-:W2:Y:S03]  /*d500*/  LDL R11, [R1+0x674] ;  /* 0x00067400010b7983 */ /* 0x000ea60000100800 */
[----:B------:R-:W-:Y:S01]  /*d510*/  IMAD.X R9, R24, 0x1, R5, P1 ;  /* 0x0000000118097824 */ /* 0x000fe200008e0605 */
[----:B------:R-:W2:Y:S04]  /*d520*/  LDL.LU R0, [R1+0x680] ;  /* 0x0006800001007983 */ /* 0x000ea80000300800 */
[----:B------:R3:W2:Y:S04]  /*d530*/  @!P0 LDG.E.U8 R160, desc[UR20][R8.64] ;  /* 0x0000001408a08981 */ /* 0x0006a8000c1e1100 */
[----:B------:R-:W2:Y:S04]  /*d540*/  LDL.LU R2, [R1+0x690] ;  /* 0x0006900001027983 */ /* 0x000ea80000300800 */
[----:B------:R0:W-:Y:S04]  /*d550*/  STL [R1+0x1478], R5 ;  /* 0x0014780501007387 */ /* 0x0001e80000100800 */
        /* <DEDUP_REMOVED lines=39> */
[----:B------:R-:W2:Y:S04]  /*d7d0*/  LDL.LU R223, [R1+0x620] ;  /* 0x0006200001df7983 */ /* 0x000ea80000300800 */
[----:B------:R-:W2:Y:S01]  /*d7e0*/  LDL.LU R14, [R1+0x630] ;  /* 0x00063000010e7983 */ /* 0x000ea20000300800 */
[----:B0-----:R-:W-:-:S05]  /*d7f0*/  IADD3 R8, P1, R7, R11, RZ ;  /* 0x0000000b07087210 */ /* 0x001fca0007f3e0ff */
[----:B------:R-:W-:Y:S01]  /*d800*/  IMAD.X R9, R24, 0x1, R5, P1 ;  /* 0x0000000118097824 */ /* 0x000fe200008e0605 */
[----:B------:R0:W-:Y:S04]  /*d810*/  STL [R1+0x14a0], R5 ;  /* 0x0014a00501007387 */ /* 0x0001e80000100800 */
[----:B------:R3:W2:Y:S04]  /*d820*/  @!P0 LDG.E.U8 R154, desc[UR20][R8.64] ;  /* 0x00000014089a8981 */ /* 0x0006a8000c1e1100 */
[----:B0-----:R-:W2:Y:S01]  /*d830*/  LDL.LU R5, [R1+0x610] ;  /* 0x0006100001057983 */ /* 0x001ea20000300800 */
[----:B------:R-:W-:-:S02]  /*d840*/  LOP3.LUT R220, R220, 0xffff, RZ, 0xc0, !PT ;  /* 0x0000ffffdcdc7812 */ /* 0x000fc400078ec0ff */
[----:B------:R-:W-:-:S04]  /*d850*/  LOP3.LUT R219, R219, 0xffff, RZ, 0xc0, !PT ;  /* 0x0000ffffdbdb7812 */ /* 0x000fc800078ec0ff */
[----:B------:R-:W-:Y:S02]  /*d860*/  PRMT R219, R220, 0x3340, R219 ;  /* 0x00003340dcdb7816 */ /* 0x000fe400000000db */
[----:B------:R-:W-:Y:S02]  /*d870*/  LOP3.LUT R218, R218, 0xffff, RZ, 0xc0, !PT ;  /* 0x0000ffffdada7812 */ /* 0x000fe400078ec0ff */
[----:B------:R-:W-:-:S04]  /*d880*/  LOP3.LUT R217, R217, 0xffff, RZ, 0xc0, !PT ;  /* 0x0000ffffd9d97812 */ /* 0x000fc800078ec0ff */
[----:B------:R-:W-:Y:S02]  /*d890*/  PRMT R217, R218, 0x3340, R217 ;  /* 0x00003340dad97816 */ /* 0x000fe400000000d9 */
[----:B------:R-:W-:Y:S02]  /*d8a0*/  LOP3.LUT R216, R216, 0xffff, RZ, 0xc0, !PT ;  /* 0x0000ffffd8d87812 */ /* 0x000fe400078ec0ff */
[----:B------:R-:W-:-:S04]  /*d8b0*/  LOP3.LUT R215, R215, 0xffff, RZ, 0xc0, !PT ;  /* 0x0000ffffd7d77812 */ /* 0x000fc800078ec0ff */
[----:B------:R-:W-:Y:S02]  /*d8c0*/  PRMT R215, R216, 0x3340, R215 ;  /* 0x00003340d8d77816 */ /* 0x000fe400000000d7 */
[----:B---3--:R-:W-:Y:S01]  /*d8d0*/  IADD3 R8, P1, R7, R2, RZ ;  /* 0x0000000207087210 */ /* 0x008fe20007f3e0ff */
[----:B------:R0:W-:Y:S04]  /*d8e0*/  STL [R1+0x14a4], R2 ;  /* 0x0014a40201007387 */ /* 0x0001e80000100800 */
[----:B0-----:R-:W3:Y:S04]  /*d8f0*/  LDL.LU R2, [R1+0x634] ;  /* 0x0006340001027983 */ /* 0x001ee80000300800 */
[----:B------:R-:W3:Y:S04]  /*d900*/  LDL.LU R251, [R1+0x604] ;  /* 0x0006040001fb7983 */ /* 0x000ee80000300800 */
[----:B------:R-:W3:Y:S04]  /*d910*/  LDL.LU R220, [R1+0x624] ;  /* 0x0006240001dc7983 */ /* 0x000ee80000300800 */
[----:B------:R-:W3:Y:S04]  /*d920*/  LDL.LU R218, [R1+0x614] ;  /* 0x0006140001da7983 */ /* 0x000ee80000300800 */
[----:B------:R-:W3:Y:S01]  /*d930*/  LDL.LU R216, [R1+0x600] ;  /* 0x0006000001d87983 */ /* 0x000ee20000300800 */
[----:B------:R-:W-:Y:S01]  /*d940*/  PRMT R153, RZ, 0x7610, R153 ;  /* 0x00007610ff997816 */ /* 0x000fe20000000099 */
[----:B----4-:R-:W-:-:S05]  /*d950*/  IMAD.X R9, R24, 0x1, R4, P1 ;  /* 0x0000000118097824 */ /* 0x010fca00008e0604 */
[----:B------:R2:W4:Y:S01]  /*d960*/  @!P0 LDG.E.U8 R153, desc[UR20][R8.64] ;  /* 0x0000001408998981 */ /* 0x000522000c1e1100 */
[----:B------:R-:W-:Y:S02]  /*d970*/  PRMT R152, RZ, 0x7610, R152 ;  /* 0x00007610ff987816 */ /* 0x000fe40000000098 */
[----:B--2---:R-:W-:-:S05]  /*d980*/  IADD3 R8, P1, R7, R0, RZ ;  /* 0x0000000007087210 */ /* 0x004fca0007f3e0ff */
[----:B------:R-:W-:-:S05]  /*d990*/  IMAD.X R9, R24, 0x1, R6, P1 ;  /* 0x0000000118097824 */ /* 0x000fca00008e0606 */
[----:B------:R0:W2:Y:S01]  /*d9a0*/  @!P0 LDG.E.U8 R152, desc[UR20][R8.64] ;  /* 0x0000001408988981 */ /* 0x0000a2000c1e1100 */
[----:B------:R-:W-:Y:S02]  /*d9b0*/  PRMT R23, RZ, 0x7610, R23 ;  /* 0x00007610ff177816 */ /* 0x000fe40000000017 */
[----:B0-----:R-:W-:-:S05]  /*d9c0*/  IADD3 R8, P1, R7, R10, RZ ;  /* 0x0000000a07087210 */ /* 0x001fca0007f3e0ff */
[----:B------:R-:W-:-:S05]  /*d9d0*/  IMAD.X R9, R24, 0x1, R224, P1 ;  /* 0x0000000118097824 */ /* 0x000fca00008e06e0 */
[----:B------:R-:W2:Y:S01]  /*d9e0*/  @!P0 LDG.E.U8 R23, desc[UR20][R8.64] ;  /* 0x0000001408178981 */ /* 0x000ea2000c1e1100 */
[----:B------:R-:W-:Y:S02]  /*d9f0*/  PRMT R22, RZ, 0x7610, R22 ;  /* 0x00007610ff167816 */ /* 0x000fe40000000016 */
[----:B------:R-:W-:Y:S02]  /*da00*/  PRMT R21, RZ, 0x7610, R21 ;  /* 0x00007610ff157816 */ /* 0x000fe40000000015 */
[----:B------:R-:W-:Y:S02]  /*da10*/  PRMT R20, RZ, 0x7610, R20 ;  /* 0x00007610ff147816 */ /* 0x000fe40000000014 */
[----:B------:R-:W-:Y:S02]  /*da20*/  PRMT R19, RZ, 0x7610, R19 ;  /* 0x00007610ff137816 */ /* 0x000fe40000000013 */
[----:B------:R-:W-:Y:S02]  /*da30*/  PRMT R18, RZ, 0x7610, R18 ;  /* 0x00007610ff127816 */ /* 0x000fe40000000012 */
[----:B------:R-:W-:-:S02]  /*da40*/  PRMT R17, RZ, 0x7610, R17 ;  /* 0x00007610ff117816 */ /* 0x000fc40000000011 */
[----:B------:R-:W-:Y:S02]  /*da50*/  PRMT R16, RZ, 0x7610, R16 ;  /* 0x00007610ff107816 */ /* 0x000fe40000000010 */
[----:B------:R-:W-:Y:S02]  /*da60*/  PRMT R15, RZ, 0x7610, R15 ;  /* 0x00007610ff0f7816 */ /* 0x000fe4000000000f */
[----:B------:R-:W-:Y:S02]  /*da70*/  PRMT R171, RZ, 0x7610, R171 ;  /* 0x00007610ffab7816 */ /* 0x000fe400000000ab */
[----:B------:R-:W-:Y:S02]  /*da80*/  LOP3.LUT R214, R214, 0xffff, RZ, 0xc0, !PT ;  /* 0x0000ffffd6d67812 */ /* 0x000fe400078ec0ff */
[----:B------:R-:W-:Y:S02]  /*da90*/  LOP3.LUT R213, R213, 0xffff, RZ, 0xc0, !PT ;  /* 0x0000ffffd5d57812 */ /* 0x000fe400078ec0ff */
[----:B------:R0:W4:Y:S01]  /*daa0*/  @!P0 LDG.E.U8 R171, desc[UR20][R12.64] ;  /* 0x000000140cab8981 */ /* 0x000122000c1e1100 */
        /* <DEDUP_REMOVED lines=8> */
[----:B0-----:R-:W-:Y:S02]  /*db30*/  PRMT R13, RZ, 0x7610, R13 ;  /* 0x00007610ff0d7816 */ /* 0x001fe4000000000d */
[----:B------:R-:W-:Y:S02]  /*db40*/  PRMT R12, RZ, 0x7610, R12 ;  /* 0x00007610ff0c7816 */ /* 0x000fe4000000000c */
[----:B------:R-:W-:Y:S02]  /*db50*/  PRMT R213, R214, 0x3340, R213 ;  /* 0x00003340d6d57816 */ /* 0x000fe400000000d5 */
[----:B------:R-:W-:Y:S02]  /*db60*/  PRMT R210, R212, 0x3340, R210 ;  /* 0x00003340d4d27816 */ /* 0x000fe400000000d2 */
[----:B------:R-:W-:-:S02]  /*db70*/  PRMT R208, R211, 0x3340, R208 ;  /* 0x00003340d3d07816 */ /* 0x000fc400000000d0 */
[----:B------:R-:W-:Y:S02]  /*db80*/  PRMT R206, R209, 0x3340, R206 ;  /* 0x00003340d1ce7816 */ /* 0x000fe400000000ce */
[----:B------:R-:W-:Y:S02]  /*db90*/  PRMT R205, R207, 0x3340, R205 ;  /* 0x00003340cfcd7816 */ /* 0x000fe400000000cd */
[----:B---3--:R-:W-:-:S05]  /*dba0*/  IADD3 R8, P1, R7, R2, RZ ;  /* 0x0000000207087210 */ /* 0x008fca0007f3e0ff */
[----:B------:R-:W-:-:S05]  /*dbb0*/  IMAD.X R9, R24, 0x1, R14, P1 ;  /* 0x0000000118097824 */ /* 0x000fca00008e060e */
[----:B------:R0:W3:Y:S02]  /*dbc0*/  @!P0 LDG.E.U8 R22, desc[UR20][R8.64] ;  /* 0x0000001408168981 */ /* 0x0000e4000c1e1100 */
[----:B0-----:R-:W-:-:S05]  /*dbd0*/  IADD3 R8, P1, R7, R220, RZ ;  /* 0x000000dc07087210 */ /* 0x001fca0007f3e0ff */
        /* <DEDUP_REMOVED lines=21> */
[----:B------:R-:W-:Y:S01]  /*dd30*/  IMAD.X R9, R24, 0x1, R233, P1 ;  /* 0x0000000118097824 */ /* 0x000fe200008e06e9 */
[----:B------:R-:W-:-:S04]  /*dd40*/  IADD3 R10, P1, R7, R230, RZ ;  /* 0x000000e6070a7210 */ /* 0x000fc80007f3e0ff */
[----:B------:R0:W3:Y:S01]  /*dd50*/  @!P0 LDG.E.U8 R13, desc[UR20][R8.64] ;  /* 0x00000014080d8981 */ /* 0x0000e2000c1e1100 */
[----:B------:R-:W-:Y:S02]  /*dd60*/  IMAD.X R11, R24, 0x1, R229, P1 ;  /* 0x00000001180b7824 */ /* 0x000fe400008e06e5 */
[----:B------:R-:W1:Y:S03]  /*dd70*/  S2R R24, SR_TID.X ;  /* 0x0000000000187919 */ /* 0x000e660000002100 */
[----:B------:R2:W3:Y:S01]  /*dd80*/  @!P0 LDG.E.U8 R12, desc[UR20][R10.64] ;  /* 0x000000140a0c8981 */ /* 0x0004e2000c1e1100 */
[----:B0-----:R-:W-:Y:S02]  /*dd90*/  PRMT R8, R219, 0x5410, R217 ;  /* 0x00005410db087816 */ /* 0x001fe400000000d9 */
[----:B------:R-:W-:Y:S02]  /*dda0*/  PRMT R9, R215, 0x5410, R213 ;  /* 0x00005410d7097816 */ /* 0x000fe400000000d5 */
[----:B--2---:R-:W-:-:S02]  /*ddb0*/  PRMT R10, R210, 0x5410, R208 ;  /* 0x00005410d20a7816 */ /* 0x004fc400000000d0 */
[----:B------:R-:W-:-:S05]  /*ddc0*/  PRMT R11, R206, 0x5410, R205 ;  /* 0x00005410ce0b7816 */ /* 0x000fca00000000cd */
[----:B------:R0:W-:Y:S01]  /*ddd0*/  STS.128 [R25+UR4+0x1000], R8 ;  /* 0x0010000819007988 */ /* 0x0001e20008000c04 */
[----:B-1----:R-:W-:-:S05]  /*dde0*/  LOP3.LUT R24, R24, 0x7f, RZ, 0xc0, !PT ;  /* 0x0000007f18187812 */ /* 0x002fca00078ec0ff */
[----:B------:R-:W-:Y:S01]  /*ddf0*/  STS.U8 [R24+UR4+0x2000], R203 ;  /* 0x002000cb18007988 */ /* 0x000fe20008000004 */
[----:B------:R-:W-:Y:S01]  /*de00*/  UMOV UR9, 0xc0000010 ;  /* 0xc000001000097882 */ /* 0x000fe20000000000 */
[----:B------:R-:W-:Y:S01]  /*de10*/  UMOV UR14, UR10 ;  /* 0x0000000a000e7c82 */ /* 0x000fe20008000000 */
[----:B------:R-:W-:Y:S01]  /*de20*/  UMOV UR15, UR11 ;  /* 0x0000000b000f7c82 */ /* 0x000fe20008000000 */
[----:B------:R-:W-:Y:S01]  /*de30*/  STS.U8 [R24+UR4+0x2100], R202 ;  /* 0x002100ca18007988 */ /* 0x000fe20008000004 */
[----:B------:R-:W-:Y:S01]  /*de40*/  UMOV UR18, UR10 ;  /* 0x0000000a00127c82 */ /* 0x000fe20008000000 */
[----:B------:R-:W-:Y:S01]  /*de50*/  UMOV UR19, UR11 ;  /* 0x0000000b00137c82 */ /* 0x000fe20008000000 */
[----:B------:R-:W-:Y:S01]  /*de60*/  IADD3 R226, P5, R226, UR7, RZ ;  /* 0x00000007e2e27c10 */ /* 0x000fe2000ffbe0ff */
[----:B------:R-:W-:Y:S01]  /*de70*/  STS.U8 [R24+UR4+0x2200], R201 ;  /* 0x002200c918007988 */ /* 0x000fe20008000004 */
[----:B------:R-:W-:Y:S01]  /*de80*/  IMAD.MOV.U32 R208, RZ, RZ, R216 ;  /* 0x000000ffffd07224 */ /* 0x000fe200078e00d8 */
[----:B------:R-:W-:Y:S01]  /*de90*/  IADD3 R228, P6, R228, UR7, RZ ;  /* 0x00000007e4e47c10 */ /* 0x000fe2000ffde0ff */
[----:B------:R-:W-:Y:S01]  /*dea0*/  UMOV UR26, UR10 ;  /* 0x0000000a001a7c82 */ /* 0x000fe20008000000 */
[----:B------:R-:W-:Y:S01]  /*deb0*/  STS.U8 [R24+UR4+0x2300], R200 ;  /* 0x002300c818007988 */ /* 0x000fe20008000004 */
[----:B------:R-:W-:Y:S01]  /*dec0*/  IADD3 R230, P0, R230, UR7, RZ ;  /* 0x00000007e6e67c10 */ /* 0x000fe2000ff1e0ff */
[----:B------:R-:W-:Y:S01]  /*ded0*/  UMOV UR27, UR11 ;  /* 0x0000000b001b7c82 */ /* 0x000fe20008000000 */
[----:B------:R-:W-:Y:S01]  /*dee0*/  IADD3 R232, P1, R232, UR7, RZ ;  /* 0x00000007e8e87c10 */ /* 0x000fe2000ff3e0ff */
[----:B------:R-:W-:Y:S01]  /*def0*/  STS.U8 [R24+UR4+0x2400], R199 ;  /* 0x002400c718007988 */ /* 0x000fe20008000004 */
[----:B------:R-:W-:Y:S01]  /*df00*/  IADD3 R234, P2, R234, UR7, RZ ;  /* 0x00000007eaea7c10 */ /* 0x000fe2000ff5e0ff */
[----:B0-----:R-:W0:Y:S02]  /*df10*/  LDC R8, c[0x0][0x238] ;  /* 0x00008e00ff087b82 */ /* 0x001e240000000800 */
[----:B------:R-:W-:Y:S04]  /*df20*/  STS.U8 [R24+UR4+0x2500], R198 ;  /* 0x002500c618007988 */ /* 0x000fe80008000004 */
        /* <DEDUP_REMOVED lines=25> */
[----:B------:R1:W-:Y:S04]  /*e0c0*/  STS.U8 [R24+UR4+0x3f00], R172 ;  /* 0x003f00ac18007988 */ /* 0x0003e80008000004 */
[----:B-1----:R-:W2:Y:S04]  /*e0d0*/  LDL.LU.64 R24, [R1] ;  /* 0x0000000001187983 */ /* 0x002ea80000300a00 */
[----:B------:R-:W4:Y:S04]  /*e0e0*/  LDL.LU.64 R26, [R1+0x8] ;  /* 0x00000800011a7983 */ /* 0x000f280000300a00 */
[----:B------:R-:W3:Y:S04]  /*e0f0*/  LDL.LU.64 R28, [R1+0x10] ;  /* 0x00001000011c7983 */ /* 0x000ee80000300a00 */
[----:B------:R-:W2:Y:S04]  /*e100*/  LDL.LU.64 R30, [R1+0x18] ;  /* 0x00001800011e7983 */ /* 0x000ea80000300a00 */
        /* <DEDUP_REMOVED lines=60> */
[----:B--2---:R-:W-:Y:S04]  /*e4d0*/  STL.64 [R1+0x18a8], R150 ;  /* 0x0018a89601007387 */ /* 0x004fe80000100a00 */
[----:B---3--:R-:W-:Y:S04]  /*e4e0*/  STL.64 [R1+0x18a0], R148 ;  /* 0x0018a09401007387 */ /* 0x008fe80000100a00 */
[----:B----4-:R-:W-:Y:S04]  /*e4f0*/  STL.64 [R1+0x1898], R146 ;  /* 0x0018989201007387 */ /* 0x010fe80000100a00 */
        /* <DEDUP_REMOVED lines=61> */
[----:B-1----:R-:W2:Y:S04]  /*e8d0*/  LDL.LU.64 R24, [R1+0x200] ;  /* 0x0002000001187983 */ /* 0x002ea80000300a00 */
[----:B------:R-:W3:Y:S04]  /*e8e0*/  LDL.LU.64 R26, [R1+0x208] ;  /* 0x00020800011a7983 */ /* 0x000ee80000300a00 */
[----:B------:R-:W4:Y:S04]  /*e8f0*/  LDL.LU.64 R28, [R1+0x210] ;  /* 0x00021000011c7983 */ /* 0x000f280000300a00 */
[----:B------:R-:W2:Y:S04]  /*e900*/  LDL.LU.64 R30, [R1+0x218] ;  /* 0x00021800011e7983 */ /* 0x000ea80000300a00 */
        /* <DEDUP_REMOVED lines=60> */
[----:B--2---:R-:W-:Y:S04]  /*ecd0*/  STL.64 [R1+0x1aa8], R150 ;  /* 0x001aa89601007387 */ /* 0x004fe80000100a00 */
[----:B----4-:R-:W-:Y:S04]  /*ece0*/  STL.64 [R1+0x1aa0], R148 ;  /* 0x001aa09401007387 */ /* 0x010fe80000100a00 */
[----:B---3--:R-:W-:Y:S04]  /*ecf0*/  STL.64 [R1+0x1a98], R146 ;  /* 0x001a989201007387 */ /* 0x008fe80000100a00 */
        /* <DEDUP_REMOVED lines=62> */
[----:B------:R-:W2:Y:S04]  /*f0e0*/  LDL.LU.64 R26, [R1+0x408] ;  /* 0x00040800011a7983 */ /* 0x000ea80000300a00 */
        /* <DEDUP_REMOVED lines=93> */
[----:B------:R-:W-:Y:S01]  /*f6c0*/  STS.U8 [R221+UR4+0x3e80], R12 ;  /* 0x003e800cdd007988 */ /* 0x000fe20008000004 */
[----:B------:R1:W-:Y:S06]  /*f6d0*/  MEMBAR.ALL.CTA ;  /* 0x0000000000007992 */ /* 0x0003ec0000008000 */
[----:B-1----:R-:W1:Y:S02]  /*f6e0*/  FENCE.VIEW.ASYNC.S ;  /* 0x00000000000073c6 */ /* 0x002e640000000000 */
[----:B-1----:R-:W-:Y:S06]  /*f6f0*/  BAR.SYNC.DEFER_BLOCKING 0x0 ;  /* 0x0000000000007b1d */ /* 0x002fec0000010000 */
[----:B--2---:R-:W-:-:S06]  /*f700*/  WARPGROUP.ARRIVE ;  /* 0x00000000000079c5 */ /* 0x004fcc0000000000 */
[----:B------:R-:W-:Y:S03]  /*f710*/  QGMMA.64x256x32.F32.E4M3.E4M3 R24, gdesc[UR8], R24, gsb0 ;  /* 0x03e00000081879f3 */ /* 0x000fe60008000818 */
[----:B------:R-:W-:Y:S02]  /*f720*/  WARPGROUP.DEPBAR.LE gsb0, 0x0 ;  /* 0x00008000000079c5 */ /* 0x000fe40000010000 */
        /* <DEDUP_REMOVED lines=127> */
[----:B------:R-:W2:Y:S02]  /*ff20*/  LDL.LU.64 R24, [R1+0x18b0] ;  /* 0x0018b00001187983 */ /* 0x000ea40000300a00 */
        /* <DEDUP_REMOVED lines=132> */
[----:B------:R-:W-:Y:S01]  /*10770*/  QGMMA.64x256x32.F32.E4M3.E4M3 R24, gdesc[UR16], R24, gsb0 ;  /* 0x03e00000101879f3 */ /* 0x000fe20008000818 */
[----:B------:R-:W-:Y:S02]  /*10780*/  IADD3.X R225, R225, UR6, RZ, P5, !PT ;  /* 0x00000006e1e17c10 */ /* 0x000fe4000affe4ff */
[----:B------:R-:W-:-:S04]  /*10790*/  IADD3 R240, P5, R240, UR7, RZ ;  /* 0x00000007f0f07c10 */ /* 0x000fc8000ffbe0ff */
[----:B------:R-:W-:Y:S02]  /*107a0*/  IADD3.X R239, R239, UR6, RZ, P5, !PT ;  /* 0x00000006efef7c10 */ /* 0x000fe4000affe4ff */
[----:B------:R-:W-:Y:S01]  /*107b0*/  IADD3 R251, P5, R251, UR7, RZ ;  /* 0x00000007fbfb7c10 */ /* 0x000fe2000ffbe0ff */
[----:B------:R-:W-:Y:S02]  /*107c0*/  WARPGROUP.DEPBAR.LE gsb0, 0x0 ;  /* 0x00008000000079c5 */ /* 0x000fe40000010000 */
[----:B------:R-:W-:Y:S04]  /*107d0*/  STL.64 [R1], R24 ;  /* 0x0000001801007387 */ /* 0x000fe80000100a00 */
        /* <DEDUP_REMOVED lines=127> */
[----:B------:R-:W3:Y:S04]  /*10fd0*/  LDL.LU R216, [R1+0x60c] ;  /* 0x00060c0001d87983 */ /* 0x000ee80000300800 */
[----:B------:R-:W4:Y:S04]  /*10fe0*/  LDL.LU R209, [R1+0x61c] ;  /* 0x00061c0001d17983 */ /* 0x000f280000300800 */
[----:B------:R-:W2:Y:S04]  /*10ff0*/  LDL.LU R211, [R1+0x62c] ;  /* 0x00062c0001d37983 */ /* 0x000ea80000300800 */
[----:B------:R-:W2:Y:S04]  /*11000*/  LDL.LU R215, [R1+0x63c] ;  /* 0x00063c0001d77983 */ /* 0x000ea80000300800 */
[----:B------:R-:W2:Y:S04]  /*11010*/  LDL.LU R213, [R1+0x608] ;  /* 0x0006080001d57983 */ /* 0x000ea80000300800 */
[----:B------:R-:W2:Y:S04]  /*11020*/  LDL.LU R212, [R1+0x644] ;  /* 0x0006440001d47983 */ /* 0x000ea80000300800 */
[----:B------:R-:W2:Y:S04]  /*11030*/  LDL.LU R214, [R1+0x64c] ;  /* 0x00064c0001d67983 */ /* 0x000ea80000300800 */
[----:B------:R1:W-:Y:S04]  /*11040*/  STL [R1+0x604], R251 ;  /* 0x000604fb01007387 */ /* 0x0003e80000100800 */
[----:B-1----:R-:W2:Y:S04]  /*11050*/  LDL.LU R251, [R1+0x14a8] ;  /* 0x0014a80001fb7983 */ /* 0x002ea80000300800 */
[----:B------:R-:W2:Y:S01]  /*11060*/  LDL.LU R219, [R1+0x618] ;  /* 0x0006180001db7983 */ /* 0x000ea20000300800 */
[----:B------:R-:W-:-:S02]  /*11070*/  IADD3.X R227, R227, UR6, RZ, P6, !PT ;  /* 0x00000006e3e37c10 */ /* 0x000fc4000b7fe4ff */
[----:B------:R-:W-:Y:S02]  /*11080*/  IADD3 R242, P6, R242, UR7, RZ ;  /* 0x00000007f2f27c10 */ /* 0x000fe4000ffde0ff */
[----:B------:R-:W-:Y:S02]  /*11090*/  IADD3.X R229, R229, UR6, RZ, P0, !PT ;  /* 0x00000006e5e57c10 */ /* 0x000fe400087fe4ff */
[----:B------:R-:W-:Y:S02]  /*110a0*/  IADD3 R244, P0, R244, UR7, RZ ;  /* 0x00000007f4f47c10 */ /* 0x000fe4000ff1e0ff */
[----:B------:R-:W-:Y:S02]  /*110b0*/  IADD3.X R231, R231, UR6, RZ, P1, !PT ;  /* 0x00000006e7e77c10 */ /* 0x000fe40008ffe4ff */
[----:B------:R-:W-:Y:S02]  /*110c0*/  IADD3.X R241, R241, UR6, RZ, P6, !PT ;  /* 0x00000006f1f17c10 */ /* 0x000fe4000b7fe4ff */
[----:B------:R-:W-:-:S02]  /*110d0*/  IADD3 R236, P3, R236, UR7, RZ ;  /* 0x00000007ecec7c10 */ /* 0x000fc4000ff7e0ff */
[----:B------:R-:W-:Y:S02]  /*110e0*/  IADD3 R246, P1, R246, UR7, RZ ;  /* 0x00000007f6f67c10 */ /* 0x000fe4000ff3e0ff */
[----:B------:R-:W-:Y:S02]  /*110f0*/  IADD3 R238, P4, R238, UR7, RZ ;  /* 0x00000007eeee7c10 */ /* 0x000fe4000ff9e0ff */
[----:B------:R-:W-:Y:S02]  /*11100*/  IADD3.X R233, R233, UR6, RZ, P2, !PT ;  /* 0x00000006e9e97c10 */ /* 0x000fe400097fe4ff */
[----:B------:R-:W-:Y:S02]  /*11110*/  IADD3.X R243, R243, UR6, RZ, P0, !PT ;  /* 0x00000006f3f37c10 */ /* 0x000fe400087fe4ff */
[----:B------:R-:W-:Y:S02]  /*11120*/  IADD3 R248, P2, R248, UR7, RZ ;  /* 0x00000007f8f87c10 */ /* 0x000fe4000ff5e0ff */
[----:B------:R-:W-:-:S02]  /*11130*/  IADD3 R218, P0, R218, UR7, RZ ;  /* 0x00000007dada7c10 */ /* 0x000fc4000ff1e0ff */
[----:B------:R-:W-:Y:S02]  /*11140*/  IADD3.X R235, R235, UR6, RZ, P3, !PT ;  /* 0x00000006ebeb7c10 */ /* 0x000fe40009ffe4ff */
[----:B------:R-:W-:Y:S02]  /*11150*/  IADD3.X R245, R245, UR6, RZ, P1, !PT ;  /* 0x00000006f5f57c10 */ /* 0x000fe40008ffe4ff */
[----:B------:R-:W-:Y:S02]  /*11160*/  IADD3 R250, P3, R250, UR7, RZ ;  /* 0x00000007fafa7c10 */ /* 0x000fe4000ff7e0ff */
[----:B------:R-:W-:Y:S02]  /*11170*/  IADD3.X R237, R237, UR6, RZ, P4, !PT ;  /* 0x00000006eded7c10 */ /* 0x000fe4000a7fe4ff */
[----:B------:R-:W-:Y:S02]  /*11180*/  IADD3 R252, P4, R252, UR7, RZ ;  /* 0x00000007fcfc7c10 */ /* 0x000fe4000ff9e0ff */
[----:B------:R-:W-:-:S02]  /*11190*/  IADD3.X R247, R247, UR6, RZ, P2, !PT ;  /* 0x00000006f7f77c10 */ /* 0x000fc400097fe4ff */
[----:B------:R-:W-:Y:S02]  /*111a0*/  IADD3 R220, P2, R220, UR7, RZ ;  /* 0x00000007dcdc7c10 */ /* 0x000fe4000ff5e0ff */
[----:B------:R-:W-:Y:S02]  /*111b0*/  IADD3.X R249, R249, UR6, RZ, P3, !PT ;  /* 0x00000006f9f97c10 */ /* 0x000fe40009ffe4ff */
[----:B------:R-:W-:Y:S02]  /*111c0*/  IADD3.X R208, R208, UR6, RZ, P5, !PT ;  /* 0x00000006d0d07c10 */ /* 0x000fe4000affe4ff */
[----:B------:R-:W-:Y:S02]  /*111d0*/  IADD3.X R5, R5, UR6, RZ, P0, !PT ;  /* 0x0000000605057c10 */ /* 0x000fe400087fe4ff */
[----:B------:R-:W-:Y:S02]  /*111e0*/  IADD3.X R223, R223, UR6, RZ, P2, !PT ;  /* 0x00000006dfdf7c10 */ /* 0x000fe400097fe4ff */
[----:B---3--:R-:W-:-:S02]  /*111f0*/  IADD3 R216, P6, R216, UR7, RZ ;  /* 0x00000007d8d87c10 */ /* 0x008fc4000ffde0ff */
[----:B----4-:R-:W-:-:S03]  /*11200*/  IADD3 R209, P1, R209, UR7, RZ ;  /* 0x00000007d1d17c10 */ /* 0x010fc6000ff3e0ff */
[----:B------:R1:W-:Y:S01]  /*11210*/  STL [R1+0x60c], R216 ;  /* 0x00060cd801007387 */ /* 0x0003e20000100800 */
[----:B--2---:R-:W-:-:S03]  /*11220*/  IADD3 R211, P3, R211, UR7, RZ ;  /* 0x00000007d3d37c10 */ /* 0x004fc6000ff7e0ff */
[----:B-1----:R-:W2:Y:S04]  /*11230*/  LDL.LU R216, [R1+0x65c] ;  /* 0x00065c0001d87983 */ /* 0x002ea80000300800 */
[----:B------:R1:W-:Y:S04]  /*11240*/  STL [R1+0x614], R218 ;  /* 0x000614da01007387 */ /* 0x0003e80000100800 */
[----:B-1----:R-:W3:Y:S04]  /*11250*/  LDL.LU R218, [R1+0x628] ;  /* 0x0006280001da7983 */ /* 0x002ee80000300800 */
[----:B------:R-:W4:Y:S04]  /*11260*/  LDL.LU R217, [R1+0x66c] ;  /* 0x00066c0001d97983 */ /* 0x000f280000300800 */
[----:B------:R-:W-:Y:S01]  /*11270*/  STL [R1+0x61c], R209 ;  /* 0x00061cd101007387 */ /* 0x000fe20000100800 */
[----:B------:R-:W-:-:S02]  /*11280*/  IADD3.X R251, R251, UR6, RZ, P4, !PT ;  /* 0x00000006fbfb7c10 */ /* 0x000fc4000a7fe4ff */
[----:B------:R-:W-:Y:S01]  /*11290*/  IADD3 R2, P4, R2, UR7, RZ ;  /* 0x0000000702027c10 */ /* 0x000fe2000ff9e0ff */
[----:B------:R-:W4:Y:S04]  /*112a0*/  LDL.LU R207, [R1+0x638] ;  /* 0x0006380001cf7983 */ /* 0x000f280000300800 */
[----:B------:R1:W-:Y:S04]  /*112b0*/  STL [R1+0x624], R220 ;  /* 0x000624dc01007387 */ /* 0x0003e80000100800 */
[----:B-1----:R-:W4:Y:S04]  /*112c0*/  LDL.LU R220, [R1+0x674] ;  /* 0x0006740001dc7983 */ /* 0x002f280000300800 */
[----:B------:R-:W4:Y:S04]  /*112d0*/  LDL.LU R209, [R1+0x67c] ;  /* 0x00067c0001d17983 */ /* 0x000f280000300800 */
[----:B------:R-:W-:Y:S04]  /*112e0*/  STL [R1+0x62c], R211 ;  /* 0x00062cd301007387 */ /* 0x000fe80000100800 */
[----:B------:R1:W-:Y:S04]  /*112f0*/  STL [R1+0x634], R2 ;  /* 0x0006340201007387 */ /* 0x0003e80000100800 */
[----:B-1----:R-:W4:Y:S01]  /*11300*/  LDL.LU R2, [R1+0x14a4] ;  /* 0x0014a40001027983 */ /* 0x002f220000300800 */
[----:B------:R-:W-:-:S02]  /*11310*/  IADD3 R215, P5, R215, UR7, RZ ;  /* 0x00000007d7d77c10 */ /* 0x000fc4000ffbe0ff */
[----:B------:R-:W-:Y:S01]  /*11320*/  IADD3.X R213, R213, UR6, RZ, P6, !PT ;  /* 0x00000006d5d57c10 */ /* 0x000fe2000b7fe4ff */
[----:B------:R-:W4:Y:S01]  /*11330*/  LDL.LU R211, [R1+0x648] ;  /* 0x0006480001d37983 */ /* 0x000f220000300800 */
[----:B------:R-:W-:-:S03]  /*11340*/  IADD3 R212, P6, R212, UR7, RZ ;  /* 0x00000007d4d47c10 */ /* 0x000fc6000ffde0ff */
[----:B------:R1:W-:Y:S04]  /*11350*/  STL [R1+0x600], R208 ;  /* 0x000600d001007387 */ /* 0x0003e80000100800 */
[----:B------:R-:W4:Y:S01]  /*11360*/  LDL.LU R210, [R1+0x68c] ;  /* 0x00068c0001d27983 */ /* 0x000f220000300800 */
[----:B------:R-:W-:-:S03]  /*11370*/  IADD3 R214, P0, R214, UR7, RZ ;  /* 0x00000007d6d67c10 */ /* 0x000fc6000ff1e0ff */
[----:B------:R-:W-:Y:S01]  /*11380*/  STL [R1+0x63c], R215 ;  /* 0x00063cd701007387 */ /* 0x000fe20000100800 */
[----:B------:R-:W-:-:S03]  /*11390*/  IADD3.X R219, R219, UR6, RZ, P1, !PT ;  /* 0x00000006dbdb7c10 */ /* 0x000fc60008ffe4ff */
[----:B-1----:R-:W4:Y:S01]  /*113a0*/  LDL.LU R208, [R1+0x658] ;  /* 0x0006580001d07983 */ /* 0x002f220000300800 */
[----:B------:R-:W-:-:S03]  /*113b0*/  IADD3 R0, P1, R0, UR7, RZ ;  /* 0x0000000700007c10 */ /* 0x000fc6000ff3e0ff */
[----:B------:R-:W-:Y:S04]  /*113c0*/  STL [R1+0x608], R213 ;  /* 0x000608d501007387 */ /* 0x000fe80000100800 */
[----:B------:R-:W-:Y:S04]  /*113d0*/  STL [R1+0x644], R212 ;  /* 0x000644d401007387 */ /* 0x000fe80000100800 */
[----:B------:R1:W-:Y:S04]  /*113e0*/  STL [R1+0x610], R5 ;  /* 0x0006100501007387 */ /* 0x0003e80000100800 */
[----:B-1----:R-:W4:Y:S04]  /*113f0*/  LDL.LU R5, [R1+0x14a0] ;  /* 0x0014a00001057983 */ /* 0x002f280000300800 */
[----:B------:R-:W4:Y:S04]  /*11400*/  LDL.LU R215, [R1+0x69c] ;  /* 0x00069c0001d77983 */ /* 0x000f280000300800 */
[----:B------:R-:W4:Y:S04]  /*11410*/  LDL.LU R212, [R1+0x668] ;  /* 0x0006680001d47983 */ /* 0x000f280000300800 */
[----:B------:R1:W-:Y:S04]  /*11420*/  STL [R1+0x64c], R214 ;  /* 0x00064cd601007387 */ /* 0x0003e80000100800 */
[----:B-1----:R-:W4:Y:S04]  /*11430*/  LDL.LU R214, [R1+0x6a4] ;  /* 0x0006a40001d67983 */ /* 0x002f280000300800 */
[----:B------:R1:W-:Y:S04]  /*11440*/  STL [R1+0x654], R0 ;  /* 0x0006540001007387 */ /* 0x0003e80000100800 */
[----:B-1----:R-:W4:Y:S04]  /*11450*/  LDL.LU R0, [R1+0x149c] ;  /* 0x00149c0001007983 */ /* 0x002f280000300800 */
[----:B------:R-:W-:Y:S04]  /*11460*/  STL [R1+0x618], R219 ;  /* 0x000618db01007387 */ /* 0x000fe80000100800 */
[----:B------:R1:W-:Y:S04]  /*11470*/  STL [R1+0x620], R223 ;  /* 0x000620df01007387 */ /* 0x0003e80000100800 */
[----:B-1----:R-:W4:Y:S01]  /*11480*/  LDL.LU R223, [R1+0x1498] ;  /* 0x0014980001df7983 */ /* 0x002f220000300800 */
[----:B------:R-:W-:-:S03]  /*11490*/  IADD3.X R14, R14, UR6, RZ, P4, !PT ;  /* 0x000000060e0e7c10 */ /* 0x000fc6000a7fe4ff */
[----:B------:R-:W4:Y:S04]  /*114a0*/  LDL.LU R213, [R1+0x6ac] ;  /* 0x0006ac0001d57983 */ /* 0x000f280000300800 */
[----:B------:R-:W4:Y:S01]  /*114b0*/  LDL.LU R219, [R1+0x678] ;  /* 0x0006780001db7983 */ /* 0x000f220000300800 */
[----:B------:R-:W-:Y:S02]  /*114c0*/  IADD3.X R224, R224, UR6, RZ, P6, !PT ;  /* 0x00000006e0e07c10 */ /* 0x000fe4000b7fe4ff */
[----:B------:R-:W-:Y:S02]  /*114d0*/  IADD3.X R6, R6, UR6, RZ, P1, !PT ;  /* 0x0000000606067c10 */ /* 0x000fe40008ffe4ff */
[----:B--2---:R-:W-:-:S05]  /*114e0*/  IADD3 R216, P2, R216, UR7, RZ ;  /* 0x00000007d8d87c10 */ /* 0x004fca000ff5e0ff */
[----:B------:R1:W-:Y:S01]  /*114f0*/  STL [R1+0x65c], R216 ;  /* 0x00065cd801007387 */ /* 0x0003e20000100800 */
[----:B---3--:R-:W-:-:S03]  /*11500*/  IADD3.X R218, R218, UR6, RZ, P3, !PT ;  /* 0x00000006dada7c10 */ /* 0x008fc60009ffe4ff */
[----:B-1----:R-:W2:Y:S04]  /*11510*/  LDL.LU R216, [R1+0x6bc] ;  /* 0x0006bc0001d87983 */ /* 0x002ea80000300800 */
[----:B------:R1:W-:Y:S04]  /*11520*/  STL [R1+0x628], R218 ;  /* 0x000628da01007387 */ /* 0x0003e80000100800 */
[----:B-1----:R-:W3:Y:S01]  /*11530*/  LDL.LU R218, [R1+0x688] ;  /* 0x0006880001da7983 */ /* 0x002ee20000300800 */
[----:B----4-:R-:W-:-:S05]  /*11540*/  IADD3 R2, P3, R2, UR7, RZ ;  /* 0x0000000702027c10 */ /* 0x010fca000ff7e0ff */
[----:B------:R1:W-:Y:S04]  /*11550*/  STL [R1+0x664], R2 ;  /* 0x0006640201007387 */ /* 0x0003e80000100800 */
[----:B-1----:R-:W4:Y:S04]  /*11560*/  LDL.LU R2, [R1+0x1494] ;  /* 0x0014940001027983 */ /* 0x002f280000300800 */
[----:B------:R1:W-:Y:S04]  /*11570*/  STL [R1+0x630], R14 ;  /* 0x0006300e01007387 */ /* 0x0003e80000100800 */
[----:B-1----:R-:W2:Y:S01]  /*11580*/  LDL.LU R14, [R1+0x1490] ;  /* 0x00149000010e7983 */ /* 0x002ea20000300800 */
[----:B------:R-:W-:-:S02]  /*11590*/  IADD3 R217, P4, R217, UR7, RZ ;  /* 0x00000007d9d97c10 */ /* 0x000fc4000ff9e0ff */
[----:B------:R-:W-:Y:S02]  /*115a0*/  IADD3.X R207, R207, UR6, RZ, P5, !PT ;  /* 0x00000006cfcf7c10 */ /* 0x000fe4000affe4ff */
[----:B------:R-:W-:Y:S01]  /*115b0*/  IADD3 R220, P5, R220, UR7, RZ ;  /* 0x00000007dcdc7c10 */ /* 0x000fe2000ffbe0ff */
[----:B------:R1:W-:Y:S01]  /*115c0*/  STL [R1+0x66c], R217 ;  /* 0x00066cd901007387 */ /* 0x0003e20000100800 */
[----:B------:R-:W-:Y:S02]  /*115d0*/  IADD3 R209, P6, R209, UR7, RZ ;  /* 0x00000007d1d17c10 */ /* 0x000fe4000ffde0ff */
[----:B------:R-:W-:Y:S01]  /*115e0*/  IADD3.X R211, R211, UR6, RZ, P0, !PT ;  /* 0x00000006d3d37c10 */ /* 0x000fe200087fe4ff */
[----:B-1----:R-:W4:Y:S04]  /*115f0*/  LDL.LU R217, [R1+0x6cc] ;  /* 0x0006cc0001d97983 */ /* 0x002f280000300800 */
[----:B------:R1:W-:Y:S04]  /*11600*/  STL [R1+0x674], R220 ;  /* 0x000674dc01007387 */ /* 0x0003e80000100800 */
[----:B------:R-:W-:Y:S04]  /*11610*/  STL [R1+0x638], R207 ;  /* 0x000638cf01007387 */ /* 0x000fe80000100800 */
[----:B-1----:R-:W4:Y:S04]  /*11620*/  LDL.LU R220, [R1+0x698] ;  /* 0x0006980001dc7983 */ /* 0x002f280000300800 */
[----:B------:R1:W-:Y:S04]  /*11630*/  STL [R1+0x640], R224 ;  /* 0x000640e001007387 */ /* 0x0003e80000100800 */
[----:B-1----:R-:W4:Y:S04]  /*11640*/  LDL.LU R224, [R1+0x148c] ;  /* 0x00148c0001e07983 */ /* 0x002f280000300800 */
[----:B------:R-:W4:Y:S04]  /*11650*/  LDL.LU R207, [R1+0x6d4] ;  /* 0x0006d40001cf7983 */ /* 0x000f280000300800 */
[----:B------:R1:W-:Y:S04]  /*11660*/  STL [R1+0x67c], R209 ;  /* 0x00067cd101007387 */ /* 0x0003e80000100800 */
[----:B-1----:R-:W4:Y:S01]  /*11670*/  LDL.LU R209, [R1+0x6dc] ;  /* 0x0006dc0001d17983 */ /* 0x002f220000300800 */
[----:B------:R-:W-:-:S05]  /*11680*/  IADD3 R223, P0, R223, UR7, RZ ;  /* 0x00000007dfdf7c10 */ /* 0x000fca000ff1e0ff */
[----:B------:R1:W-:Y:S04]  /*11690*/  STL [R1+0x684], R223 ;  /* 0x000684df01007387 */ /* 0x0003e80000100800 */
[----:B------:R-:W-:Y:S04]  /*116a0*/  STL [R1+0x648], R211 ;  /* 0x000648d301007387 */ /* 0x000fe80000100800 */
[----:B-1----:R-:W4:Y:S04]  /*116b0*/  LDL.LU R223, [R1+0x1488] ;  /* 0x0014880001df7983 */ /* 0x002f280000300800 */
[----:B------:R1:W-:Y:S04]  /*116c0*/  STL [R1+0x650], R6 ;  /* 0x0006500601007387 */ /* 0x0003e80000100800 */
[----:B-1----:R-:W3:Y:S01]  /*116d0*/  LDL.LU R6, [R1+0x1484] ;  /* 0x0014840001067983 */ /* 0x002ee20000300800 */
[----:B------:R-:W-:-:S02]  /*116e0*/  IADD3.X R208, R208, UR6, RZ, P2, !PT ;  /* 0x00000006d0d07c10 */ /* 0x000fc400097fe4ff */
[----:B------:R-:W-:Y:S01]  /*116f0*/  IADD3 R210, P1, R210, UR7, RZ ;  /* 0x00000007d2d27c10 */ /* 0x000fe2000ff3e0ff */
[----:B------:R-:W4:Y:S01]  /*11700*/  LDL.LU R211, [R1+0x6a8] ;  /* 0x0006a80001d37983 */ /* 0x000f220000300800 */
[----:B------:R-:W-:Y:S02]  /*11710*/  IADD3.X R4, R4, UR6, RZ, P3, !PT ;  /* 0x0000000604047c10 */ /* 0x000fe40009ffe4ff */
[----:B------:R-:W-:Y:S02]  /*11720*/  IADD3.X R212, R212, UR6, RZ, P4, !PT ;  /* 0x00000006d4d47c10 */ /* 0x000fe4000a7fe4ff */
[----:B------:R-:W-:Y:S02]  /*11730*/  IADD3 R215, P3, R215, UR7, RZ ;  /* 0x00000007d7d77c10 */ /* 0x000fe4000ff7e0ff */
[----:B------:R-:W-:Y:S02]  /*11740*/  IADD3 R214, P4, R214, UR7, RZ ;  /* 0x00000007d6d67c10 */ /* 0x000fe4000ff9e0ff */
[----:B------:R-:W-:-:S02]  /*11750*/  IADD3.X R5, R5, UR6, RZ, P5, !PT ;  /* 0x0000000605057c10 */ /* 0x000fc4000affe4ff */
[----:B------:R-:W-:Y:S02]  /*11760*/  IADD3.X R219, R219, UR6, RZ, P6, !PT ;  /* 0x00000006dbdb7c10 */ /* 0x000fe4000b7fe4ff */
[----:B------:R-:W-:Y:S02]  /*11770*/  IADD3 R213, P5, R213, UR7, RZ ;  /* 0x00000007d5d57c10 */ /* 0x000fe4000ffbe0ff */
[----:B------:R-:W-:Y:S02]  /*11780*/  IADD3.X R0, R0, UR6, RZ, P0, !PT ;  /* 0x0000000600007c10 */ /* 0x000fe400087fe4ff */
[----:B--2---:R-:W-:-:S05]  /*11790*/  IADD3 R14, P2, R14, UR7, RZ ;  /* 0x000000070e0e7c10 */ /* 0x004fca000ff5e0ff */
[----:B------:R1:W-:Y:S04]  /*117a0*/  STL [R1+0x694], R14 ;  /* 0x0006940e01007387 */ /* 0x0003e80000100800 */
[----:B------:R-:W-:Y:S04]  /*117b0*/  STL [R1+0x68c], R210 ;  /* 0x00068cd201007387 */ /* 0x000fe80000100800 */
[----:B-1----:R-:W2:Y:S04]  /*117c0*/  LDL.LU R14, [R1+0x1480] ;  /* 0x00148000010e7983 */ /* 0x002ea80000300800 */
[----:B------:R-:W-:Y:S04]  /*117d0*/  STL [R1+0x658], R208 ;  /* 0x000658d001007387 */ /* 0x000fe80000100800 */
[----:B------:R1:W-:Y:S04]  /*117e0*/  STL [R1+0x660], R4 ;  /* 0x0006600401007387 */ /* 0x0003e80000100800 */
[----:B-1----:R-:W2:Y:S04]  /*117f0*/  LDL.LU R4, [R1+0x147c] ;  /* 0x00147c0001047983 */ /* 0x002ea80000300800 */
[----:B------:R1:W-:Y:S04]  /*11800*/  STL [R1+0x668], R212 ;  /* 0x000668d401007387 */ /* 0x0003e80000100800 */
[----:B------:R-:W-:Y:S04]  /*11810*/  STL [R1+0x69c], R215 ;  /* 0x00069cd701007387 */ /* 0x000fe80000100800 */
[----:B-1----:R-:W2:Y:S04]  /*11820*/  LDL.LU R212, [R1+0x6ec] ;  /* 0x0006ec0001d47983 */ /* 0x002ea80000300800 */
[----:B------:R1:W-:Y:S04]  /*11830*/  STL [R1+0x6a4], R214 ;  /* 0x0006a4d601007387 */ /* 0x0003e80000100800 */
[----:B-1----:R-:W2:Y:S04]  /*11840*/  LDL.LU R214, [R1+0x6b8] ;  /* 0x0006b80001d67983 */ /* 0x002ea80000300800 */
[----:B------:R1:W-:Y:S04]  /*11850*/  STL [R1+0x670], R5 ;  /* 0x0006700501007387 */ /* 0x0003e80000100800 */
[----:B-1----:R-:W2:Y:S01]  /*11860*/  LDL.LU R5, [R1+0x1478] ;  /* 0x0014780001057983 */ /* 0x002ea20000300800 */
[----:B---3--:R-:W-:-:S05]  /*11870*/  IADD3 R6, P6, R6, UR7, RZ ;  /* 0x0000000706067c10 */ /* 0x008fca000ffde0ff */
[----:B------:R1:W-:Y:S04]  /*11880*/  STL [R1+0x6b4], R6 ;  /* 0x0006b40601007387 */ /* 0x0003e80000100800 */
[----:B------:R-:W-:Y:S04]  /*11890*/  STL [R1+0x6ac], R213 ;  /* 0x0006acd501007387 */ /* 0x000fe80000100800 */
[----:B-1----:R-:W3:Y:S04]  /*118a0*/  LDL.LU R6, [R1+0x1474] ;  /* 0x0014740001067983 */ /* 0x002ee80000300800 */
[----:B------:R-:W-:Y:S04]  /*118b0*/  STL [R1+0x678], R219 ;  /* 0x000678db01007387 */ /* 0x000fe80000100800 */
[----:B------:R1:W-:Y:S04]  /*118c0*/  STL [R1+0x680], R0 ;  /* 0x0006800001007387 */ /* 0x0003e80000100800 */
[----:B-1----:R-:W3:Y:S01]  /*118d0*/  LDL.LU R0, [R1+0x1470] ;  /* 0x0014700001007983 */ /* 0x002ee20000300800 */
[----:B------:R-:W-:-:S02]  /*118e0*/  IADD3 R216, P0, R216, UR7, RZ ;  /* 0x00000007d8d87c10 */ /* 0x000fc4000ff1e0ff */
[----:B------:R-:W-:Y:S02]  /*118f0*/  IADD3.X R218, R218, UR6, RZ, P1, !PT ;  /* 0x00000006dada7c10 */ /* 0x000fe40008ffe4ff */
[----:B----4-:R-:W-:Y:S01]  /*11900*/  IADD3.X R2, R2, UR6, RZ, P2, !PT ;  /* 0x0000000602027c10 */ /* 0x010fe200097fe4ff */
[----:B------:R1:W-:Y:S04]  /*11910*/  STL [R1+0x6bc], R216 ;  /* 0x0006bcd801007387 */ /* 0x0003e80000100800 */
[----:B-1----:R-:W4:Y:S01]  /*11920*/  LDL.LU R216, [R1+0x6fc] ;  /* 0x0006fc0001d87983 */ /* 0x002f220000300800 */
[----:B------:R-:W-:Y:S02]  /*11930*/  IADD3.X R220, R220, UR6, RZ, P3, !PT ;  /* 0x00000006dcdc7c10 */ /* 0x000fe40009ffe4ff */
[----:B------:R-:W-:-:S02]  /*11940*/  IADD3 R217, P2, R217, UR7, RZ ;  /* 0x00000007d9d97c10 */ /* 0x000fc4000ff5e0ff */
[----:B------:R-:W-:Y:S02]  /*11950*/  IADD3.X R224, R224, UR6, RZ, P4, !PT ;  /* 0x00000006e0e07c10 */ /* 0x000fe4000a7fe4ff */
[----:B------:R-:W-:Y:S02]  /*11960*/  IADD3 R207, P3, R207, UR7, RZ ;  /* 0x00000007cfcf7c10 */ /* 0x000fe4000ff7e0ff */
[----:B------:R-:W-:Y:S02]  /*11970*/  IADD3 R209, P4, R209, UR7, RZ ;  /* 0x00000007d1d17c10 */ /* 0x000fe4000ff9e0ff */
[----:B------:R-:W-:Y:S02]  /*11980*/  IADD3.X R211, R211, UR6, RZ, P5, !PT ;  /* 0x00000006d3d37c10 */ /* 0x000fe4000affe4ff */
[----:B------:R-:W-:Y:S02]  /*11990*/  IADD3.X R223, R223, UR6, RZ, P6, !PT ;  /* 0x00000006dfdf7c10 */ /* 0x000fe4000b7fe4ff */
[----:B--2---:R-:W-:-:S05]  /*119a0*/  IADD3 R4, P1, R4, UR7, RZ ;  /* 0x0000000704047c10 */ /* 0x004fca000ff3e0ff */
[----:B------:R1:W-:Y:S04]  /*119b0*/  STL [R1+0x6c4], R4 ;  /* 0x0006c40401007387 */ /* 0x0003e80000100800 */
[----:B------:R-:W-:Y:S04]  /*119c0*/  STL [R1+0x688], R218 ;  /* 0x000688da01007387 */ /* 0x000fe80000100800 */
[----:B-1----:R-:W2:Y:S04]  /*119d0*/  LDL.LU R4, [R1+0x146c] ;  /* 0x00146c0001047983 */ /* 0x002ea80000300800 */
[----:B------:R1:W-:Y:S04]  /*119e0*/  STL [R1+0x690], R2 ;  /* 0x0006900201007387 */ /* 0x0003e80000100800 */
[----:B-1----:R-:W2:Y:S04]  /*119f0*/  LDL.LU R2, [R1+0x1468] ;  /* 0x0014680001027983 */ /* 0x002ea80000300800 */
[----:B------:R-:W2:Y:S04]  /*11a00*/  LDL.LU R10, [R1+0x6c8] ;  /* 0x0006c800010a7983 */ /* 0x000ea80000300800 */
[----:B------:R-:W2:Y:S04]  /*11a10*/  LDL.LU R218, [R1+0x704] ;  /* 0x0007040001da7983 */ /* 0x000ea80000300800 */
[----:B------:R-:W2:Y:S04]  /*11a20*/  LDL.LU R11, [R1+0x70c] ;  /* 0x00070c00010b7983 */ /* 0x000ea80000300800 */
[----:B------:R1:W-:Y:S04]  /*11a30*/  STL [R1+0x698], R220 ;  /* 0x000698dc01007387 */ /* 0x0003e80000100800 */
[----:B------:R-:W-:Y:S04]  /*11a40*/  STL [R1+0x6cc], R217 ;  /* 0x0006ccd901007387 */ /* 0x000fe80000100800 */
[----:B-1----:R-:W2:Y:S04]  /*11a50*/  LDL.LU R220, [R1+0x6d8] ;  /* 0x0006d80001dc7983 */ /* 0x002ea80000300800 */
[----:B------:R1:W-:Y:S04]  /*11a60*/  STL [R1+0x6a0], R224 ;  /* 0x0006a0e001007387 */ /* 0x0003e80000100800 */
[----:B-1----:R-:W2:Y:S04]  /*11a70*/  LDL.LU R224, [R1+0x1464] ;  /* 0x0014640001e07983 */ /* 0x002ea80000300800 */
[----:B------:R-:W-:Y:S04]  /*11a80*/  STL [R1+0x6d4], R207 ;  /* 0x0006d4cf01007387 */ /* 0x000fe80000100800 */
[----:B------:R-:W2:Y:S04]  /*11a90*/  LDL.LU R206, [R1+0x71c] ;  /* 0x00071c0001ce7983 */ /* 0x000ea80000300800 */
[----:B------:R-:W2:Y:S04]  /*11aa0*/  LDL.LU R205, [R1+0x6e8] ;  /* 0x0006e80001cd7983 */ /* 0x000ea80000300800 */
[----:B------:R-:W-:Y:S01]  /*11ab0*/  STL [R1+0x6dc], R209 ;  /* 0x0006dcd101007387 */ /* 0x000fe20000100800 */
[----:B---3--:R-:W-:-:S05]  /*11ac0*/  IADD3 R0, P5, R0, UR7, RZ ;  /* 0x0000000700007c10 */ /* 0x008fca000ffbe0ff */
[----:B------:R1:W-:Y:S04]  /*11ad0*/  STL [R1+0x6e4], R0 ;  /* 0x0006e40001007387 */ /* 0x0003e80000100800 */
[----:B-1----:R-:W3:Y:S04]  /*11ae0*/  LDL.LU R0, [R1+0x1460] ;  /* 0x0014600001007983 */ /* 0x002ee80000300800 */
[----:B------:R-:W-:Y:S04]  /*11af0*/  STL [R1+0x6a8], R211 ;  /* 0x0006a8d301007387 */ /* 0x000fe80000100800 */
[----:B------:R-:W3:Y:S04]  /*11b00*/  LDL.LU R210, [R1+0x72c] ;  /* 0x00072c0001d27983 */ /* 0x000ee80000300800 */
[----:B------:R-:W3:Y:S04]  /*11b10*/  LDL.LU R208, [R1+0x6f8] ;  /* 0x0006f80001d07983 */ /* 0x000ee80000300800 */
[----:B------:R-:W3:Y:S04]  /*11b20*/  LDL.LU R215, [R1+0x734] ;  /* 0x0007340001d77983 */ /* 0x000ee80000300800 */
[----:B------:R1:W-:Y:S04]  /*11b30*/  STL [R1+0x6b0], R223 ;  /* 0x0006b0df01007387 */ /* 0x0003e80000100800 */
[----:B-1----:R-:W3:Y:S01]  /*11b40*/  LDL.LU R223, [R1+0x145c] ;  /* 0x00145c0001df7983 */ /* 0x002ee20000300800 */
[----:B------:R-:W-:-:S02]  /*11b50*/  IADD3 R212, P6, R212, UR7, RZ ;  /* 0x00000007d4d47c10 */ /* 0x000fc4000ffde0ff */
[----:B------:R-:W-:Y:S01]  /*11b60*/  IADD3.X R214, R214, UR6, RZ, P0, !PT ;  /* 0x00000006d6d67c10 */ /* 0x000fe200087fe4ff */
[----:B------:R-:W3:Y:S01]  /*11b70*/  LDL.LU R213, [R1+0x73c] ;  /* 0x00073c0001d57983 */ /* 0x000ee20000300800 */
[----:B------:R-:W-:-:S03]  /*11b80*/  IADD3.X R14, R14, UR6, RZ, P1, !PT ;  /* 0x000000060e0e7c10 */ /* 0x000fc60008ffe4ff */
[----:B------:R-:W3:Y:S04]  /*11b90*/  LDL.LU R219, [R1+0x708] ;  /* 0x0007080001db7983 */ /* 0x000ee80000300800 */
[----:B------:R-:W3:Y:S04]  /*11ba0*/  LDL.LU R217, [R1+0x74c] ;  /* 0x00074c0001d97983 */ /* 0x000ee80000300800 */
[----:B------:R-:W3:Y:S04]  /*11bb0*/  LDL.LU R207, [R1+0x718] ;  /* 0x0007180001cf7983 */ /* 0x000ee80000300800 */
[----:B------:R-:W-:Y:S04]  /*11bc0*/  STL [R1+0x6ec], R212 ;  /* 0x0006ecd401007387 */ /* 0x000fe80000100800 */
[----:B------:R-:W-:Y:S01]  /*11bd0*/  STL [R1+0x6b8], R214 ;  /* 0x0006b8d601007387 */ /* 0x000fe20000100800 */
[----:B----4-:R-:W-:-:S02]  /*11be0*/  IADD3 R216, P1, R216, UR7, RZ ;  /* 0x00000007d8d87c10 */ /* 0x010fc4000ff3e0ff */
[----:B------:R-:W-:Y:S02]  /*11bf0*/  IADD3.X R5, R5, UR6, RZ, P3, !PT ;  /* 0x0000000605057c10 */ /* 0x000fe40009ffe4ff */
[----:B------:R-:W-:Y:S02]  /*11c00*/  IADD3.X R6, R6, UR6, RZ, P5, !PT ;  /* 0x0000000606067c10 */ /* 0x000fe4000affe4ff */
[----:B--2---:R-:W-:-:S05]  /*11c10*/  IADD3 R2, P0, R2, UR7, RZ ;  /* 0x0000000702027c10 */ /* 0x004fca000ff1e0ff */
[----:B------:R1:W-:Y:S04]  /*11c20*/  STL [R1+0x6f4], R2 ;  /* 0x0006f40201007387 */ /* 0x0003e80000100800 */
[----:B-1----:R-:W2:Y:S04]  /*11c30*/  LDL.LU R2, [R1+0x1458] ;  /* 0x0014580001027983 */ /* 0x002ea80000300800 */
[----:B------:R1:W-:Y:S04]  /*11c40*/  STL [R1+0x6c0], R14 ;  /* 0x0006c00e01007387 */ /* 0x0003e80000100800 */
[----:B-1----:R-:W4:Y:S01]  /*11c50*/  LDL.LU R14, [R1+0x1454] ;  /* 0x00145400010e7983 */ /* 0x002f220000300800 */
[----:B------:R-:W-:-:S02]  /*11c60*/  IADD3.X R10, R10, UR6, RZ, P2, !PT ;  /* 0x000000060a0a7c10 */ /* 0x000fc400097fe4ff */
[----:B------:R-:W-:Y:S01]  /*11c70*/  IADD3 R218, P2, R218, UR7, RZ ;  /* 0x00000007dada7c10 */ /* 0x000fe2000ff5e0ff */
[----:B------:R-:W2:Y:S04]  /*11c80*/  LDL.LU R209, [R1+0x75c] ;  /* 0x00075c0001d17983 */ /* 0x000ea80000300800 */
[----:B------:R-:W2:Y:S01]  /*11c90*/  LDL.LU R211, [R1+0x728] ;  /* 0x0007280001d37983 */ /* 0x000ea20000300800 */
[----:B------:R-:W-:-:S03]  /*11ca0*/  IADD3.X R220, R220, UR6, RZ, P4, !PT ;  /* 0x00000006dcdc7c10 */ /* 0x000fc6000a7fe4ff */
[----:B------:R-:W2:Y:S04]  /*11cb0*/  LDL.LU R212, [R1+0x764] ;  /* 0x0007640001d47983 */ /* 0x000ea80000300800 */
[----:B------:R-:W2:Y:S01]  /*11cc0*/  LDL.LU R214, [R1+0x76c] ;  /* 0x00076c0001d67983 */ /* 0x000ea20000300800 */
[----:B------:R-:W-:-:S03]  /*11cd0*/  IADD3 R11, P3, R11, UR7, RZ ;  /* 0x000000070b0b7c10 */ /* 0x000fc6000ff7e0ff */
[----:B------:R1:W-:Y:S04]  /*11ce0*/  STL [R1+0x6fc], R216 ;  /* 0x0006fcd801007387 */ /* 0x0003e80000100800 */
[----:B-1----:R-:W2:Y:S04]  /*11cf0*/  LDL.LU R216, [R1+0x738] ;  /* 0x0007380001d87983 */ /* 0x002ea80000300800 */
[----:B------:R1:W-:Y:S04]  /*11d00*/  STL [R1+0x704], R218 ;  /* 0x000704da01007387 */ /* 0x0003e80000100800 */
[----:B-1----:R-:W2:Y:S04]  /*11d10*/  LDL.LU R218, [R1+0x77c] ;  /* 0x00077c0001da7983 */ /* 0x002ea80000300800 */
[----:B------:R-:W-:Y:S04]  /*11d20*/  STL [R1+0x6c8], R10 ;  /* 0x0006c80a01007387 */ /* 0x000fe80000100800 */
        /* <DEDUP_REMOVED lines=8> */
[----:B-1----:R-:W2:Y:S01]  /*11db0*/  LDL.LU R6, [R1+0x1448] ;  /* 0x0014480001067983 */ /* 0x002ea20000300800 */
[----:B------:R-:W-:-:S02]  /*11dc0*/  IADD3.X R205, R205, UR6, RZ, P6, !PT ;  /* 0x00000006cdcd7c10 */ /* 0x000fc4000b7fe4ff */
[----:B------:R-:W-:Y:S01]  /*11dd0*/  IADD3 R206, P5, R206, UR7, RZ ;  /* 0x00000007cece7c10 */ /* 0x000fe2000ffbe0ff */
[----:B------:R-:W3:Y:S01]  /*11de0*/  LDL.LU R220, [R1+0x78c] ;  /* 0x00078c0001dc7983 */ /* 0x000ee20000300800 */
[----:B------:R-:W-:Y:S02]  /*11df0*/  IADD3.X R4, R4, UR6, RZ, P0, !PT ;  /* 0x0000000604047c10 */ /* 0x000fe400087fe4ff */
[----:B------:R-:W-:Y:S02]  /*11e00*/  IADD3 R210, P0, R210, UR7, RZ ;  /* 0x00000007d2d27c10 */ /* 0x000fe4000ff1e0ff */
[----:B------:R-:W-:Y:S02]  /*11e10*/  IADD3.X R224, R224, UR6, RZ, P2, !PT ;  /* 0x00000006e0e07c10 */ /* 0x000fe400097fe4ff */
[----:B------:R-:W-:Y:S02]  /*11e20*/  IADD3.X R208, R208, UR6, RZ, P1, !PT ;  /* 0x00000006d0d07c10 */ /* 0x000fe40008ffe4ff */
[----:B------:R-:W-:-:S02]  /*11e30*/  IADD3 R215, P1, R215, UR7, RZ ;  /* 0x00000007d7d77c10 */ /* 0x000fc4000ff3e0ff */
[----:B------:R-:W-:Y:S02]  /*11e40*/  IADD3.X R219, R219, UR6, RZ, P3, !PT ;  /* 0x00000006dbdb7c10 */ /* 0x000fe40009ffe4ff */
[----:B------:R-:W-:Y:S02]  /*11e50*/  IADD3 R213, P2, R213, UR7, RZ ;  /* 0x00000007d5d57c10 */ /* 0x000fe4000ff5e0ff */
[----:B------:R-:W-:Y:S02]  /*11e60*/  IADD3.X R0, R0, UR6, RZ, P4, !PT ;  /* 0x0000000600007c10 */ /* 0x000fe4000a7fe4ff */
[----:B----4-:R-:W-:-:S05]  /*11e70*/  IADD3 R14, P6, R14, UR7, RZ ;  /* 0x000000070e0e7c10 */ /* 0x010fca000ffde0ff */
[----:B------:R1:W-:Y:S04]  /*11e80*/  STL [R1+0x724], R14 ;  /* 0x0007240e01007387 */ /* 0x0003e80000100800 */
[----:B------:R-:W-:Y:S04]  /*11e90*/  STL [R1+0x71c], R206 ;  /* 0x00071cce01007387 */ /* 0x000fe80000100800 */
[----:B-1----:R-:W4:Y:S04]  /*11ea0*/  LDL.LU R14, [R1+0x1444] ;  /* 0x00144400010e7983 */ /* 0x002f280000300800 */
[----:B------:R-:W-:Y:S04]  /*11eb0*/  STL [R1+0x6e8], R205 ;  /* 0x0006e8cd01007387 */ /* 0x000fe80000100800 */
[----:B------:R1:W-:Y:S04]  /*11ec0*/  STL [R1+0x6f0], R4 ;  /* 0x0006f00401007387 */ /* 0x0003e80000100800 */
[----:B-1----:R-:W3:Y:S04]  /*11ed0*/  LDL.LU R4, [R1+0x1440] ;  /* 0x0014400001047983 */ /* 0x002ee80000300800 */
[----:B------:R-:W-:Y:S04]  /*11ee0*/  STL [R1+0x72c], R210 ;  /* 0x00072cd201007387 */ /* 0x000fe80000100800 */
[----:B------:R1:W-:Y:S04]  /*11ef0*/  STL [R1+0x700], R224 ;  /* 0x000700e001007387 */ /* 0x0003e80000100800 */
[----:B------:R-:W-:Y:S04]  /*11f00*/  STL [R1+0x6f8], R208 ;  /* 0x0006f8d001007387 */ /* 0x000fe80000100800 */
[----:B-1----:R-:W4:Y:S04]  /*11f10*/  LDL.LU R224, [R1+0x143c] ;  /* 0x00143c0001e07983 */ /* 0x002f280000300800 */
[----:B------:R-:W-:Y:S01]  /*11f20*/  STL [R1+0x734], R215 ;  /* 0x000734d701007387 */ /* 0x000fe20000100800 */
[----:B--2---:R-:W-:-:S05]  /*11f30*/  IADD3 R6, P3, R6, UR7, RZ ;  /* 0x0000000706067c10 */ /* 0x004fca000ff7e0ff */
[----:B------:R1:W-:Y:S04]  /*11f40*/  STL [R1+0x744], R6 ;  /* 0x0007440601007387 */ /* 0x0003e80000100800 */
[----:B------:R-:W-:Y:S04]  /*11f50*/  STL [R1+0x73c], R213 ;  /* 0x00073cd501007387 */ /* 0x000fe80000100800 */
[----:B-1----:R-:W2:Y:S04]  /*11f60*/  LDL.LU R6, [R1+0x1438] ;  /* 0x0014380001067983 */ /* 0x002ea80000300800 */
[----:B------:R-:W-:Y:S04]  /*11f70*/  STL [R1+0x708], R219 ;  /* 0x000708db01007387 */ /* 0x000fe80000100800 */
[----:B------:R1:W-:Y:S04]  /*11f80*/  STL [R1+0x710], R0 ;  /* 0x0007100001007387 */ /* 0x0003e80000100800 */
[----:B-1----:R-:W4:Y:S01]  /*11f90*/  LDL.LU R0, [R1+0x1434] ;  /* 0x0014340001007983 */ /* 0x002f220000300800 */
[----:B------:R-:W-:-:S02]  /*11fa0*/  IADD3.X R207, R207, UR6, RZ, P5, !PT ;  /* 0x00000006cfcf7c10 */ /* 0x000fc4000affe4ff */
[----:B------:R-:W-:Y:S02]  /*11fb0*/  IADD3 R217, P4, R217, UR7, RZ ;  /* 0x00000007d9d97c10 */ /* 0x000fe4000ff9e0ff */
[----:B------:R-:W-:Y:S02]  /*11fc0*/  IADD3.X R2, R2, UR6, RZ, P6, !PT ;  /* 0x0000000602027c10 */ /* 0x000fe4000b7fe4ff */
[----:B------:R-:W-:Y:S02]  /*11fd0*/  IADD3 R209, P6, R209, UR7, RZ ;  /* 0x00000007d1d17c10 */ /* 0x000fe4000ffde0ff */
[----:B------:R-:W-:Y:S02]  /*11fe0*/  IADD3.X R5, R5, UR6, RZ, P1, !PT ;  /* 0x0000000605057c10 */ /* 0x000fe40008ffe4ff */
[----:B------:R-:W-:Y:S02]  /*11ff0*/  IADD3.X R211, R211, UR6, RZ, P0, !PT ;  /* 0x00000006d3d37c10 */ /* 0x000fe400087fe4ff */
[----:B------:R-:W-:-:S02]  /*12000*/  IADD3 R212, P0, R212, UR7, RZ ;  /* 0x00000007d4d47c10 */ /* 0x000fc4000ff1e0ff */
[----:B------:R-:W-:Y:S02]  /*12010*/  IADD3.X R216, R216, UR6, RZ, P2, !PT ;  /* 0x00000006d8d87c10 */ /* 0x000fe400097fe4ff */
[----:B------:R-:W-:Y:S02]  /*12020*/  IADD3 R214, P1, R214, UR7, RZ ;  /* 0x00000007d6d67c10 */ /* 0x000fe4000ff3e0ff */
[----:B---3--:R-:W-:-:S05]  /*12030*/  IADD3 R4, P5, R4, UR7, RZ ;  /* 0x0000000704047c10 */ /* 0x008fca000ffbe0ff */
[----:B------:R1:W-:Y:S04]  /*12040*/  STL [R1+0x754], R4 ;  /* 0x0007540401007387 */ /* 0x0003e80000100800 */
[----:B------:R-:W-:Y:S04]  /*12050*/  STL [R1+0x74c], R217 ;  /* 0x00074cd901007387 */ /* 0x000fe80000100800 */
[----:B-1----:R-:W3:Y:S04]  /*12060*/  LDL.LU R4, [R1+0x1430] ;  /* 0x0014300001047983 */ /* 0x002ee80000300800 */
[----:B------:R-:W-:Y:S04]  /*12070*/  STL [R1+0x718], R207 ;  /* 0x000718cf01007387 */ /* 0x000fe80000100800 */
[----:B------:R1:W-:Y:S04]  /*12080*/  STL [R1+0x720], R2 ;  /* 0x0007200201007387 */ /* 0x0003e80000100800 */
[----:B-1----:R-:W2:Y:S04]  /*12090*/  LDL.LU R2, [R1+0x142c] ;  /* 0x00142c0001027983 */ /* 0x002ea80000300800 */
[----:B------:R-:W-:Y:S04]  /*120a0*/  STL [R1+0x75c], R209 ;  /* 0x00075cd101007387 */ /* 0x000fe80000100800 */
[----:B------:R1:W-:Y:S04]  /*120b0*/  STL [R1+0x730], R5 ;  /* 0x0007300501007387 */ /* 0x0003e80000100800 */
[----:B------:R-:W-:Y:S04]  /*120c0*/  STL [R1+0x728], R211 ;  /* 0x000728d301007387 */ /* 0x000fe80000100800 */
[----:B-1----:R-:W3:Y:S04]  /*120d0*/  LDL.LU R5, [R1+0x1428] ;  /* 0x0014280001057983 */ /* 0x002ee80000300800 */
[----:B------:R-:W-:Y:S01]  /*120e0*/  STL [R1+0x764], R212 ;  /* 0x000764d401007387 */ /* 0x000fe20000100800 */
[----:B----4-:R-:W-:-:S05]  /*120f0*/  IADD3 R0, P2, R0, UR7, RZ ;  /* 0x0000000700007c10 */ /* 0x010fca000ff5e0ff */
[----:B------:R1:W-:Y:S04]  /*12100*/  STL [R1+0x774], R0 ;  /* 0x0007740001007387 */ /* 0x0003e80000100800 */
[----:B------:R-:W-:Y:S04]  /*12110*/  STL [R1+0x76c], R214 ;  /* 0x00076cd601007387 */ /* 0x000fe80000100800 */
[----:B-1----:R-:W4:Y:S01]  /*12120*/  LDL.LU R0, [R1+0x1424] ;  /* 0x0014240001007983 */ /* 0x002f220000300800 */
[----:B------:R-:W-:Y:S02]  /*12130*/  IADD3.X R223, R223, UR6, RZ, P3, !PT ;  /* 0x00000006dfdf7c10 */ /* 0x000fe40009ffe4ff */
[----:B------:R-:W-:Y:S01]  /*12140*/  IADD3 R218, P3, R218, UR7, RZ ;  /* 0x00000007dada7c10 */ /* 0x000fe2000ff7e0ff */
[----:B------:R-:W-:Y:S01]  /*12150*/  STL [R1+0x738], R216 ;  /* 0x000738d801007387 */ /* 0x000fe20000100800 */
[----:B------:R-:W-:-:S03]  /*12160*/  IADD3.X R14, R14, UR6, RZ, P5, !PT ;  /* 0x000000060e0e7c10 */ /* 0x000fc6000affe4ff */
[----:B------:R1:W-:Y:S04]  /*12170*/  STL [R1+0x740], R223 ;  /* 0x000740df01007387 */ /* 0x0003e80000100800 */
[----:B-1----:R-:W4:Y:S01]  /*12180*/  LDL.LU R223, [R1+0x1420] ;  /* 0x0014200001df7983 */ /* 0x002f220000300800 */
[----:B------:R-:W-:-:S06]  /*12190*/  WARPGROUP.ARRIVE ;  /* 0x00000000000079c5 */ /* 0x000fcc0000000000 */
[----:B------:R-:W-:Y:S01]  /*121a0*/  QGMMA.64x256x32.F32.E4M3.E4M3 R24, gdesc[UR24], R24, gsb0 ;  /* 0x03e00000181879f3 */ /* 0x000fe20008000818 */
[----:B---3--:R-:W-:Y:S02]  /*121b0*/  IADD3.X R5, R5, UR6, RZ, P4, !PT ;  /* 0x0000000605057c10 */ /* 0x008fe4000a7fe4ff */
[----:B--2---:R-:W-:-:S03]  /*121c0*/  IADD3 R2, P4, R2, UR7, RZ ;  /* 0x0000000702027c10 */ /* 0x004fc6000ff9e0ff */
[----:B------:R1:W-:Y:S04]  /*121d0*/  STL [R1+0x748], R5 ;  /* 0x0007480501007387 */ /* 0x0003e80000100800 */
[----:B-1----:R-:W2:Y:S04]  /*121e0*/  LDL.LU R5, [R1+0x141c] ;  /* 0x00141c0001057983 */ /* 0x002ea80000300800 */
[----:B------:R-:W-:Y:S04]  /*121f0*/  STL [R1+0x77c], R218 ;  /* 0x00077cda01007387 */ /* 0x000fe80000100800 */
[----:B------:R1:W-:Y:S04]  /*12200*/  STL [R1+0x784], R2 ;  /* 0x0007840201007387 */ /* 0x0003e80000100800 */
[----:B-1----:R-:W3:Y:S04]  /*12210*/  LDL.LU R2, [R1+0x1418] ;  /* 0x0014180001027983 */ /* 0x002ee80000300800 */
[----:B------:R1:W-:Y:S04]  /*12220*/  STL [R1+0x750], R14 ;  /* 0x0007500e01007387 */ /* 0x0003e80000100800 */
[----:B-1----:R-:W3:Y:S01]  /*12230*/  LDL.LU R14, [R1+0x1414] ;  /* 0x00141400010e7983 */ /* 0x002ee20000300800 */
[----:B----4-:R-:W-:-:S05]  /*12240*/  IADD3.X R0, R0, UR6, RZ, P6, !PT ;  /* 0x0000000600007c10 */ /* 0x010fca000b7fe4ff */
[----:B------:R1:W-:Y:S04]  /*12250*/  STL [R1+0x758], R0 ;  /* 0x0007580001007387 */ /* 0x0003e80000100800 */
[----:B-1----:R-:W4:Y:S01]  /*12260*/  LDL.LU R0, [R1+0x1410] ;  /* 0x0014100001007983 */ /* 0x002f220000300800 */
[----:B------:R-:W-:Y:S02]  /*12270*/  IADD3 R220, P5, R220, UR7, RZ ;  /* 0x00000007dcdc7c10 */ /* 0x000fe4000ffbe0ff */
[----:B------:R-:W-:Y:S02]  /*12280*/  IADD3.X R224, R224, UR6, RZ, P0, !PT ;  /* 0x00000006e0e07c10 */ /* 0x000fe400087fe4ff */
[----:B------:R-:W-:Y:S01]  /*12290*/  IADD3.X R223, R223, UR6, RZ, P1, !PT ;  /* 0x00000006dfdf7c10 */ /* 0x000fe20008ffe4ff */
[----:B------:R-:W-:Y:S01]  /*122a0*/  STL [R1+0x78c], R220 ;  /* 0x00078cdc01007387 */ /* 0x000fe20000100800 */
[----:B------:R-:W-:-:S03]  /*122b0*/  IADD3.X R6, R6, UR6, RZ, P2, !PT ;  /* 0x0000000606067c10 */ /* 0x000fc600097fe4ff */
[----:B------:R1:W-:Y:S01]  /*122c0*/  STL [R1+0x760], R224 ;  /* 0x000760e001007387 */ /* 0x0003e20000100800 */
[----:B------:R-:W-:-:S03]  /*122d0*/  IADD3.X R4, R4, UR6, RZ, P4, !PT ;  /* 0x0000000604047c10 */ /* 0x000fc6000a7fe4ff */
[----:B-1----:R1:W5:Y:S04]  /*122e0*/  LDL.LU R224, [R1+0x140c] ;  /* 0x00140c0001e07983 */ /* 0x0023680000300800 */
[----:B------:R0:W-:Y:S04]  /*122f0*/  STL [R1+0x768], R223 ;  /* 0x000768df01007387 */ /* 0x0001e80000100800 */
[----:B0-----:R1:W5:Y:S04]  /*12300*/  LDL.LU R223, [R1+0x1408] ;  /* 0x0014080001df7983 */ /* 0x0013680000300800 */
[----:B------:R0:W-:Y:S04]  /*12310*/  STL [R1+0x770], R6 ;  /* 0x0007700601007387 */ /* 0x0001e80000100800 */
[----:B0-----:R1:W5:Y:S01]  /*12320*/  LDL.LU R6, [R1+0x1404] ;  /* 0x0014040001067983 */ /* 0x0013620000300800 */
[----:B------:R-:W-:-:S05]  /*12330*/  VIADD R222, R222, 0xffffffff ;  /* 0xffffffffdede7836 */ /* 0x000fca0000000000 */
[----:B------:R-:W-:Y:S01]  /*12340*/  ISETP.NE.U32.AND P0, PT, R222, RZ, PT ;  /* 0x000000ffde00720c */ /* 0x000fe20003f05070 */
[----:B------:R-:W-:Y:S01]  /*12350*/  IMAD.SHL.U32 R8, R8, 0x20, RZ ;  /* 0x0000002008087824 */ /* 0x000fe200078e00ff */
[----:B------:R-:W-:Y:S02]  /*12360*/  WARPGROUP.DEPBAR.LE gsb0, 0x0 ;  /* 0x00008000000079c5 */ /* 0x000fe40000010000 */
[----:B------:R-:W-:Y:S01]  /*12370*/  VIADD R3, R3, 0xffffffe0 ;  /* 0xffffffe003037836 */ /* 0x000fe20000000000 */
[----:B--2---:R-:W-:-:S05]  /*12380*/  IADD3.X R5, R5, UR6, RZ, P3, !PT ;  /* 0x0000000605057c10 */ /* 0x004fca0009ffe4ff */
[----:B------:R0:W-:Y:S04]  /*12390*/  STL [R1+0x778], R5 ;  /* 0x0007780501007387 */ /* 0x0001e80000100800 */
[----:B0-----:R1:W5:Y:S04]  /*123a0*/  LDL.LU R5, [R1+0x1400] ;  /* 0x0014000001057983 */ /* 0x0013680000300800 */
[----:B------:R0:W-:Y:S04]  /*123b0*/  STL [R1+0x780], R4 ;  /* 0x0007800401007387 */ /* 0x0001e80000100800 */
[----:B0-----:R1:W5:Y:S01]  /*123c0*/  LDL.LU R4, [R1+0x13fc] ;  /* 0x0013fc0001047983 */ /* 0x0013620000300800 */
[----:B---3--:R-:W-:-:S05]  /*123d0*/  IADD3.X R14, R14, UR6, RZ, P5, !PT ;  /* 0x000000060e0e7c10 */ /* 0x008fca000affe4ff */
[----:B------:R0:W-:Y:S02]  /*123e0*/  STL [R1+0x788], R14 ;  /* 0x0007880e01007387 */ /* 0x0001e40000100800 */
[----:B0-----:R-:W0:Y:S01]  /*123f0*/  S2R R14, SR_TID.X ;  /* 0x00000000000e7919 */ /* 0x001e220000002100 */
[----:B------:R-:W-:Y:S02]  /*12400*/  IADD3 R2, P6, R8, R2, RZ ;  /* 0x0000000208027210 */ /* 0x000fe40007fde0ff */
[----:B0-----:R-:W-:Y:S02]  /*12410*/  LOP3.LUT R14, R14, 0x1f, RZ, 0xc0, !PT ;  /* 0x0000001f0e0e7812 */ /* 0x001fe400078ec0ff */
[----:B----4-:R-:W-:Y:S01]  /*12420*/  LEA.HI.X.SX32 R0, R8, R0, 0x1, P6 ;  /* 0x0000000008007211 */ /* 0x010fe200030f0eff */
[----:B-1----:R-:W-:Y:S08]  /*12430*/  @P0 BRA `(.L_x_1) ;  /* 0xffffff7800c80947 */ /* 0x002ff0000383ffff */
.L_x_0:
[----:B------:R-:W3:Y:S01]  /*12440*/  LDL.LU R174, [R1+0x408] ;  /* 0x0004080001ae7983 */ /* 0x000ee20000300800 */
[----:B------:R-:W-:Y:S01]  /*12450*/  F2FP.SATFINITE.E4M3.F32.PACK_AB_MERGE_C R28, R29, R28, RZ ;  /* 0x0000001c1d1c723e */ /* 0x000fe200048070ff */
[----:B------:R-:W-:Y:S01]  /*12460*/  ULDC UR5, c[0x0][0x22c] ;  /* 0x00008b0000057ab9 */ /* 0x000fe20000000800 */
[----:B------:R-:W-:Y:S01]  /*12470*/  F2FP.SATFINITE.E4M3.F32.PACK_AB_MERGE_C R40, R41, R40, RZ ;  /* 0x000000282928723e */ /* 0x000fe200048070ff */
[----:B------:R-:W3:Y:S01]  /*12480*/  LDL.LU R173, [R1+0x40c] ;  /* 0x00040c0001ad7983 */ /* 0x000ee20000300800 */
[----:B------:R-:W-:Y:S01]  /*12490*/  F2FP.SATFINITE.E4M3.F32.PACK_AB_MERGE_C R38, R39, R38, RZ ;  /* 0x000000262726723e */ /* 0x000fe200048070ff */
[----:B------:R-:W-:Y:S01]  /*124a0*/  ULDC.64 UR40, c[0x0][0x228] ;  /* 0x00008a0000287ab9 */ /* 0x000fe20000000a00 */
[----:B------:R-:W-:Y:S01]  /*124b0*/  F2FP.SATFINITE.E4M3.F32.PACK_AB_MERGE_C R36, R37, R36, RZ ;  /* 0x000000242524723e */ /* 0x000fe200048070ff */
[----:B------:R-:W4:Y:S01]  /*124c0*/  LDL.LU R172, [R1+0x410] ;  /* 0x0004100001ac7983 */ /* 0x000f220000300800 */
[----:B------:R-:W-:Y:S01]  /*124d0*/  F2FP.SATFINITE.E4M3.F32.PACK_AB_MERGE_C R30, R31, R30, RZ ;  /* 0x0000001e1f1e723e */ /* 0x000fe200048070ff */
[----:B------:R-:W-:Y:S01]  /*124e0*/  ULDC UR6, c[0x0][0x248] ;  /* 0x0000920000067ab9 */ /* 0x000fe20000000800 */
[----:B------:R-:W-:Y:S01]  /*124f0*/  F2FP.SATFINITE.E4M3.F32.PACK_AB_MERGE_C R32, R33, R32, RZ ;  /* 0x000000202120723e */ /* 0x000fe200048070ff */
[----:B------:R-:W4:Y:S01]  /*12500*/  LDL.LU R171, [R1+0x414] ;  /* 0x0004140001ab7983 */ /* 0x000f220000300800 */
[----:B------:R-:W-:Y:S01]  /*12510*/  F2FP.SATFINITE.E4M3.F32.PACK_AB_MERGE_C R34, R35, R34, RZ ;  /* 0x000000222322723e */ /* 0x000fe200048070ff */
[----:B------:R-:W-:Y:S01]  /*12520*/  ULDC UR7, c[0x0][0x248] ;  /* 0x0000920000077ab9 */ /* 0x000fe20000000800 */
[----:B------:R-:W-:Y:S01]  /*12530*/  F2FP.SATFINITE.E4M3.F32.PACK_AB_MERGE_C R44, R45, R44, RZ ;  /* 0x0000002c2d2c723e */ /* 0x000fe200048070ff */
[----:B------:R-:W2:Y:S01]  /*12540*/  LDL.LU R170, [R1+0x418] ;  /* 0x0004180001aa7983 */ /* 0x000ea20000300800 */
        /* <DEDUP_REMOVED lines=48> */
[----:B------:R-:W-:Y:S01]  /*12850*/  ULDC UR22, c[0x0][0x248] ;  /* 0x0000920000167ab9 */ /* 0x000fe20000000800 */
[----:B------:R-:W-:Y:S01]  /*12860*/  ULDC UR48, c[0x0][0x248] ;  /* 0x0000920000307ab9 */ /* 0x000fe20000000800 */
[----:B------:R-:W-:Y:S01]  /*12870*/  ULDC UR49, c[0x0][0x248] ;  /* 0x0000920000317ab9 */ /* 0x000fe20000000800 */
        /* <DEDUP_REMOVED lines=46> */
[----:B------:R-:W-:-:S02]  /*12b60*/  ULDC UR61, c[0x0][0x22c] ;  /* 0x00008b00003d7ab9 */ /* 0x000fc40000000800 */
[----:B------:R-:W2:Y:S04]  /*12b70*/  LDL.LU R10, [R1+0x474] ;  /* 0x00047400010a7983 */ /* 0x000ea80000300800 */
[----:B------:R-:W2:Y:S04]  /*12b80*/  LDL.LU R9, [R1+0x478] ;  /* 0x0004780001097983 */ /* 0x000ea80000300800 */
[----:B------:R-:W2:Y:S04]  /*12b90*/  LDL.LU R8, [R1+0x47c] ;  /* 0x00047c0001087983 */ /* 0x000ea80000300800 */
[----:B------:R-:W-:Y:S04]  /*12ba0*/  STL [R1+0x168c], R89 ;  /* 0x00168c5901007387 */ /* 0x000fe80000100800 */
        /* <DEDUP_REMOVED lines=58> */
[----:B-----5:R-:W-:Y:S04]  /*12f50*/  STL [R1+0x15a0], R4 ;  /* 0x0015a00401007387 */ /* 0x020fe80000100800 */
[----:B------:R-:W-:Y:S04]  /*12f60*/  STL [R1+0x159c], R148 ;  /* 0x00159c9401007387 */ /* 0x000fe80000100800 */
[----:B------:R-:W-:Y:S04]  /*12f70*/  STL [R1+0x1598], R149 ;  /* 0x0015989501007387 */ /* 0x000fe80000100800 */
[----:B------:R-:W-:Y:S04]  /*12f80*/  STL [R1+0x1594], R151 ;  /* 0x0015949701007387 */ /* 0x000fe80000100800 */
[----:B------:R-:W-:Y:S04]  /*12f90*/  STL [R1+0x1590], R150 ;  /* 0x0015909601007387 */ /* 0x000fe80000100800 */
[----:B------:R-:W-:Y:S04]  /*12fa0*/  STL [R1+0x1578], R5 ;  /* 0x0015780501007387 */ /* 0x000fe80000100800 */
[----:B------:R4:W-:Y:S04]  /*12fb0*/  STL [R1+0x1574], R2 ;  /* 0x0015740201007387 */ /* 0x0009e80000100800 */
[----:B------:R3:W-:Y:S04]  /*12fc0*/  STL [R1+0x1570], R3 ;  /* 0x0015700301007387 */ /* 0x0007e80000100800 */
[----:B------:R-:W-:Y:S01]  /*12fd0*/  STL [R1+0x156c], R6 ;  /* 0x00156c0601007387 */ /* 0x000fe20000100800 */
[----:B----4-:R-:W-:-:S03]  /*12fe0*/  F2FP.SATFINITE.E4M3.F32.PACK_AB_MERGE_C R2, R171, R172, RZ ;  /* 0x000000acab02723e */ /* 0x010fc600048070ff */
[----:B------:R2:W-:Y:S01]  /*12ff0*/  STL [R1+0x1568], R0 ;  /* 0x0015680001007387 */ /* 0x0005e20000100800 */
[----:B---3--:R-:W-:-:S03]  /*13000*/  F2FP.SATFINITE.E4M3.F32.PACK_AB_MERGE_C R3, R173, R174, RZ ;  /* 0x000000aead03723e */ /* 0x008fc600048070ff */
[----:B------:R-:W-:Y:S04]  /*13010*/  STL [R1+0x1564], R7 ;  /* 0x0015640701007387 */ /* 0x000fe80000100800 */
[----:B------:R-:W-:Y:S01]  /*13020*/  STL [R1+0x1560], R17 ;  /* 0x0015601101007387 */ /* 0x000fe20000100800 */
[----:B--2---:R-:W-:-:S03]  /*13030*/  F2FP.SATFINITE.E4M3.F32.PACK_AB_MERGE_C R0, R175, R176, RZ ;  /* 0x000000b0af00723e */ /* 0x004fc600048070ff */
        /* <DEDUP_REMOVED lines=9> */
[----:B------:R0:W-:Y:S04]  /*130d0*/  STL [R1+0x624], R0 ;  /* 0x0006240001007387 */ /* 0x0001e80000100800 */
[----:B------:R1:W-:Y:S04]  /*130e0*/  STL [R1+0x620], R3 ;  /* 0x0006200301007387 */ /* 0x0003e80000100800 */
[----:B------:R2:W-:Y:S01]  /*130f0*/  STL [R1+0x61c], R2 ;  /* 0x00061c0201007387 */ /* 0x0005e20000100800 */
[----:B0-----:R-:W-:-:S02]  /*13100*/  F2FP.SATFINITE.E4M3.F32.PACK_AB_MERGE_C R0, R169, R170, RZ ;  /* 0x000000aaa900723e */ /* 0x001fc400048070ff */
[----:B-1----:R-:W-:-:S03]  /*13110*/  F2FP.SATFINITE.E4M3.F32.PACK_AB_MERGE_C R3, R167, R168, RZ ;  /* 0x000000a8a703723e */ /* 0x002fc600048070ff */
[----:B------:R0:W-:Y:S01]  /*13120*/  STL [R1+0x618], R0 ;  /* 0x0006180001007387 */ /* 0x0001e20000100800 */
[----:B--2---:R-:W-:-:S03]  /*13130*/  F2FP.SATFINITE.E4M3.F32.PACK_AB_MERGE_C R2, R165, R166, RZ ;  /* 0x000000a6a502723e */ /* 0x004fc600048070ff */
[----:B------:R1:W-:Y:S04]  /*13140*/  STL [R1+0x614], R3 ;  /* 0x0006140301007387 */ /* 0x0003e80000100800 */
[----:B------:R2:W-:Y:S01]  /*13150*/  STL [R1+0x610], R2 ;  /* 0x0006100201007387 */ /* 0x0005e20000100800 */
[----:B0-----:R-:W-:Y:S02]  /*13160*/  F2FP.SATFINITE.E4M3.F32.PACK_AB_MERGE_C R0, R163, R164, RZ ;  /* 0x000000a4a300723e */ /* 0x001fe400048070ff */
        /* <DEDUP_REMOVED lines=15> */
[----:B------:R-:W-:Y:S04]  /*13260*/  STL [R1+0x634], R3 ;  /* 0x0006340301007387 */ /* 0x000fe80000100800 */
[----:B------:R-:W2:Y:S01]  /*13270*/  LDL.LU R205, [R1+0x480] ;  /* 0x0004800001cd7983 */ /* 0x000ea20000300800 */
[----:B0-----:R-:W-:-:S03]  /*13280*/  F2FP.SATFINITE.E4M3.F32.PACK_AB_MERGE_C R0, R8, R9, RZ ;  /* 0x000000090800723e */ /* 0x001fc600048070ff */
[----:B------:R-:W-:Y:S04]  /*13290*/  STL [R1+0x63c], R2 ;  /* 0x00063c0201007387 */ /* 0x000fe80000100800 */
[----:B------:R-:W2:Y:S04]  /*132a0*/  LDL.LU R204, [R1+0x484] ;  /* 0x0004840001cc7983 */ /* 0x000ea80000300800 */
[----:B------:R2:W-:Y:S04]  /*132b0*/  STL [R1+0x638], R0 ;  /* 0x0006380001007387 */ /* 0x0005e80000100800 */
[----:B------:R-:W3:Y:S04]  /*132c0*/  LDL.LU R203, [R1+0x488] ;  /* 0x0004880001cb7983 */ /* 0x000ee80000300800 */
[----:B------:R-:W3:Y:S04]  /*132d0*/  LDL.LU R202, [R1+0x48c] ;  /* 0x00048c0001ca7983 */ /* 0x000ee80000300800 */
[----:B------:R-:W4:Y:S04]  /*132e0*/  LDL.LU R201, [R1+0x490] ;  /* 0x0004900001c97983 */ /* 0x000f280000300800 */
        /* <DEDUP_REMOVED lines=54> */
[----:B------:R-:W4:Y:S01]  /*13650*/  LDL.LU R8, [R1+0x56c] ;  /* 0x00056c0001087983 */ /* 0x000f220000300800 */
[----:B--2---:R-:W-:-:S05]  /*13660*/  F2FP.SATFINITE.E4M3.F32.PACK_AB_MERGE_C R0, R204, R205, RZ ;  /* 0x000000cdcc00723e */ /* 0x004fca00048070ff */
[----:B------:R0:W-:Y:S01]  /*13670*/  STL [R1+0x157c], R0 ;  /* 0x00157c0001007387 */ /* 0x0001e20000100800 */
[----:B---3--:R-:W-:Y:S02]  /*13680*/  F2FP.SATFINITE.E4M3.F32.PACK_AB_MERGE_C R7, R202, R203, RZ ;  /* 0x000000cbca07723e */ /* 0x008fe400048070ff */
[----:B----4-:R-:W-:-:S03]  /*13690*/  F2FP.SATFINITE.E4M3.F32.PACK_AB_MERGE_C R3, R200, R201, RZ ;  /* 0x000000c9c803723e */ /* 0x010fc600048070ff */
[----:B------:R-:W-:Y:S04]  /*136a0*/  STL [R1+0x1580], R7 ;  /* 0x0015800701007387 */ /* 0x000fe80000100800 */
[----:B------:R1:W-:Y:S01]  /*136b0*/  STL [R1+0x1584], R3 ;  /* 0x0015840301007387 */ /* 0x0003e20000100800 */
[----:B------:R-:W-:-:S05]  /*136c0*/  F2FP.SATFINITE.E4M3.F32.PACK_AB_MERGE_C R6, R198, R199, RZ ;  /* 0x000000c7c606723e */ /* 0x000fca00048070ff */
[----:B------:R-:W-:Y:S01]  /*136d0*/  STL [R1+0x1588], R6 ;  /* 0x0015880601007387 */ /* 0x000fe20000100800 */
[----:B0-----:R-:W-:Y:S02]  /*136e0*/  F2FP.SATFINITE.E4M3.F32.PACK_AB_MERGE_C R0, R196, R197, RZ ;  /* 0x000000c5c400723e */ /* 0x001fe400048070ff */
[----:B------:R-:W-:-:S05]  /*136f0*/  F2FP.SATFINITE.E4M3.F32.PACK_AB_MERGE_C R5, R194, R195, RZ ;  /* 0x000000c3c205723e */ /* 0x000fca00048070ff */
[----:B------:R-:W-:Y:S01]  /*13700*/  STL [R1+0x158c], R5 ;  /* 0x00158c0501007387 */ /* 0x000fe20000100800 */
[----:B-1----:R-:W-:-:S03]  /*13710*/  F2FP.SATFINITE.E4M3.F32.PACK_AB_MERGE_C R3, R192, R193, RZ ;  /* 0x000000c1c003723e */ /* 0x002fc600048070ff */
[----:B------:R0:W-:Y:S04]  /*13720*/  STL [R1+0x4a0], R0 ;  /* 0x0004a00001007387 */ /* 0x0001e80000100800 */
[----:B------:R1:W-:Y:S01]  /*13730*/  STL [R1+0x498], R3 ;  /* 0x0004980301007387 */ /* 0x0003e20000100800 */
[----:B------:R-:W-:-:S05]  /*13740*/  F2FP.SATFINITE.E4M3.F32.PACK_AB_MERGE_C R2, R189, R191, RZ ;  /* 0x000000bfbd02723e */ /* 0x000fca00048070ff */
[----:B------:R2:W-:Y:S01]  /*13750*/  STL [R1+0x49c], R2 ;  /* 0x00049c0201007387 */ /* 0x0005e20000100800 */
[----:B0-----:R-:W-:-:S05]  /*13760*/  F2FP.SATFINITE.E4M3.F32.PACK_AB_MERGE_C R0, R187, R188, RZ ;  /* 0x000000bcbb00723e */ /* 0x001fca00048070ff */
[----:B------:R0:W-:Y:S01]  /*13770*/  STL [R1+0x494], R0 ;  /* 0x0004940001007387 */ /* 0x0001e20000100800 */
[----:B-1----:R-:W-:-:S05]  /*13780*/  F2FP.SATFINITE.E4M3.F32.PACK_AB_MERGE_C R3, R185, R186, RZ ;  /* 0x000000bab903723e */ /* 0x002fca00048070ff */
[----:B------:R1:W-:Y:S01]  /*13790*/  STL [R1+0x490], R3 ;  /* 0x0004900301007387 */ /* 0x0003e20000100800 */
[----:B--2---:R-:W-:-:S05]  /*137a0*/  F2FP.SATFINITE.E4M3.F32.PACK_AB_MERGE_C R2, R183, R184, RZ ;  /* 0x000000b8b702723e */ /* 0x004fca00048070ff */
        /* <DEDUP_REMOVED lines=34> */
[----:B------:R-:W-:Y:S01]  /*139d0*/  STL [R1+0x448], R3 ;  /* 0x0004480301007387 */ /* 0x000fe20000100800 */
[----:B--2---:R-:W-:-:S03]  /*139e0*/  F2FP.SATFINITE.E4M3.F32.PACK_AB_MERGE_C R2, R10, R20, RZ ;  /* 0x000000140a02723e */ /* 0x004fc600048070ff */
[----:B------:R-:W2:Y:S04]  /*139f0*/  LDL.LU R207, [R1+0x570] ;  /* 0x0005700001cf7983 */ /* 0x000ea80000300800 */
[----:B------:R-:W-:Y:S01]  /*13a00*/  STL [R1+0x444], R2 ;  /* 0x0004440201007387 */ /* 0x000fe20000100800 */
[----:B0-----:R-:W-:-:S03]  /*13a10*/  F2FP.SATFINITE.E4M3.F32.PACK_AB_MERGE_C R0, R8, R9, RZ ;  /* 0x000000090800723e */ /* 0x001fc600048070ff */
        /* <DEDUP_REMOVED lines=66> */
[----:B------:R1:W-:Y:S01]  /*13e40*/  STL [R1+0x438], R3 ;  /* 0x0004380301007387 */ /* 0x0003e20000100800 */
[----:B0-----:R-:W-:-:S03]  /*13e50*/  F2FP.SATFINITE.E4M3.F32.PACK_AB_MERGE_C R0, R200, R201, RZ ;  /* 0x000000c9c800723e */ /* 0x001fc600048070ff */
[----:B------:R0:W-:Y:S04]  /*13e60*/  STL [R1+0x434], R2 ;  /* 0x0004340201007387 */ /* 0x0001e80000100800 */
[----:B------:R2:W-:Y:S01]  /*13e70*/  STL [R1+0x430], R0 ;  /* 0x0004300001007387 */ /* 0x0005e20000100800 */
[----:B-1----:R-:W-:Y:S02]  /*13e80*/  F2FP.SATFINITE.E4M3.F32.PACK_AB_MERGE_C R3, R198, R199, RZ ;  /* 0x000000c7c603723e */ /* 0x002fe400048070ff */
[----:B0-----:R-:W-:-:S03]  /*13e90*/  F2FP.SATFINITE.E4M3.F32.PACK_AB_MERGE_C R2, R196, R197, RZ ;  /* 0x000000c5c402723e */ /* 0x001fc600048070ff */
        /* <DEDUP_REMOVED lines=18> */
[----:B------:R-:W-:Y:S01]  /*13fc0*/  STL [R1+0x408], R3 ;  /* 0x0004080301007387 */ /* 0x000fe20000100800 */
[----:B--2---:R-:W-:-:S03]  /*13fd0*/  F2FP.SATFINITE.E4M3.F32.PACK_AB_MERGE_C R0, R175, R176, RZ ;  /* 0x000000b0af00723e */ /* 0x004fc600048070ff */
[----:B------:R-:W-:Y:S04]  /*13fe0*/  STL [R1+0x404], R2 ;  /* 0x0004040201007387 */ /* 0x000fe80000100800 */
[----:B------:R0:W-:Y:S04]  /*13ff0*/  STL [R1+0x400], R0 ;  /* 0x0004000001007387 */ /* 0x0001e80000100800 */
[----:B------:R-:W2:Y:S04]  /*14000*/  LDL.LU R97, [R1+0x268] ;  /* 0x0002680001617983 */ /* 0x000ea80000300800 */
[----:B------:R-:W2:Y:S01]  /*14010*/  LDL.LU R96, [R1+0x26c] ;  /* 0x00026c0001607983 */ /* 0x000ea20000300800 */
[----:B------:R-:W-:-:S02]  /*14020*/  F2FP.SATFINITE.E4M3.F32.PACK_AB_MERGE_C R252, R173, R174, RZ ;  /* 0x000000aeadfc723e */ /* 0x000fc400048070ff */
[----:B------:R-:W-:Y:S02]  /*14030*/  F2FP.SATFINITE.E4M3.F32.PACK_AB_MERGE_C R251, R171, R172, RZ ;  /* 0x000000acabfb723e */ /* 0x000fe400048070ff */
[----:B------:R-:W-:Y:S02]  /*14040*/  F2FP.SATFINITE.E4M3.F32.PACK_AB_MERGE_C R249, R169, R170, RZ ;  /* 0x000000aaa9f9723e */ /* 0x000fe400048070ff */
[----:B------:R-:W-:Y:S02]  /*14050*/  F2FP.SATFINITE.E4M3.F32.PACK_AB_MERGE_C R247, R167, R168, RZ ;  /* 0x000000a8a7f7723e */ /* 0x000fe400048070ff */
[----:B0-----:R-:W-:-:S05]  /*14060*/  F2FP.SATFINITE.E4M3.F32.PACK_AB_MERGE_C R0, R8, R9, RZ ;  /* 0x000000090800723e */ /* 0x001fca00048070ff */
[----:B------:R0:W-:Y:S04]  /*14070*/  STL [R1+0x208], R0 ;  /* 0x0002080001007387 */ /* 0x0001e80000100800 */
[----:B------:R-:W3:Y:S04]  /*14080*/  LDL.LU R95, [R1+0x270] ;  /* 0x00027000015f7983 */ /* 0x000ee80000300800 */
[----:B------:R-:W3:Y:S04]  /*14090*/  LDL.LU R94, [R1+0x274] ;  /* 0x00027400015e7983 */ /* 0x000ee80000300800 */
[----:B------:R-:W0:Y:S04]  /*140a0*/  LDL.LU R93, [R1+0x278] ;  /* 0x00027800015d7983 */ /* 0x000e280000300800 */
[----:B------:R-:W0:Y:S04]  /*140b0*/  LDL.LU R92, [R1+0x27c] ;  /* 0x00027c00015c7983 */ /* 0x000e280000300800 */
[----:B------:R-:W4:Y:S04]  /*140c0*/  LDL.LU R91, [R1+0x280] ;  /* 0x00028000015b7983 */ /* 0x000f280000300800 */
[----:B------:R-:W4:Y:S04]  /*140d0*/  LDL.LU R90, [R1+0x284] ;  /* 0x00028400015a7983 */ /* 0x000f280000300800 */
[----:B------:R-:W2:Y:S04]  /*140e0*/  LDL.LU R89, [R1+0x288] ;  /* 0x0002880001597983 */ /* 0x000ea80000300800 */
[----:B------:R-:W2:Y:S04]  /*140f0*/  LDL.LU R226, [R1+0x28c] ;  /* 0x00028c0001e27983 */ /* 0x000ea80000300800 */
[----:B------:R-:W3:Y:S04]  /*14100*/  LDL.LU R228, [R1+0x290] ;  /* 0x0002900001e47983 */ /* 0x000ee80000300800 */
        /* <DEDUP_REMOVED lines=64> */
[----:B------:R-:W3:Y:S01]  /*14510*/  LDL.LU R171, [R1+0x394] ;  /* 0x0003940001ab7983 */ /* 0x000ee20000300800 */
[----:B------:R-:W-:-:S03]  /*14520*/  F2FP.SATFINITE.E4M3.F32.PACK_AB_MERGE_C R245, R165, R166, RZ ;  /* 0x000000a6a5f5723e */ /* 0x000fc600048070ff */
        /* <DEDUP_REMOVED lines=35> */
[----:B--2---:R-:W-:-:S02]  /*14760*/  F2FP.SATFINITE.E4M3.F32.PACK_AB_MERGE_C R18, R226, R89, RZ ;  /* 0x00000059e212723e */ /* 0x004fc400048070ff */
[----:B----4-:R-:W-:Y:S02]  /*14770*/  F2FP.SATFINITE.E4M3.F32.PACK_AB_MERGE_C R17, R90, R91, RZ ;  /* 0x0000005b5a11723e */ /* 0x010fe400048070ff */
[----:B---3--:R-:W-:Y:S02]  /*14780*/  F2FP.SATFINITE.E4M3.F32.PACK_AB_MERGE_C R16, R240, R225, RZ ;  /* 0x000000e1f010723e */ /* 0x008fe400048070ff */
[----:B0-----:R-:W-:Y:S02]  /*14790*/  F2FP.SATFINITE.E4M3.F32.PACK_AB_MERGE_C R0, R92, R93, RZ ;  /* 0x0000005d5c00723e */ /* 0x001fe400048070ff */
[----:B------:R-:W-:Y:S02]  /*147a0*/  F2FP.SATFINITE.E4M3.F32.PACK_AB_MERGE_C R225, R221, R250, RZ ;  /* 0x000000fadde1723e */ /* 0x000fe400048070ff */
[----:B------:R-:W-:Y:S02]  /*147b0*/  F2FP.SATFINITE.E4M3.F32.PACK_AB_MERGE_C R221, R218, R219, RZ ;  /* 0x000000dbdadd723e */ /* 0x000fe400048070ff */
[----:B------:R-:W-:-:S02]  /*147c0*/  F2FP.SATFINITE.E4M3.F32.PACK_AB_MERGE_C R7, R94, R95, RZ ;  /* 0x0000005f5e07723e */ /* 0x000fc400048070ff */
[----:B------:R-:W-:Y:S02]  /*147d0*/  F2FP.SATFINITE.E4M3.F32.PACK_AB_MERGE_C R219, R216, R217, RZ ;  /* 0x000000d9d8db723e */ /* 0x000fe400048070ff */
[----:B------:R-:W-:Y:S02]  /*147e0*/  F2FP.SATFINITE.E4M3.F32.PACK_AB_MERGE_C R14, R214, R215, RZ ;  /* 0x000000d7d60e723e */ /* 0x000fe400048070ff */
[----:B------:R-:W-:Y:S02]  /*147f0*/  F2FP.SATFINITE.E4M3.F32.PACK_AB_MERGE_C R5, R96, R97, RZ ;  /* 0x000000616005723e */ /* 0x000fe400048070ff */
        /* <DEDUP_REMOVED lines=11> */
[----:B------:R-:W-:-:S05]  /*148b0*/  F2FP.SATFINITE.E4M3.F32.PACK_AB_MERGE_C R4, R181, R182, RZ ;  /* 0x000000b6b504723e */ /* 0x000fca00048070ff */
[----:B------:R0:W-:Y:S01]  /*148c0*/  STL [R1+0x1034], R4 ;  /* 0x0010340401007387 */ /* 0x0001e20000100800 */
[----:B------:R-:W-:Y:S02]  /*148d0*/  F2FP.SATFINITE.E4M3.F32.PACK_AB_MERGE_C R193, R179, R180, RZ ;  /* 0x000000b4b3c1723e */ /* 0x000fe400048070ff */
[----:B0-----:R-:W-:-:S05]  /*148e0*/  F2FP.SATFINITE.E4M3.F32.PACK_AB_MERGE_C R4, R173, R174, RZ ;  /* 0x000000aead04723e */ /* 0x001fca00048070ff */
[----:B------:R0:W-:Y:S01]  /*148f0*/  STL [R1+0x1018], R4 ;  /* 0x0010180401007387 */ /* 0x0001e20000100800 */
[----:B------:R-:W-:Y:S02]  /*14900*/  F2FP.SATFINITE.E4M3.F32.PACK_AB_MERGE_C R191, R177, R178, RZ ;  /* 0x000000b2b1bf723e */ /* 0x000fe400048070ff */
[----:B------:R-:W-:Y:S02]  /*14910*/  F2FP.SATFINITE.E4M3.F32.PACK_AB_MERGE_C R199, R187, R188, RZ ;  /* 0x000000bcbbc7723e */ /* 0x000fe400048070ff */
        /* <DEDUP_REMOVED lines=11> */
[----:B------:R-:W-:Y:S02]  /*149d0*/  F2FP.SATFINITE.E4M3.F32.PACK_AB_MERGE_C R186, R171, R172, RZ ;  /* 0x000000acabba723e */ /* 0x000fe400048070ff */
[----:B------:R-:W-:-:S05]  /*149e0*/  F2FP.SATFINITE.E4M3.F32.PACK_AB_MERGE_C R21, R21, R22, RZ ;  /* 0x000000161515723e */ /* 0x000fca00048070ff */
[----:B------:R1:W-:Y:S04]  /*149f0*/  STL [R1+0x1030], R21 ;  /* 0x0010301501007387 */ /* 0x0003e80000100800 */
[----:B------:R-:W2:Y:S04]  /*14a00*/  LDL.LU R89, [R1] ;  /* 0x0000000001597983 */ /* 0x000ea80000300800 */
[----:B------:R-:W2:Y:S01]  /*14a10*/  LDL.LU R166, [R1+0x4] ;  /* 0x0000040001a67983 */ /* 0x000ea20000300800 */
[----:B0-----:R-:W-:-:S05]  /*14a20*/  F2FP.SATFINITE.E4M3.F32.PACK_AB_MERGE_C R4, R8, R9, RZ ;  /* 0x000000090804723e */ /* 0x001fca00048070ff */
[----:B------:R0:W-:Y:S04]  /*14a30*/  STL [R1+0x101c], R4 ;  /* 0x00101c0401007387 */ /* 0x0001e80000100800 */
[----:B------:R-:W3:Y:S04]  /*14a40*/  LDL.LU R90, [R1+0x8] ;  /* 0x00000800015a7983 */ /* 0x000ee80000300800 */
[----:B------:R-:W3:Y:S04]  /*14a50*/  LDL.LU R164, [R1+0xc] ;  /* 0x00000c0001a47983 */ /* 0x000ee80000300800 */
[----:B------:R-:W4:Y:S04]  /*14a60*/  LDL.LU R91, [R1+0x10] ;  /* 0x00001000015b7983 */ /* 0x000f280000300800 */
[----:B------:R-:W4:Y:S04]  /*14a70*/  LDL.LU R162, [R1+0x14] ;  /* 0x0000140001a27983 */ /* 0x000f280000300800 */
[----:B------:R-:W4:Y:S04]  /*14a80*/  LDL.LU R92, [R1+0x18] ;  /* 0x00001800015c7983 */ /* 0x000f280000300800 */
[----:B------:R-:W4:Y:S04]  /*14a90*/  LDL.LU R160, [R1+0x1c] ;  /* 0x00001c0001a07983 */ /* 0x000f280000300800 */
[----:B------:R-:W4:Y:S01]  /*14aa0*/  LDL.LU R93, [R1+0x20] ;  /* 0x00002000015d7983 */ /* 0x000f220000300800 */
[----:B------:R-:W-:-:S03]  /*14ab0*/  F2FP.SATFINITE.E4M3.F32.PACK_AB_MERGE_C R195, R183, R184, RZ ;  /* 0x000000b8b7c3723e */ /* 0x000fc600048070ff */
[----:B------:R-:W4:Y:S01]  /*14ac0*/  LDL.LU R158, [R1+0x24] ;  /* 0x00002400019e7983 */ /* 0x000f220000300800 */
[----:B------:R-:W-:-:S03]  /*14ad0*/  F2FP.SATFINITE.E4M3.F32.PACK_AB_MERGE_C R172, R153, R154, RZ ;  /* 0x0000009a99ac723e */ /* 0x000fc600048070ff */
[----:B------:R-:W4:Y:S01]  /*14ae0*/  LDL.LU R94, [R1+0x28] ;  /* 0x00002800015e7983 */ /* 0x000f220000300800 */
[----:B------:R-:W-:-:S03]  /*14af0*/  F2FP.SATFINITE.E4M3.F32.PACK_AB_MERGE_C R184, R169, R170, RZ ;  /* 0x000000aaa9b8723e */ /* 0x000fc600048070ff */
[----:B------:R-:W4:Y:S01]  /*14b00*/  LDL.LU R156, [R1+0x2c] ;  /* 0x00002c00019c7983 */ /* 0x000f220000300800 */
[----:B------:R-:W-:-:S03]  /*14b10*/  F2FP.SATFINITE.E4M3.F32.PACK_AB_MERGE_C R170, R23, R152, RZ ;  /* 0x0000009817aa723e */ /* 0x000fc600048070ff */
[----:B------:R-:W4:Y:S04]  /*14b20*/  LDL.LU R95, [R1+0x30] ;  /* 0x00003000015f7983 */ /* 0x000f280000300800 */
[----:B------:R-:W4:Y:S01]  /*14b30*/  LDL.LU R154, [R1+0x34] ;  /* 0x00003400019a7983 */ /* 0x000f220000300800 */
[----:B------:R-:W-:-:S03]  /*14b40*/  F2FP.SATFINITE.E4M3.F32.PACK_AB_MERGE_C R182, R167, R168, RZ ;  /* 0x000000a8a7b6723e */ /* 0x000fc600048070ff */
[----:B------:R-:W4:Y:S01]  /*14b50*/  LDL.LU R96, [R1+0x38] ;  /* 0x0000380001607983 */ /* 0x000f220000300800 */
[----:B------:R-:W-:-:S03]  /*14b60*/  F2FP.SATFINITE.E4M3.F32.PACK_AB_MERGE_C R168, R10, R20, RZ ;  /* 0x000000140aa8723e */ /* 0x000fc600048070ff */
        /* <DEDUP_REMOVED lines=12> */
[----:B-1----:R-:W4:Y:S04]  /*14c30*/  LDL.LU R21, [R1+0x6c] ;  /* 0x00006c0001157983 */ /* 0x002f280000300800 */
        /* <DEDUP_REMOVED lines=65> */
[----:B------:R-:W-:-:S03]  /*15050*/  F2FP.SATFINITE.E4M3.F32.PACK_AB_MERGE_C R223, R220, R223, RZ ;  /* 0x000000dfdcdf723e */ /* 0x000fc600048070ff */
[----:B------:R-:W4:Y:S04]  /*15060*/  LDL.LU R216, [R1+0x174] ;  /* 0x0001740001d87983 */ /* 0x000f280000300800 */
        /* <DEDUP_REMOVED lines=11> */
[----:B------:R-:W4:Y:S04]  /*15120*/  LDL.LU R226, [R1+0x19c] ;  /* 0x00019c0001e27983 */ /* 0x000f280000300800 */
[----:B------:R-:W4:Y:S01]  /*15130*/  LDL.LU R141, [R1+0x1a0] ;  /* 0x0001a000018d7983 */ /* 0x000f220000300800 */
[----:B------:R-:W-:-:S03]  /*15140*/  F2FP.SATFINITE.E4M3.F32.PACK_AB_MERGE_C R19, R234, R232, RZ ;  /* 0x000000e8ea13723e */ /* 0x000fc600048070ff */
[----:B------:R-:W4:Y:S04]  /*15150*/  LDL.LU R228, [R1+0x1a4] ;  /* 0x0001a40001e47983 */ /* 0x000f280000300800 */
[----:B------:R-:W4:Y:S04]  /*15160*/  LDL.LU R142, [R1+0x1a8] ;  /* 0x0001a800018e7983 */ /* 0x000f280000300800 */
        /* <DEDUP_REMOVED lines=13> */
[----:B0-----:R-:W4:Y:S01]  /*15240*/  LDL.LU R4, [R1+0x1d8] ;  /* 0x0001d80001047983 */ /* 0x001f220000300800 */
[----:B------:R-:W-:-:S03]  /*15250*/  F2FP.SATFINITE.E4M3.F32.PACK_AB_MERGE_C R3, R248, R246, RZ ;  /* 0x000000f6f803723e */ /* 0x000fc600048070ff */
[----:B------:R-:W4:Y:S04]  /*15260*/  LDL.LU R242, [R1+0x1dc] ;  /* 0x0001dc0001f27983 */ /* 0x000f280000300800 */
[----:B------:R-:W4:Y:S04]  /*15270*/  LDL.LU R148, [R1+0x1e0] ;  /* 0x0001e00001947983 */ /* 0x000f280000300800 */
[----:B------:R-:W4:Y:S04]  /*15280*/  LDL.LU R244, [R1+0x1e4] ;  /* 0x0001e40001f47983 */ /* 0x000f280000300800 */
[----:B------:R-:W4:Y:S04]  /*15290*/  LDL.LU R149, [R1+0x1e8] ;  /* 0x0001e80001957983 */ /* 0x000f280000300800 */
[----:B------:R-:W4:Y:S01]  /*152a0*/  LDL.LU R246, [R1+0x1ec] ;  /* 0x0001ec0001f67983 */ /* 0x000f220000300800 */
[----:B--2---:R-:W-:-:S03]  /*152b0*/  F2FP.SATFINITE.E4M3.F32.PACK_AB_MERGE_C R166, R166, R89, RZ ;  /* 0x00000059a6a6723e */ /* 0x004fc600048070ff */
[----:B------:R-:W2:Y:S01]  /*152c0*/  LDL.LU R151, [R1+0x1f0] ;  /* 0x0001f00001977983 */ /* 0x000ea20000300800 */
[----:B---3--:R-:W-:-:S03]  /*152d0*/  F2FP.SATFINITE.E4M3.F32.PACK_AB_MERGE_C R164, R164, R90, RZ ;  /* 0x0000005aa4a4723e */ /* 0x008fc600048070ff */
[----:B------:R-:W2:Y:S01]  /*152e0*/  LDL.LU R248, [R1+0x1f4] ;  /* 0x0001f40001f87983 */ /* 0x000ea20000300800 */
[----:B----4-:R-:W-:-:S03]  /*152f0*/  F2FP.SATFINITE.E4M3.F32.PACK_AB_MERGE_C R162, R162, R91, RZ ;  /* 0x0000005ba2a2723e */ /* 0x010fc600048070ff */
[----:B------:R-:W3:Y:S01]  /*15300*/  LDL.LU R150, [R1+0x1f8] ;  /* 0x0001f80001967983 */ /* 0x000ee20000300800 */
[----:B------:R-:W-:-:S03]  /*15310*/  F2FP.SATFINITE.E4M3.F32.PACK_AB_MERGE_C R160, R160, R92, RZ ;  /* 0x0000005ca0a0723e */ /* 0x000fc600048070ff */
[----:B------:R-:W3:Y:S01]  /*15320*/  LDL.LU R250, [R1+0x1fc] ;  /* 0x0001fc0001fa7983 */ /* 0x000ee20000300800 */
[----:B------:R-:W-:-:S03]  /*15330*/  F2FP.SATFINITE.E4M3.F32.PACK_AB_MERGE_C R158, R158, R93, RZ ;  /* 0x0000005d9e9e723e */ /* 0x000fc600048070ff */
        /* <DEDUP_REMOVED lines=119> */
[----:B--2---:R-:W-:-:S03]  /*15ab0*/  F2FP.SATFINITE.E4M3.F32.PACK_AB_MERGE_C R248, R248, R151, RZ ;  /* 0x00000097f8f8723e */ /* 0x004fc600048070ff */
[----:B------:R-:W2:Y:S01]  /*15ac0*/  LDL.LU R151, [R1+0x1594] ;  /* 0x0015940001977983 */ /* 0x000ea20000300800 */
[----:B---3--:R-:W-:-:S03]  /*15ad0*/  F2FP.SATFINITE.E4M3.F32.PACK_AB_MERGE_C R250, R250, R150, RZ ;  /* 0x00000096fafa723e */ /* 0x008fc600048070ff */
[----:B------:R-:W2:Y:S01]  /*15ae0*/  LDL.LU R150, [R1+0x1590] ;  /* 0x0015900001967983 */ /* 0x000ea20000300800 */
[----:B----4-:R-:W-:-:S05]  /*15af0*/  F2FP.SATFINITE.E4M3.F32.PACK_AB_MERGE_C R29, R115, R114, RZ ;  /* 0x00000072731d723e */ /* 0x010fca00048070ff */
[----:B------:R0:W-:Y:S02]  /*15b00*/  STL [R1+0x100c], R29 ;  /* 0x00100c1d01007387 */ /* 0x0001e40000100800 */
[----:B0-----:R-:W-:-:S05]  /*15b10*/  F2FP.SATFINITE.E4M3.F32.PACK_AB_MERGE_C R29, R123, R122, RZ ;  /* 0x0000007a7b1d723e */ /* 0x001fca00048070ff */
[----:B------:R0:W-:Y:S02]  /*15b20*/  STL [R1+0x1000], R29 ;  /* 0x0010001d01007387 */ /* 0x0001e40000100800 */
[----:B0-----:R-:W-:-:S05]  /*15b30*/  F2FP.SATFINITE.E4M3.F32.PACK_AB_MERGE_C R29, R131, R130, RZ ;  /* 0x00000082831d723e */ /* 0x001fca00048070ff */
[----:B------:R0:W-:Y:S04]  /*15b40*/  STL [R1+0xffc], R29 ;  /* 0x000ffc1d01007387 */ /* 0x0001e80000100800 */
[----:B------:R-:W3:Y:S04]  /*15b50*/  LDL.LU R41, [R1+0x40c] ;  /* 0x00040c0001297983 */ /* 0x000ee80000300800 */
[----:B------:R-:W4:Y:S01]  /*15b60*/  LDL.LU R39, [R1+0x408] ;  /* 0x0004080001277983 */ /* 0x000f220000300800 */
[----:B0-----:R-:W-:-:S05]  /*15b70*/  F2FP.SATFINITE.E4M3.F32.PACK_AB_MERGE_C R29, R139, R138, RZ ;  /* 0x0000008a8b1d723e */ /* 0x001fca00048070ff */
[----:B------:R0:W-:Y:S04]  /*15b80*/  STL [R1+0x1010], R29 ;  /* 0x0010101d01007387 */ /* 0x0001e80000100800 */
[----:B------:R-:W3:Y:S01]  /*15b90*/  LDL.LU R37, [R1+0x400] ;  /* 0x0004000001257983 */ /* 0x000ee20000300800 */
[----:B------:R-:W-:Y:S02]  /*15ba0*/  LOP3.LUT R251, R251, 0xffff, RZ, 0xc0, !PT ;  /* 0x0000fffffbfb7812 */ /* 0x000fe400078ec0ff */
[----:B------:R-:W-:Y:S02]  /*15bb0*/  LOP3.LUT R250, R250, 0xffff, RZ, 0xc0, !PT ;  /* 0x0000fffffafa7812 */ /* 0x000fe400078ec0ff */
[----:B------:R-:W-:Y:S02]  /*15bc0*/  LOP3.LUT R168, R168, 0xffff, RZ, 0xc0, !PT ;  /* 0x0000ffffa8a87812 */ /* 0x000fe400078ec0ff */
[----:B------:R-:W-:-:S02]  /*15bd0*/  SHF.R.U32.HI R33, RZ, 0x8, R251 ;  /* 0x00000008ff217819 */ /* 0x000fc400000116fb */
[--C-:B------:R-:W-:Y:S02]  /*15be0*/  SHF.R.U32.HI R35, RZ, 0x8, R250.reuse ;  /* 0x00000008ff237819 */ /* 0x100fe400000116fa */
[----:B------:R-:W-:Y:S02]  /*15bf0*/  LOP3.LUT R33, R33, 0xffff, RZ, 0xc0, !PT ;  /* 0x0000ffff21217812 */ /* 0x000fe400078ec0ff */
[----:B------:R-:W-:Y:S02]  /*15c00*/  LOP3.LUT R35, R35, 0xffff, RZ, 0xc0, !PT ;  /* 0x0000ffff23237812 */ /* 0x000fe400078ec0ff */
[----:B------:R-:W-:Y:S02]  /*15c10*/  PRMT R45, R251, 0x3340, R250 ;  /* 0x00003340fb2d7816 */ /* 0x000fe400000000fa */
[----:B------:R-:W-:Y:S02]  /*15c20*/  PRMT R35, R33, 0x3340, R35 ;  /* 0x0000334021237816 */ /* 0x000fe40000000023 */
[----:B------:R-:W-:-:S05]  /*15c30*/  F2FP.SATFINITE.E4M3.F32.PACK_AB_MERGE_C R31, R147, R146, RZ ;  /* 0x00000092931f723e */ /* 0x000fca00048070ff */
[----:B------:R2:W-:Y:S01]  /*15c40*/  STL [R1+0x1008], R31 ;  /* 0x0010081f01007387 */ /* 0x0005e20000100800 */
[----:B0-----:R-:W-:-:S05]  /*15c50*/  VIADD R29, R4, 0x3e ;  /* 0x0000003e041d7836 */ /* 0x001fca0000000000 */
[----:B------:R-:W-:Y:S01]  /*15c60*/  ISETP.GE.AND P2, PT, R29, UR5, PT ;  /* 0x000000051d007c0c */ /* 0x000fe2000bf46270 */
[----:B------:R-:W-:Y:S01]  /*15c70*/  VIADD R29, R4, 0x2 ;  /* 0x00000002041d7836 */ /* 0x000fe20000000000 */
[----:B------:R-:W-:Y:S01]  /*15c80*/  ULDC UR5, c[0x0][0x22c] ;  /* 0x00008b0000057ab9 */ /* 0x000fe20000000800 */
[----:B------:R-:W-:-:S04]  /*15c90*/  F2FP.SATFINITE.E4M3.F32.PACK_AB_MERGE_C R148, R149, R148, RZ ;  /* 0x000000949594723e */ /* 0x000fc800048070ff */
[----:B------:R-:W-:Y:S02]  /*15ca0*/  LOP3.LUT R148, R148, 0xffff, RZ, 0xc0, !PT ;  /* 0x0000ffff94947812 */ /* 0x000fe400078ec0ff */
[----:B--2---:R-:W-:-:S05]  /*15cb0*/  F2FP.SATFINITE.E4M3.F32.PACK_AB_MERGE_C R31, R151, R150, RZ ;  /* 0x00000096971f723e */ /* 0x004fca00048070ff */
[----:B------:R0:W-:Y:S01]  /*15cc0*/  STL [R1+0x1004], R31 ;  /* 0x0010041f01007387 */ /* 0x0001e20000100800 */
[----:B------:R-:W-:Y:S01]  /*15cd0*/  ISETP.GE.AND P1, PT, R29, UR41, PT ;  /* 0x000000291d007c0c */ /* 0x000fe2000bf26270 */
[----:B------:R-:W-:Y:S01]  /*15ce0*/  ULDC UR41, c[0x0][0x248] ;  /* 0x0000920000297ab9 */ /* 0x000fe20000000800 */
[----:B------:R-:W-:Y:S01]  /*15cf0*/  SHF.R.U32.HI R29, RZ, 0x8, R168 ;  /* 0x00000008ff1d7819 */ /* 0x000fe200000116a8 */
[----:B0-----:R-:W-:-:S05]  /*15d00*/  VIADD R31, R4, 0x3f ;  /* 0x0000003f041f7836 */ /* 0x001fca0000000000 */
[----:B------:R-:W-:Y:S02]  /*15d10*/  ISETP.GE.AND P0, PT, R31, UR5, PT ;  /* 0x000000051f007c0c */ /* 0x000fe4000bf06270 */
[--C-:B------:R-:W-:Y:S01]  /*15d20*/  PRMT R43, R168, 0x3340, R148.reuse ;  /* 0x00003340a82b7816 */ /* 0x100fe20000000094 */
[----:B------:R-:W-:Y:S01]  /*15d30*/  STL [R1+0x13f8], R45 ;  /* 0x0013f82d01007387 */ /* 0x000fe20000100800 */
[----:B------:R-:W-:Y:S01]  /*15d40*/  SHF.R.U32.HI R31, RZ, 0x8, R148 ;  /* 0x00000008ff1f7819 */ /* 0x000fe20000011694 */
[----:B------:R-:W-:Y:S01]  /*15d50*/  ULDC UR5, c[0x0][0x248] ;  /* 0x0000920000057ab9 */ /* 0x000fe20000000800 */
[----:B------:R-:W-:Y:S02]  /*15d60*/  LOP3.LUT R29, R29, 0xffff, RZ, 0xc0, !PT ;  /* 0x0000ffff1d1d7812 */ /* 0x000fe400078ec0ff */
[----:B------:R-:W-:Y:S01]  /*15d70*/  LOP3.LUT R31, R31, 0xffff, RZ, 0xc0, !PT ;  /* 0x0000ffff1f1f7812 */ /* 0x000fe200078ec0ff */
[----:B------:R-:W-:Y:S03]  /*15d80*/  STL [R1+0x13f4], R43 ;  /* 0x0013f42b01007387 */ /* 0x000fe60000100800 */
[----:B------:R-:W-:Y:S01]  /*15d90*/  PRMT R33, R29, 0x3340, R31 ;  /* 0x000033401d217816 */ /* 0x000fe2000000001f */
[----:B------:R-:W-:Y:S01]  /*15da0*/  STL [R1+0x12f0], R35 ;  /* 0x0012f02301007387 */ /* 0x000fe20000100800 */
[----:B------:R-:W-:-:S03]  /*15db0*/  F2FP.SATFINITE.E4M3.F32.PACK_AB_MERGE_C R144, R145, R144, RZ ;  /* 0x000000909190723e */ /* 0x000fc600048070ff */
[----:B------:R0:W-:Y:S01]  /*15dc0*/  STL [R1+0x12ec], R33 ;  /* 0x0012ec2101007387 */ /* 0x0001e20000100800 */
[----:B------:R-:W-:Y:S02]  /*15dd0*/  LOP3.LUT R246, R246, 0xffff, RZ, 0xc0, !PT ;  /* 0x0000fffff6f67812 */ /* 0x000fe400078ec0ff */
[----:B------:R-:W-:Y:S02]  /*15de0*/  LOP3.LUT R170, R170, 0xffff, RZ, 0xc0, !PT ;  /* 0x0000ffffaaaa7812 */ /* 0x000fe400078ec0ff */
[----:B------:R-:W-:Y:S02]  /*15df0*/  LOP3.LUT R144, R144, 0xffff, RZ, 0xc0, !PT ;  /* 0x0000ffff90907812 */ /* 0x000fe400078ec0ff */
[----:B------:R-:W-:Y:S02]  /*15e00*/  LOP3.LUT R240, R240, 0xffff, RZ, 0xc0, !PT ;  /* 0x0000fffff0f07812 */ /* 0x000fe400078ec0ff */
[----:B------:R-:W-:Y:S02]  /*15e10*/  LOP3.LUT R242, R242, 0xffff, RZ, 0xc0, !PT ;  /* 0x0000fffff2f27812 */ /* 0x000fe400078ec0ff */
[----:B----4-:R-:W-:-:S02]  /*15e20*/  LOP3.LUT R31, R39, 0xffff, RZ, 0xc0, !PT ;  /* 0x0000ffff271f7812 */ /* 0x010fc400078ec0ff */
[----:B------:R-:W2:Y:S01]  /*15e30*/  LDL.LU R39, [R1+0x410] ;  /* 0x0004100001277983 */ /* 0x000ea20000300800 */
[----:B---3--:R-:W-:Y:S02]  /*15e40*/  LOP3.LUT R29, R41, 0xffff, RZ, 0xc0, !PT ;  /* 0x0000ffff291d7812 */ /* 0x008fe400078ec0ff */
[--C-:B------:R-:W-:Y:S02]  /*15e50*/  PRMT R41, R170, 0x3340, R144.reuse ;  /* 0x00003340aa297816 */ /* 0x100fe40000000090 */
[----:B------:R-:W-:Y:S02]  /*15e60*/  SHF.R.U32.HI R144, RZ, 0x8, R144 ;  /* 0x00000008ff907819 */ /* 0x000fe40000011690 */
[----:B0-----:R-:W-:-:S04]  /*15e70*/  LOP3.LUT R33, R37, 0xffff, RZ, 0xc0, !PT ;  /* 0x0000ffff25217812 */ /* 0x001fc800078ec0ff */
[----:B------:R-:W-:Y:S02]  /*15e80*/  PRMT R37, R33, 0x3340, R246 ;  /* 0x0000334021257816 */ /* 0x000fe400000000f6 */
[----:B------:R-:W-:-:S03]  /*15e90*/  SHF.R.U32.HI R35, RZ, 0x8, R33 ;  /* 0x00000008ff237819 */ /* 0x000fc60000011621 */
[----:B------:R0:W-:Y:S01]  /*15ea0*/  STL [R1+0x1394], R37 ;  /* 0x0013942501007387 */ /* 0x0001e20000100800 */
[----:B------:R-:W-:-:S03]  /*15eb0*/  SHF.R.U32.HI R246, RZ, 0x8, R246 ;  /* 0x00000008fff67819 */ /* 0x000fc600000116f6 */
[----:B------:R1:W-:Y:S01]  /*15ec0*/  STL [R1+0x1390], R41 ;  /* 0x0013902901007387 */ /* 0x0003e20000100800 */
[----:B------:R-:W-:Y:S02]  /*15ed0*/  SHF.R.U32.HI R33, RZ, 0x8, R170 ;  /* 0x00000008ff217819 */ /* 0x000fe400000116aa */
[----:B0-----:R-:W-:Y:S02]  /*15ee0*/  SHF.R.U32.HI R37, RZ, 0x8, R29 ;  /* 0x00000008ff257819 */ /* 0x001fe4000001161d */
[----:B-1----:R-:W-:Y:S02]  /*15ef0*/  PRMT R41, R29, 0x3340, R240 ;  /* 0x000033401d297816 */ /* 0x002fe400000000f0 */
[----:B------:R-:W-:Y:S02]  /*15f00*/  SHF.R.U32.HI R29, RZ, 0x8, R31 ;  /* 0x00000008ff1d7819 */ /* 0x000fe4000001161f */
[----:B------:R-:W-:Y:S02]  /*15f10*/  PRMT R31, R31, 0x3340, R242 ;  /* 0x000033401f1f7816 */ /* 0x000fe400000000f2 */
[----:B------:R-:W-:-:S02]  /*15f20*/  SHF.R.U32.HI R240, RZ, 0x8, R240 ;  /* 0x00000008fff07819 */ /* 0x000fc400000116f0 */
[----:B------:R-:W-:Y:S02]  /*15f30*/  LOP3.LUT R35, R35, 0xffff, RZ, 0xc0, !PT ;  /* 0x0000ffff23237812 */ /* 0x000fe400078ec0ff */
[----:B------:R-:W-:Y:S01]  /*15f40*/  LOP3.LUT R246, R246, 0xffff, RZ, 0xc0, !PT ;  /* 0x0000fffff6f67812 */ /* 0x000fe200078ec0ff */
[----:B------:R-:W-:Y:S01]  /*15f50*/  STL [R1+0x138c], R41 ;  /* 0x00138c2901007387 */ /* 0x000fe20000100800 */
[----:B------:R-:W-:Y:S02]  /*15f60*/  SHF.R.U32.HI R242, RZ, 0x8, R242 ;  /* 0x00000008fff27819 */ /* 0x000fe400000116f2 */
[----:B------:R-:W-:Y:S01]  /*15f70*/  LOP3.LUT R33, R33, 0xffff, RZ, 0xc0, !PT ;  /* 0x0000ffff21217812 */ /* 0x000fe200078ec0ff */
[----:B------:R0:W-:Y:S01]  /*15f80*/  STL [R1+0x13f0], R31 ;  /* 0x0013f01f01007387 */ /* 0x0001e20000100800 */
[----:B------:R-:W-:Y:S02]  /*15f90*/  LOP3.LUT R144, R144, 0xffff, RZ, 0xc0, !PT ;  /* 0x0000ffff90907812 */ /* 0x000fe400078ec0ff */
[----:B------:R-:W-:-:S02]  /*15fa0*/  LOP3.LUT R37, R37, 0xffff, RZ, 0xc0, !PT ;  /* 0x0000ffff25257812 */ /* 0x000fc400078ec0ff */
[----:B------:R-:W-:Y:S02]  /*15fb0*/  LOP3.LUT R240, R240, 0xffff, RZ, 0xc0, !PT ;  /* 0x0000fffff0f07812 */ /* 0x000fe400078ec0ff */
[----:B------:R-:W-:Y:S02]  /*15fc0*/  LOP3.LUT R29, R29, 0xffff, RZ, 0xc0, !PT ;  /* 0x0000ffff1d1d7812 */ /* 0x000fe400078ec0ff */
[----:B0-----:R-:W-:Y:S02]  /*15fd0*/  PRMT R31, R35, 0x3340, R246 ;  /* 0x00003340231f7816 */ /* 0x001fe400000000f6 */
[----:B------:R-:W-:Y:S02]  /*15fe0*/  LOP3.LUT R242, R242, 0xffff, RZ, 0xc0, !PT ;  /* 0x0000fffff2f27812 */ /* 0x000fe400078ec0ff */
[----:B------:R-:W-:Y:S01]  /*15ff0*/  PRMT R35, R33, 0x3340, R144 ;  /* 0x0000334021237816 */ /* 0x000fe20000000090 */
[----:B------:R0:W-:Y:S01]  /*16000*/  STL [R1+0x1158], R31 ;  /* 0x0011581f01007387 */ /* 0x0001e20000100800 */
[----:B------:R-:W-:-:S03]  /*16010*/  PRMT R33, R37, 0x3340, R240 ;  /* 0x0000334025217816 */ /* 0x000fc600000000f0 */
[----:B------:R1:W-:Y:S01]  /*16020*/  STL [R1+0x1154], R35 ;  /* 0x0011542301007387 */ /* 0x0003e20000100800 */
[----:B0-----:R-:W-:-:S03]  /*16030*/  PRMT R31, R29, 0x3340, R242 ;  /* 0x000033401d1f7816 */ /* 0x001fc600000000f2 */
[----:B------:R-:W-:Y:S04]  /*16040*/  STL [R1+0x1144], R33 ;  /* 0x0011442101007387 */ /* 0x000fe80000100800 */
[----:B------:R-:W3:Y:S04]  /*16050*/  LDL.LU R43, [R1+0x41c] ;  /* 0x00041c00012b7983 */ /* 0x000ee80000300800 */
[----:B------:R0:W-:Y:S04]  /*16060*/  STL [R1+0x1298], R31 ;  /* 0x0012981f01007387 */ /* 0x0001e80000100800 */
[----:B------:R-:W4:Y:S01]  /*16070*/  LDL.LU R41, [R1+0x414] ;  /* 0x0004140001297983 */ /* 0x000f220000300800 */
[----:B------:R-:W-:-:S02]  /*16080*/  F2FP.SATFINITE.E4M3.F32.PACK_AB_MERGE_C R140, R141, R140, RZ ;  /* 0x0000008c8d8c723e */ /* 0x000fc400048070ff */
[----:B------:R-:W-:Y:S02]  /*16090*/  LOP3.LUT R174, R174, 0xffff, RZ, 0xc0, !PT ;  /* 0x0000ffffaeae7812 */ /* 0x000fe400078ec0ff */
[----:B------:R-:W-:Y:S02]  /*160a0*/  LOP3.LUT R140, R140, 0xffff, RZ, 0xc0, !PT ;  /* 0x0000ffff8c8c7812 */ /* 0x000fe400078ec0ff */
[----:B------:R-:W-:Y:S02]  /*160b0*/  F2FP.SATFINITE.E4M3.F32.PACK_AB_MERGE_C R136, R137, R136, RZ ;  /* 0x000000888988723e */ /* 0x000fe400048070ff */
[----:B-1----:R-:W-:Y:S02]  /*160c0*/  PRMT R35, R174, 0x3340, R140 ;  /* 0x00003340ae237816 */ /* 0x002fe4000000008c */
[----:B------:R-:W-:Y:S02]  /*160d0*/  LOP3.LUT R238, R238, 0xffff, RZ, 0xc0, !PT ;  /* 0x0000ffffeeee7812 */ /* 0x000fe400078ec0ff */
[----:B------:R-:W-:-:S02]  /*160e0*/  LOP3.LUT R176, R176, 0xffff, RZ, 0xc0, !PT ;  /* 0x0000ffffb0b07812 */ /* 0x000fc400078ec0ff */
[----:B------:R-:W-:Y:S02]  /*160f0*/  LOP3.LUT R136, R136, 0xffff, RZ, 0xc0, !PT ;  /* 0x0000ffff88887812 */ /* 0x000fe400078ec0ff */
[----:B------:R-:W-:Y:S02]  /*16100*/  LOP3.LUT R252, R252, 0xffff, RZ, 0xc0, !PT ;  /* 0x0000fffffcfc7812 */ /* 0x000fe400078ec0ff */
[----:B------:R-:W-:Y:S02]  /*16110*/  PRMT R37, R176, 0x3340, R136 ;  /* 0x00003340b0257816 */ /* 0x000fe40000000088 */
[----:B------:R-:W-:Y:S02]  /*16120*/  LOP3.LUT R248, R248, 0xffff, RZ, 0xc0, !PT ;  /* 0x0000fffff8f87812 */ /* 0x000fe400078ec0ff */
[----:B0-----:R-:W-:Y:S02]  /*16130*/  SHF.R.U32.HI R31, RZ, 0x8, R174 ;  /* 0x00000008ff1f7819 */ /* 0x001fe400000116ae */
[----:B------:R-:W-:-:S02]  /*16140*/  SHF.R.U32.HI R140, RZ, 0x8, R140 ;  /* 0x00000008ff8c7819 */ /* 0x000fc4000001168c */
[----:B------:R-:W-:Y:S02]  /*16150*/  SHF.R.U32.HI R136, RZ, 0x8, R136 ;  /* 0x00000008ff887819 */ /* 0x000fe40000011688 */
[----:B------:R-:W-:Y:S02]  /*16160*/  LOP3.LUT R31, R31, 0xffff, RZ, 0xc0, !PT ;  /* 0x0000ffff1f1f7812 */ /* 0x000fe400078ec0ff */
[----:B------:R-:W-:Y:S02]  /*16170*/  LOP3.LUT R140, R140, 0xffff, RZ, 0xc0, !PT ;  /* 0x0000ffff8c8c7812 */ /* 0x000fe400078ec0ff */
[----:B------:R-:W-:Y:S02]  /*16180*/  LOP3.LUT R136, R136, 0xffff, RZ, 0xc0, !PT ;  /* 0x0000ffff88887812 */ /* 0x000fe400078ec0ff */
[----:B------:R-:W-:Y:S02]  /*16190*/  PRMT R45, R31, 0x3340, R140 ;  /* 0x000033401f2d7816 */ /* 0x000fe4000000008c */
[----:B--2---:R-:W-:-:S02]  /*161a0*/  LOP3.LUT R29, R39, 0xffff, RZ, 0xc0, !PT ;  /* 0x0000ffff271d7812 */ /* 0x004fc400078ec0ff */
[----:B------:R-:W2:Y:S04]  /*161b0*/  LDL.LU R39, [R1+0x404] ;  /* 0x0004040001277983 */ /* 0x000ea80000300800 */
[----:B------:R0:W-:Y:S01]  /*161c0*/  STL [R1+0x13e8], R35 ;  /* 0x0013e82301007387 */ /* 0x0001e20000100800 */
[----:B------:R-:W-:Y:S02]  /*161d0*/  SHF.R.U32.HI R33, RZ, 0x8, R29 ;  /* 0x00000008ff217819 */ /* 0x000fe4000001161d */
[--C-:B0-----:R-:W-:Y:S02]  /*161e0*/  PRMT R35, R29, 0x3340, R238.reuse ;  /* 0x000033401d237816 */ /* 0x101fe400000000ee */
[----:B------:R-:W-:-:S03]  /*161f0*/  SHF.R.U32.HI R238, RZ, 0x8, R238 ;  /* 0x00000008ffee7819 */ /* 0x000fc600000116ee */
[----:B------:R0:W-:Y:S01]  /*16200*/  STL [R1+0x1378], R35 ;  /* 0x0013782301007387 */ /* 0x0001e20000100800 */
[----:B------:R-:W-:-:S03]  /*16210*/  SHF.R.U32.HI R29, RZ, 0x8, R176 ;  /* 0x00000008ff1d7819 */ /* 0x000fc600000116b0 */
[----:B------:R1:W-:Y:S01]  /*16220*/  STL [R1+0x1370], R37 ;  /* 0x0013702501007387 */ /* 0x0003e20000100800 */
[----:B------:R-:W-:Y:S02]  /*16230*/  LOP3.LUT R33, R33, 0xffff, RZ, 0xc0, !PT ;  /* 0x0000ffff21217812 */ /* 0x000fe400078ec0ff */
[----:B------:R-:W-:Y:S02]  /*16240*/  LOP3.LUT R238, R238, 0xffff, RZ, 0xc0, !PT ;  /* 0x0000ffffeeee7812 */ /* 0x000fe400078ec0ff */
[----:B0-----:R-:W-:Y:S02]  /*16250*/  SHF.R.U32.HI R35, RZ, 0x8, R252 ;  /* 0x00000008ff237819 */ /* 0x001fe400000116fc */
[--C-:B-1----:R-:W-:Y:S02]  /*16260*/  PRMT R37, R252, 0x3340, R248.reuse ;  /* 0x00003340fc257816 */ /* 0x102fe400000000f8 */
[----:B------:R-:W-:Y:S02]  /*16270*/  SHF.R.U32.HI R248, RZ, 0x8, R248 ;  /* 0x00000008fff87819 */ /* 0x000fe400000116f8 */
[----:B------:R-:W-:Y:S01]  /*16280*/  LOP3.LUT R29, R29, 0xffff, RZ, 0xc0, !PT ;  /* 0x0000ffff1d1d7812 */ /* 0x000fe200078ec0ff */
[----:B------:R0:W-:Y:S01]  /*16290*/  STL [R1+0x13ec], R37 ;  /* 0x0013ec2501007387 */ /* 0x0001e20000100800 */
[----:B------:R-:W-:-:S02]  /*162a0*/  LOP3.LUT R35, R35, 0xffff, RZ, 0xc0, !PT ;  /* 0x0000ffff23237812 */ /* 0x000fc400078ec0ff */
[----:B------:R-:W-:Y:S02]  /*162b0*/  LOP3.LUT R248, R248, 0xffff, RZ, 0xc0, !PT ;  /* 0x0000fffff8f87812 */ /* 0x000fe400078ec0ff */
[----:B------:R-:W-:Y:S01]  /*162c0*/  PRMT R31, R29, 0x3340, R136 ;  /* 0x000033401d1f7816 */ /* 0x000fe20000000088 */
[----:B------:R-:W-:Y:S01]  /*162d0*/  STL [R1+0x1250], R45 ;  /* 0x0012502d01007387 */ /* 0x000fe20000100800 */
[----:B0-----:R-:W-:Y:S02]  /*162e0*/  PRMT R37, R33, 0x3340, R238 ;  /* 0x0000334021257816 */ /* 0x001fe400000000ee */
[----:B------:R-:W-:-:S03]  /*162f0*/  PRMT R33, R35, 0x3340, R248 ;  /* 0x0000334023217816 */ /* 0x000fc600000000f8 */
[----:B------:R-:W-:Y:S04]  /*16300*/  STL [R1+0x113c], R37 ;  /* 0x00113c2501007387 */ /* 0x000fe80000100800 */
[----:B------:R4:W-:Y:S04]  /*16310*/  STL [R1+0x1134], R31 ;  /* 0x0011341f01007387 */ /* 0x0009e80000100800 */
[----:B------:R2:W-:Y:S01]  /*16320*/  STL [R1+0x1270], R33 ;  /* 0x0012702101007387 */ /* 0x0005e20000100800 */
[----:B----4-:R-:W-:-:S03]  /*16330*/  LOP3.LUT R31, R41, 0xffff, RZ, 0xc0, !PT ;  /* 0x0000ffff291f7812 */ /* 0x010fc600078ec0ff */
[----:B------:R-:W4:Y:S01]  /*16340*/  LDL.LU R41, [R1+0x424] ;  /* 0x0004240001297983 */ /* 0x000f220000300800 */
[----:B------:R-:W-:Y:S02]  /*16350*/  F2FP.SATFINITE.E4M3.F32.PACK_AB_MERGE_C R142, R143, R142, RZ ;  /* 0x0000008e8f8e723e */ /* 0x000fe400048070ff */
[----:B------:R-:W-:Y:S02]  /*16360*/  LOP3.LUT R244, R244, 0xffff, RZ, 0xc0, !PT ;  /* 0x0000fffff4f47812 */ /* 0x000fe400078ec0ff */
[----:B------:R-:W-:Y:S02]  /*16370*/  LOP3.LUT R172, R172, 0xffff, RZ, 0xc0, !PT ;  /* 0x0000ffffacac7812 */ /* 0x000fe400078ec0ff */
[----:B------:R-:W-:Y:S02]  /*16380*/  LOP3.LUT R142, R142, 0xffff, RZ, 0xc0, !PT ;  /* 0x0000ffff8e8e7812 */ /* 0x000fe400078ec0ff */
[----:B---3--:R-:W-:Y:S02]  /*16390*/  LOP3.LUT R29, R43, 0xffff, RZ, 0xc0, !PT ;  /* 0x0000ffff2b1d7812 */ /* 0x008fe400078ec0ff */
[----:B------:R-:W-:-:S02]  /*163a0*/  PRMT R43, R172, 0x3340, R142 ;  /* 0x00003340ac2b7816 */ /* 0x000fc4000000008e */
[----:B------:R-:W-:Y:S02]  /*163b0*/  LOP3.LUT R236, R236, 0xffff, RZ, 0xc0, !PT ;  /* 0x0000ffffecec7812 */ /* 0x000fe400078ec0ff */
[----:B------:R-:W-:Y:S02]  /*163c0*/  LOP3.LUT R232, R232, 0xffff, RZ, 0xc0, !PT ;  /* 0x0000ffffe8e87812 */ /* 0x000fe400078ec0ff */
[----:B------:R-:W-:-:S04]  /*163d0*/  SHF.R.U32.HI R142, RZ, 0x8, R142 ;  /* 0x00000008ff8e7819 */ /* 0x000fc8000001168e */
[----:B------:R-:W-:Y:S02]  /*163e0*/  LOP3.LUT R142, R142, 0xffff, RZ, 0xc0, !PT ;  /* 0x0000ffff8e8e7812 */ /* 0x000fe400078ec0ff */
[----:B--2---:R-:W-:Y:S02]  /*163f0*/  LOP3.LUT R33, R39, 0xffff, RZ, 0xc0, !PT ;  /* 0x0000ffff27217812 */ /* 0x004fe400078ec0ff */
[----:B------:R-:W2:Y:S02]  /*16400*/  LDL.LU R39, [R1+0x418] ;  /* 0x0004180001277983 */ /* 0x000ea40000300800 */
[----:B------:R-:W-:Y:S02]  /*16410*/  PRMT R37, R33, 0x3340, R244 ;  /* 0x0000334021257816 */ /* 0x000fe400000000f4 */
[----:B------:R-:W-:-:S03]  /*16420*/  SHF.R.U32.HI R35, RZ, 0x8, R33 ;  /* 0x00000008ff237819 */ /* 0x000fc60000011621 */
[----:B------:R0:W-:Y:S01]  /*16430*/  STL [R1+0x13e4], R37 ;  /* 0x0013e42501007387 */ /* 0x0001e20000100800 */
[----:B------:R-:W-:-:S03]  /*16440*/  SHF.R.U32.HI R244, RZ, 0x8, R244 ;  /* 0x00000008fff47819 */ /* 0x000fc600000116f4 */
[----:B------:R1:W-:Y:S01]  /*16450*/  STL [R1+0x13e0], R43 ;  /* 0x0013e02b01007387 */ /* 0x0003e20000100800 */
[----:B------:R-:W-:Y:S02]  /*16460*/  SHF.R.U32.HI R33, RZ, 0x8, R172 ;  /* 0x00000008ff217819 */ /* 0x000fe400000116ac */
[----:B0-----:R-:W-:Y:S02]  /*16470*/  SHF.R.U32.HI R37, RZ, 0x8, R31 ;  /* 0x00000008ff257819 */ /* 0x001fe4000001161f */
[--C-:B-1----:R-:W-:Y:S02]  /*16480*/  PRMT R43, R31, 0x3340, R236.reuse ;  /* 0x000033401f2b7816 */ /* 0x102fe400000000ec */
[----:B------:R-:W-:Y:S02]  /*16490*/  SHF.R.U32.HI R31, RZ, 0x8, R29 ;  /* 0x00000008ff1f7819 */ /* 0x000fe4000001161d */
[----:B------:R-:W-:Y:S02]  /*164a0*/  SHF.R.U32.HI R236, RZ, 0x8, R236 ;  /* 0x00000008ffec7819 */ /* 0x000fe400000116ec */
[----:B------:R-:W-:-:S02]  /*164b0*/  PRMT R29, R29, 0x3340, R232 ;  /* 0x000033401d1d7816 */ /* 0x000fc400000000e8 */
[----:B------:R-:W-:Y:S02]  /*164c0*/  SHF.R.U32.HI R232, RZ, 0x8, R232 ;  /* 0x00000008ffe87819 */ /* 0x000fe400000116e8 */
[----:B------:R-:W-:Y:S02]  /*164d0*/  LOP3.LUT R35, R35, 0xffff, RZ, 0xc0, !PT ;  /* 0x0000ffff23237812 */ /* 0x000fe400078ec0ff */
[----:B------:R-:W-:Y:S02]  /*164e0*/  LOP3.LUT R244, R244, 0xffff, RZ, 0xc0, !PT ;  /* 0x0000fffff4f47812 */ /* 0x000fe400078ec0ff */
[----:B------:R-:W-:Y:S01]  /*164f0*/  LOP3.LUT R33, R33, 0xffff, RZ, 0xc0, !PT ;  /* 0x0000ffff21217812 */ /* 0x000fe200078ec0ff */
[----:B------:R0:W-:Y:S01]  /*16500*/  STL [R1+0x1350], R43 ;  /* 0x0013502b01007387 */ /* 0x0001e20000100800 */
[----:B------:R-:W-:Y:S02]  /*16510*/  LOP3.LUT R37, R37, 0xffff, RZ, 0xc0, !PT ;  /* 0x0000ffff25257812 */ /* 0x000fe400078ec0ff */
[----:B------:R-:W-:Y:S01]  /*16520*/  LOP3.LUT R236, R236, 0xffff, RZ, 0xc0, !PT ;  /* 0x0000ffffecec7812 */ /* 0x000fe200078ec0ff */
[----:B------:R1:W-:Y:S01]  /*16530*/  STL [R1+0x13dc], R29 ;  /* 0x0013dc1d01007387 */ /* 0x0003e20000100800 */
[----:B------:R-:W-:-:S02]  /*16540*/  LOP3.LUT R31, R31, 0xffff, RZ, 0xc0, !PT ;  /* 0x0000ffff1f1f7812 */ /* 0x000fc400078ec0ff */
[----:B------:R-:W-:Y:S02]  /*16550*/  LOP3.LUT R232, R232, 0xffff, RZ, 0xc0, !PT ;  /* 0x0000ffffe8e87812 */ /* 0x000fe400078ec0ff */
[----:B0-----:R-:W-:Y:S02]  /*16560*/  PRMT R43, R35, 0x3340, R244 ;  /* 0x00003340232b7816 */ /* 0x001fe400000000f4 */
[----:B------:R-:W-:Y:S02]  /*16570*/  PRMT R35, R37, 0x3340, R236 ;  /* 0x0000334025237816 */ /* 0x000fe400000000ec */
[----:B-1----:R-:W-:Y:S02]  /*16580*/  PRMT R29, R33, 0x3340, R142 ;  /* 0x00003340211d7816 */ /* 0x002fe4000000008e */
[----:B------:R-:W-:Y:S01]  /*16590*/  PRMT R33, R31, 0x3340, R232 ;  /* 0x000033401f217816 */ /* 0x000fe200000000e8 */
[----:B------:R0:W-:Y:S04]  /*165a0*/  STL [R1+0x1244], R43 ;  /* 0x0012442b01007387 */ /* 0x0001e80000100800 */
[----:B------:R4:W-:Y:S04]  /*165b0*/  STL [R1+0x1230], R29 ;  /* 0x0012301d01007387 */ /* 0x0009e80000100800 */
[----:B------:R1:W-:Y:S04]  /*165c0*/  STL [R1+0x1128], R35 ;  /* 0x0011282301007387 */ /* 0x0003e80000100800 */
[----:B------:R3:W-:Y:S04]  /*165d0*/  STL [R1+0x1224], R33 ;  /* 0x0012242101007387 */ /* 0x0007e80000100800 */
[----:B0-----:R-:W3:Y:S01]  /*165e0*/  LDL.LU R43, [R1+0x42c] ;  /* 0x00042c00012b7983 */ /* 0x001ee20000300800 */
[----:B----4-:R-:W-:-:S03]  /*165f0*/  LOP3.LUT R29, R41, 0xffff, RZ, 0xc0, !PT ;  /* 0x0000ffff291d7812 */ /* 0x010fc600078ec0ff */
[----:B------:R-:W4:Y:S01]  /*16600*/  LDL.LU R41, [R1+0x428] ;  /* 0x0004280001297983 */ /* 0x000f220000300800 */
[----:B------:R-:W-:Y:S02]  /*16610*/  F2FP.SATFINITE.E4M3.F32.PACK_AB_MERGE_C R132, R133, R132, RZ ;  /* 0x000000848584723e */ /* 0x000fe400048070ff */
[----:B------:R-:W-:Y:S02]  /*16620*/  LOP3.LUT R234, R234, 0xffff, RZ, 0xc0, !PT ;  /* 0x0000ffffeaea7812 */ /* 0x000fe400078ec0ff */
[----:B------:R-:W-:Y:S02]  /*16630*/  LOP3.LUT R180, R180, 0xffff, RZ, 0xc0, !PT ;  /* 0x0000ffffb4b47812 */ /* 0x000fe400078ec0ff */
[----:B------:R-:W-:Y:S02]  /*16640*/  LOP3.LUT R132, R132, 0xffff, RZ, 0xc0, !PT ;  /* 0x0000ffff84847812 */ /* 0x000fe400078ec0ff */
[----:B------:R-:W-:Y:S02]  /*16650*/  LOP3.LUT R228, R228, 0xffff, RZ, 0xc0, !PT ;  /* 0x0000ffffe4e47812 */ /* 0x000fe400078ec0ff */
[----:B------:R-:W-:-:S02]  /*16660*/  PRMT R37, R180, 0x3340, R132 ;  /* 0x00003340b4257816 */ /* 0x000fc40000000084 */
[----:B------:R-:W-:Y:S02]  /*16670*/  F2FP.SATFINITE.E4M3.F32.PACK_AB_MERGE_C R134, R135, R134, RZ ;  /* 0x000000868786723e */ /* 0x000fe400048070ff */
[----:B------:R-:W-:Y:S02]  /*16680*/  LOP3.LUT R178, R178, 0xffff, RZ, 0xc0, !PT ;  /* 0x0000ffffb2b27812 */ /* 0x000fe400078ec0ff */
[----:B------:R-:W-:Y:S02]  /*16690*/  LOP3.LUT R134, R134, 0xffff, RZ, 0xc0, !PT ;  /* 0x0000ffff86867812 */ /* 0x000fe400078ec0ff */
[----:B------:R-:W-:-:S04]  /*166a0*/  SHF.R.U32.HI R132, RZ, 0x8, R132 ;  /* 0x00000008ff847819 */ /* 0x000fc80000011684 */
[----:B------:R-:W-:Y:S02]  /*166b0*/  LOP3.LUT R132, R132, 0xffff, RZ, 0xc0, !PT ;  /* 0x0000ffff84847812 */ /* 0x000fe400078ec0ff */
[----:B--2---:R-:W-:Y:S02]  /*166c0*/  LOP3.LUT R31, R39, 0xffff, RZ, 0xc0, !PT ;  /* 0x0000ffff271f7812 */ /* 0x004fe400078ec0ff */
[----:B------:R-:W2:Y:S02]  /*166d0*/  LDL.LU R39, [R1+0x420] ;  /* 0x0004200001277983 */ /* 0x000ea40000300800 */
[----:B-1----:R-:W-:-:S05]  /*166e0*/  PRMT R35, R31, 0x3340, R234 ;  /* 0x000033401f237816 */ /* 0x002fca00000000ea */
[----:B------:R-:W-:Y:S01]  /*166f0*/  STL [R1+0x13d8], R35 ;  /* 0x0013d82301007387 */ /* 0x000fe20000100800 */
[----:B---3--:R-:W-:-:S03]  /*16700*/  SHF.R.U32.HI R33, RZ, 0x8, R31 ;  /* 0x00000008ff217819 */ /* 0x008fc6000001161f */
[----:B------:R0:W-:Y:S01]  /*16710*/  STL [R1+0x13d4], R37 ;  /* 0x0013d42501007387 */ /* 0x0001e20000100800 */
[----:B------:R-:W-:Y:S02]  /*16720*/  SHF.R.U32.HI R234, RZ, 0x8, R234 ;  /* 0x00000008ffea7819 */ /* 0x000fe400000116ea */
[----:B------:R-:W-:Y:S02]  /*16730*/  SHF.R.U32.HI R31, RZ, 0x8, R180 ;  /* 0x00000008ff1f7819 */ /* 0x000fe400000116b4 */
[----:B0-----:R-:W-:Y:S02]  /*16740*/  PRMT R37, R29, 0x3340, R228 ;  /* 0x000033401d257816 */ /* 0x001fe400000000e4 */
[----:B------:R-:W-:Y:S02]  /*16750*/  SHF.R.U32.HI R35, RZ, 0x8, R29 ;  /* 0x00000008ff237819 */ /* 0x000fe4000001161d */
[----:B------:R-:W-:Y:S01]  /*16760*/  LOP3.LUT R33, R33, 0xffff, RZ, 0xc0, !PT ;  /* 0x0000ffff21217812 */ /* 0x000fe200078ec0ff */
[----:B------:R0:W-:Y:S01]  /*16770*/  STL [R1+0x13cc], R37 ;  /* 0x0013cc2501007387 */ /* 0x0001e20000100800 */
[----:B------:R-:W-:-:S02]  /*16780*/  LOP3.LUT R234, R234, 0xffff, RZ, 0xc0, !PT ;  /* 0x0000ffffeaea7812 */ /* 0x000fc400078ec0ff */
[----:B------:R-:W-:Y:S02]  /*16790*/  SHF.R.U32.HI R29, RZ, 0x8, R178 ;  /* 0x00000008ff1d7819 */ /* 0x000fe400000116b2 */
[----:B------:R-:W-:Y:S02]  /*167a0*/  SHF.R.U32.HI R228, RZ, 0x8, R228 ;  /* 0x00000008ffe47819 */ /* 0x000fe400000116e4 */
[--C-:B0-----:R-:W-:Y:S02]  /*167b0*/  PRMT R37, R178, 0x3340, R134.reuse ;  /* 0x00003340b2257816 */ /* 0x101fe40000000086 */
[----:B------:R-:W-:Y:S02]  /*167c0*/  SHF.R.U32.HI R134, RZ, 0x8, R134 ;  /* 0x00000008ff867819 */ /* 0x000fe40000011686 */
[----:B------:R-:W-:Y:S02]  /*167d0*/  LOP3.LUT R31, R31, 0xffff, RZ, 0xc0, !PT ;  /* 0x0000ffff1f1f7812 */ /* 0x000fe400078ec0ff */
[----:B------:R-:W-:-:S02]  /*167e0*/  PRMT R33, R33, 0x3340, R234 ;  /* 0x0000334021217816 */ /* 0x000fc400000000ea */
[----:B------:R-:W-:Y:S02]  /*167f0*/  LOP3.LUT R29, R29, 0xffff, RZ, 0xc0, !PT ;  /* 0x0000ffff1d1d7812 */ /* 0x000fe400078ec0ff */
[----:B------:R-:W-:Y:S01]  /*16800*/  LOP3.LUT R134, R134, 0xffff, RZ, 0xc0, !PT ;  /* 0x0000ffff86867812 */ /* 0x000fe200078ec0ff */
[----:B------:R0:W-:Y:S01]  /*16810*/  STL [R1+0x13d0], R37 ;  /* 0x0013d02501007387 */ /* 0x0001e20000100800 */
[----:B------:R-:W-:Y:S02]  /*16820*/  LOP3.LUT R35, R35, 0xffff, RZ, 0xc0, !PT ;  /* 0x0000ffff23237812 */ /* 0x000fe400078ec0ff */
[----:B------:R-:W-:Y:S01]  /*16830*/  LOP3.LUT R228, R228, 0xffff, RZ, 0xc0, !PT ;  /* 0x0000ffffe4e47812 */ /* 0x000fe200078ec0ff */
[----:B------:R1:W-:Y:S01]  /*16840*/  STL [R1+0x1204], R33 ;  /* 0x0012042101007387 */ /* 0x0003e20000100800 */
[----:B0-----:R-:W-:Y:S02]  /*16850*/  PRMT R37, R31, 0x3340, R132 ;  /* 0x000033401f257816 */ /* 0x001fe40000000084 */
[----:B------:R-:W-:-:S02]  /*16860*/  PRMT R31, R29, 0x3340, R134 ;  /* 0x000033401d1f7816 */ /* 0x000fc40000000086 */
[----:B-1----:R-:W-:Y:S01]  /*16870*/  PRMT R33, R35, 0x3340, R228 ;  /* 0x0000334023217816 */ /* 0x002fe200000000e4 */
[----:B------:R-:W-:Y:S04]  /*16880*/  STL [R1+0x11f8], R37 ;  /* 0x0011f82501007387 */ /* 0x000fe80000100800 */
[----:B------:R4:W-:Y:S04]  /*16890*/  STL [R1+0x11f0], R31 ;  /* 0x0011f01f01007387 */ /* 0x0009e80000100800 */
[----:B------:R2:W-:Y:S01]  /*168a0*/  STL [R1+0x11e4], R33 ;  /* 0x0011e42101007387 */ /* 0x0005e20000100800 */
[----:B----4-:R-:W-:-:S03]  /*168b0*/  LOP3.LUT R31, R41, 0xffff, RZ, 0xc0, !PT ;  /* 0x0000ffff291f7812 */ /* 0x010fc600078ec0ff */
[----:B------:R-:W3:Y:S01]  /*168c0*/  LDL.LU R41, [R1+0x434] ;  /* 0x0004340001297983 */ /* 0x000ee20000300800 */
[----:B------:R-:W-:Y:S02]  /*168d0*/  LOP3.LUT R29, R43, 0xffff, RZ, 0xc0, !PT ;  /* 0x0000ffff2b1d7812 */ /* 0x000fe400078ec0ff */
[----:B------:R-:W-:Y:S02]  /*168e0*/  LOP3.LUT R224, R224, 0xffff, RZ, 0xc0, !PT ;  /* 0x0000ffffe0e07812 */ /* 0x000fe400078ec0ff */
[----:B------:R-:W-:Y:S02]  /*168f0*/  LOP3.LUT R226, R226, 0xffff, RZ, 0xc0, !PT ;  /* 0x0000ffffe2e27812 */ /* 0x000fe400078ec0ff */
[----:B------:R-:W-:Y:S02]  /*16900*/  PRMT R37, R29, 0x3340, R224 ;  /* 0x000033401d257816 */ /* 0x000fe400000000e0 */
[----:B------:R-:W-:Y:S02]  /*16910*/  LOP3.LUT R230, R230, 0xffff, RZ, 0xc0, !PT ;  /* 0x0000ffffe6e67812 */ /* 0x000fe400078ec0ff */
[----:B------:R-:W-:-:S02]  /*16920*/  F2FP.SATFINITE.E4M3.F32.PACK_AB_MERGE_C R128, R129, R128, RZ ;  /* 0x000000808180723e */ /* 0x000fc400048070ff */
[----:B------:R-:W-:Y:S02]  /*16930*/  LOP3.LUT R182, R182, 0xffff, RZ, 0xc0, !PT ;  /* 0x0000ffffb6b67812 */ /* 0x000fe400078ec0ff */
[----:B------:R-:W-:Y:S02]  /*16940*/  LOP3.LUT R128, R128, 0xffff, RZ, 0xc0, !PT ;  /* 0x0000ffff80807812 */ /* 0x000fe400078ec0ff */
[----:B------:R-:W-:Y:S02]  /*16950*/  SHF.R.U32.HI R35, RZ, 0x8, R29 ;  /* 0x00000008ff237819 */ /* 0x000fe4000001161d */
[----:B------:R-:W-:Y:S02]  /*16960*/  SHF.R.U32.HI R29, RZ, 0x8, R31 ;  /* 0x00000008ff1d7819 */ /* 0x000fe4000001161f */
[----:B------:R-:W-:Y:S02]  /*16970*/  SHF.R.U32.HI R224, RZ, 0x8, R224 ;  /* 0x00000008ffe07819 */ /* 0x000fe400000116e0 */
[----:B------:R-:W-:-:S02]  /*16980*/  LOP3.LUT R35, R35, 0xffff, RZ, 0xc0, !PT ;  /* 0x0000ffff23237812 */ /* 0x000fc400078ec0ff */
[----:B------:R-:W-:Y:S02]  /*16990*/  LOP3.LUT R224, R224, 0xffff, RZ, 0xc0, !PT ;  /* 0x0000ffffe0e07812 */ /* 0x000fe400078ec0ff */
[----:B------:R-:W-:Y:S02]  /*169a0*/  LOP3.LUT R29, R29, 0xffff, RZ, 0xc0, !PT ;  /* 0x0000ffff1d1d7812 */ /* 0x000fe400078ec0ff */
[----:B--2---:R-:W-:Y:S02]  /*169b0*/  LOP3.LUT R33, R39, 0xffff, RZ, 0xc0, !PT ;  /* 0x0000ffff27217812 */ /* 0x004fe400078ec0ff */
[----:B------:R-:W2:Y:S04]  /*169c0*/  LDL.LU R39, [R1+0x430] ;  /* 0x0004300001277983 */ /* 0x000ea80000300800 */
[----:B------:R0:W-:Y:S02]  /*169d0*/  STL [R1+0x13c8], R37 ;  /* 0x0013c82501007387 */ /* 0x0001e40000100800 */
[----:B0-----:R-:W-:-:S05]  /*169e0*/  PRMT R37, R31, 0x3340, R226 ;  /* 0x000033401f257816 */ /* 0x001fca00000000e2 */
[----:B------:R0:W-:Y:S01]  /*169f0*/  STL [R1+0x13c4], R37 ;  /* 0x0013c42501007387 */ /* 0x0001e20000100800 */
[----:B------:R-:W-:Y:S02]  /*16a00*/  SHF.R.U32.HI R31, RZ, 0x8, R33 ;  /* 0x00000008ff1f7819 */ /* 0x000fe40000011621 */
[--C-:B0-----:R-:W-:Y:S02]  /*16a10*/  PRMT R37, R33, 0x3340, R230.reuse ;  /* 0x0000334021257816 */ /* 0x101fe400000000e6 */
[----:B------:R-:W-:-:S03]  /*16a20*/  SHF.R.U32.HI R230, RZ, 0x8, R230 ;  /* 0x00000008ffe67819 */ /* 0x000fc600000116e6 */
[----:B------:R0:W-:Y:S01]  /*16a30*/  STL [R1+0x13c0], R37 ;  /* 0x0013c02501007387 */ /* 0x0001e20000100800 */
[----:B------:R-:W-:Y:S02]  /*16a40*/  SHF.R.U32.HI R33, RZ, 0x8, R182 ;  /* 0x00000008ff217819 */ /* 0x000fe400000116b6 */
[----:B------:R-:W-:Y:S02]  /*16a50*/  SHF.R.U32.HI R226, RZ, 0x8, R226 ;  /* 0x00000008ffe27819 */ /* 0x000fe400000116e2 */
[----:B------:R-:W-:Y:S02]  /*16a60*/  LOP3.LUT R31, R31, 0xffff, RZ, 0xc0, !PT ;  /* 0x0000ffff1f1f7812 */ /* 0x000fe400078ec0ff */
[--C-:B0-----:R-:W-:Y:S02]  /*16a70*/  PRMT R37, R182, 0x3340, R128.reuse ;  /* 0x00003340b6257816 */ /* 0x101fe40000000080 */
[----:B------:R-:W-:Y:S02]  /*16a80*/  SHF.R.U32.HI R128, RZ, 0x8, R128 ;  /* 0x00000008ff807819 */ /* 0x000fe40000011680 */
[----:B------:R-:W-:-:S02]  /*16a90*/  LOP3.LUT R230, R230, 0xffff, RZ, 0xc0, !PT ;  /* 0x0000ffffe6e67812 */ /* 0x000fc400078ec0ff */
[----:B------:R-:W-:Y:S02]  /*16aa0*/  LOP3.LUT R33, R33, 0xffff, RZ, 0xc0, !PT ;  /* 0x0000ffff21217812 */ /* 0x000fe400078ec0ff */
[----:B------:R-:W-:Y:S01]  /*16ab0*/  LOP3.LUT R128, R128, 0xffff, RZ, 0xc0, !PT ;  /* 0x0000ffff80807812 */ /* 0x000fe200078ec0ff */
[----:B------:R0:W-:Y:S01]  /*16ac0*/  STL [R1+0x13bc], R37 ;  /* 0x0013bc2501007387 */ /* 0x0001e20000100800 */
[----:B------:R-:W-:Y:S02]  /*16ad0*/  LOP3.LUT R226, R226, 0xffff, RZ, 0xc0, !PT ;  /* 0x0000ffffe2e27812 */ /* 0x000fe400078ec0ff */
[----:B------:R-:W-:Y:S02]  /*16ae0*/  PRMT R43, R31, 0x3340, R230 ;  /* 0x000033401f2b7816 */ /* 0x000fe400000000e6 */
[----:B------:R-:W-:Y:S02]  /*16af0*/  PRMT R31, R35, 0x3340, R224 ;  /* 0x00003340231f7816 */ /* 0x000fe400000000e0 */
[----:B0-----:R-:W-:-:S02]  /*16b00*/  PRMT R37, R33, 0x3340, R128 ;  /* 0x0000334021257816 */ /* 0x001fc40000000080 */
[----:B------:R-:W-:Y:S01]  /*16b10*/  PRMT R33, R29, 0x3340, R226 ;  /* 0x000033401d217816 */ /* 0x000fe200000000e2 */
[----:B------:R0:W-:Y:S04]  /*16b20*/  STL [R1+0x11d4], R43 ;  /* 0x0011d42b01007387 */ /* 0x0001e80000100800 */
[----:B------:R-:W-:Y:S04]  /*16b30*/  STL [R1+0x11d8], R37 ;  /* 0x0011d82501007387 */ /* 0x000fe80000100800 */
[----:B------:R2:W-:Y:S04]  /*16b40*/  STL [R1+0x11dc], R31 ;  /* 0x0011dc1f01007387 */ /* 0x0005e80000100800 */
[----:B------:R-:W-:Y:S04]  /*16b50*/  STL [R1+0x11e0], R33 ;  /* 0x0011e02101007387 */ /* 0x000fe80000100800 */
[----:B0-----:R-:W4:Y:S01]  /*16b60*/  LDL.LU R43, [R1+0x43c] ;  /* 0x00043c00012b7983 */ /* 0x001f220000300800 */
[----:B---3--:R-:W-:-:S03]  /*16b70*/  LOP3.LUT R29, R41, 0xffff, RZ, 0xc0, !PT ;  /* 0x0000ffff291d7812 */ /* 0x008fc600078ec0ff */
[----:B------:R-:W3:Y:S01]  /*16b80*/  LDL.LU R41, [R1+0x438] ;  /* 0x0004380001297983 */ /* 0x000ee20000300800 */
[----:B------:R-:W-:Y:S02]  /*16b90*/  F2FP.SATFINITE.E4M3.F32.PACK_AB_MERGE_C R124, R125, R124, RZ ;  /* 0x0000007c7d7c723e */ /* 0x000fe400048070ff */
[----:B------:R-:W-:Y:S02]  /*16ba0*/  LOP3.LUT R222, R222, 0xffff, RZ, 0xc0, !PT ;  /* 0x0000ffffdede7812 */ /* 0x000fe400078ec0ff */
[----:B------:R-:W-:Y:S02]  /*16bb0*/  LOP3.LUT R186, R186, 0xffff, RZ, 0xc0, !PT ;  /* 0x0000ffffbaba7812 */ /* 0x000fe400078ec0ff */
[----:B------:R-:W-:Y:S02]  /*16bc0*/  LOP3.LUT R124, R124, 0xffff, RZ, 0xc0, !PT ;  /* 0x0000ffff7c7c7812 */ /* 0x000fe400078ec0ff */
[----:B------:R-:W-:Y:S02]  /*16bd0*/  LOP3.LUT R220, R220, 0xffff, RZ, 0xc0, !PT ;  /* 0x0000ffffdcdc7812 */ /* 0x000fe400078ec0ff */
[----:B------:R-:W-:-:S02]  /*16be0*/  F2FP.SATFINITE.E4M3.F32.PACK_AB_MERGE_C R126, R127, R126, RZ ;  /* 0x0000007e7f7e723e */ /* 0x000fc400048070ff */
[----:B------:R-:W-:Y:S02]  /*16bf0*/  LOP3.LUT R184, R184, 0xffff, RZ, 0xc0, !PT ;  /* 0x0000ffffb8b87812 */ /* 0x000fe400078ec0ff */
[----:B------:R-:W-:Y:S02]  /*16c00*/  LOP3.LUT R126, R126, 0xffff, RZ, 0xc0, !PT ;  /* 0x0000ffff7e7e7812 */ /* 0x000fe400078ec0ff */
[----:B------:R-:W-:-:S04]  /*16c10*/  SHF.R.U32.HI R35, RZ, 0x8, R186 ;  /* 0x00000008ff237819 */ /* 0x000fc800000116ba */
[----:B------:R-:W-:Y:S02]  /*16c20*/  LOP3.LUT R35, R35, 0xffff, RZ, 0xc0, !PT ;  /* 0x0000ffff23237812 */ /* 0x000fe400078ec0ff */
[----:B------:R-:W-:Y:S02]  /*16c30*/  LOP3.LUT R216, R216, 0xffff, RZ, 0xc0, !PT ;  /* 0x0000ffffd8d87812 */ /* 0x000fe400078ec0ff */
[----:B------:R-:W-:Y:S02]  /*16c40*/  F2FP.SATFINITE.E4M3.F32.PACK_AB_MERGE_C R120, R121, R120, RZ ;  /* 0x000000787978723e */ /* 0x000fe400048070ff */
[----:B------:R-:W-:Y:S02]  /*16c50*/  LOP3.LUT R218, R218, 0xffff, RZ, 0xc0, !PT ;  /* 0x0000ffffdada7812 */ /* 0x000fe400078ec0ff */
[----:B------:R-:W-:Y:S02]  /*16c60*/  LOP3.LUT R188, R188, 0xffff, RZ, 0xc0, !PT ;  /* 0x0000ffffbcbc7812 */ /* 0x000fe400078ec0ff */
[----:B------:R-:W-:-:S02]  /*16c70*/  LOP3.LUT R120, R120, 0xffff, RZ, 0xc0, !PT ;  /* 0x0000ffff78787812 */ /* 0x000fc400078ec0ff */
[----:B------:R-:W-:Y:S02]  /*16c80*/  F2FP.SATFINITE.E4M3.F32.PACK_AB_MERGE_C R116, R117, R116, RZ ;  /* 0x000000747574723e */ /* 0x000fe400048070ff */
[----:B------:R-:W-:Y:S02]  /*16c90*/  LOP3.LUT R193, R193, 0xffff, RZ, 0xc0, !PT ;  /* 0x0000ffffc1c17812 */ /* 0x000fe400078ec0ff */
[----:B------:R-:W-:Y:S02]  /*16ca0*/  LOP3.LUT R116, R116, 0xffff, RZ, 0xc0, !PT ;  /* 0x0000ffff74747812 */ /* 0x000fe400078ec0ff */
[----:B--2---:R-:W-:Y:S02]  /*16cb0*/  LOP3.LUT R31, R39, 0xffff, RZ, 0xc0, !PT ;  /* 0x0000ffff271f7812 */ /* 0x004fe400078ec0ff */
[----:B------:R-:W-:Y:S02]  /*16cc0*/  PRMT R39, R186, 0x3340, R124 ;  /* 0x00003340ba277816 */ /* 0x000fe4000000007c */
[----:B------:R-:W-:-:S05]  /*16cd0*/  PRMT R37, R31, 0x3340, R222 ;  /* 0x000033401f257816 */ /* 0x000fca00000000de */
[----:B------:R-:W-:Y:S04]  /*16ce0*/  STL [R1+0x13b0], R37 ;  /* 0x0013b02501007387 */ /* 0x000fe80000100800 */
[----:B------:R0:W-:Y:S01]  /*16cf0*/  STL [R1+0x13b8], R39 ;  /* 0x0013b82701007387 */ /* 0x0001e20000100800 */
[----:B------:R-:W-:Y:S02]  /*16d00*/  SHF.R.U32.HI R124, RZ, 0x8, R124 ;  /* 0x00000008ff7c7819 */ /* 0x000fe4000001167c */
[----:B0-----:R-:W-:Y:S02]  /*16d10*/  PRMT R39, R29, 0x3340, R220 ;  /* 0x000033401d277816 */ /* 0x001fe400000000dc */
[----:B------:R-:W-:-:S03]  /*16d20*/  SHF.R.U32.HI R37, RZ, 0x8, R29 ;  /* 0x00000008ff257819 */ /* 0x000fc6000001161d */
[----:B------:R0:W-:Y:S01]  /*16d30*/  STL [R1+0x13ac], R39 ;  /* 0x0013ac2701007387 */ /* 0x0001e20000100800 */
[----:B------:R-:W-:Y:S02]  /*16d40*/  SHF.R.U32.HI R29, RZ, 0x8, R184 ;  /* 0x00000008ff1d7819 */ /* 0x000fe400000116b8 */
[----:B------:R-:W-:Y:S02]  /*16d50*/  SHF.R.U32.HI R33, RZ, 0x8, R31 ;  /* 0x00000008ff217819 */ /* 0x000fe4000001161f */
[----:B------:R-:W-:Y:S02]  /*16d60*/  SHF.R.U32.HI R220, RZ, 0x8, R220 ;  /* 0x00000008ffdc7819 */ /* 0x000fe400000116dc */
[--C-:B0-----:R-:W-:Y:S02]  /*16d70*/  PRMT R39, R184, 0x3340, R126.reuse ;  /* 0x00003340b8277816 */ /* 0x101fe4000000007e */
[----:B------:R-:W-:Y:S02]  /*16d80*/  SHF.R.U32.HI R126, RZ, 0x8, R126 ;  /* 0x00000008ff7e7819 */ /* 0x000fe4000001167e */
[----:B------:R-:W-:Y:S01]  /*16d90*/  SHF.R.U32.HI R31, RZ, 0x8, R222 ;  /* 0x00000008ff1f7819 */ /* 0x000fe200000116de */
[----:B------:R0:W-:Y:S01]  /*16da0*/  STL [R1+0x13b4], R39 ;  /* 0x0013b42701007387 */ /* 0x0001e20000100800 */
[----:B------:R-:W-:-:S02]  /*16db0*/  LOP3.LUT R124, R124, 0xffff, RZ, 0xc0, !PT ;  /* 0x0000ffff7c7c7812 */ /* 0x000fc400078ec0ff */
[----:B------:R-:W-:Y:S02]  /*16dc0*/  LOP3.LUT R37, R37, 0xffff, RZ, 0xc0, !PT ;  /* 0x0000ffff25257812 */ /* 0x000fe400078ec0ff */
[----:B------:R-:W-:Y:S02]  /*16dd0*/  LOP3.LUT R220, R220, 0xffff, RZ, 0xc0, !PT ;  /* 0x0000ffffdcdc7812 */ /* 0x000fe400078ec0ff */
[----:B------:R-:W-:Y:S02]  /*16de0*/  LOP3.LUT R33, R33, 0xffff, RZ, 0xc0, !PT ;  /* 0x0000ffff21217812 */ /* 0x000fe400078ec0ff */
[----:B0-----:R-:W-:Y:S02]  /*16df0*/  LOP3.LUT R39, R29, 0xffff, RZ, 0xc0, !PT ;  /* 0x0000ffff1d277812 */ /* 0x001fe400078ec0ff */
[----:B------:R-:W-:Y:S02]  /*16e00*/  LOP3.LUT R29, R126, 0xffff, RZ, 0xc0, !PT ;  /* 0x0000ffff7e1d7812 */ /* 0x000fe400078ec0ff */
[----:B------:R-:W-:-:S02]  /*16e10*/  LOP3.LUT R31, R31, 0xffff, RZ, 0xc0, !PT ;  /* 0x0000ffff1f1f7812 */ /* 0x000fc400078ec0ff */
[----:B------:R-:W-:Y:S02]  /*16e20*/  PRMT R45, R35, 0x3340, R124 ;  /* 0x00003340232d7816 */ /* 0x000fe4000000007c */
[----:B------:R-:W-:Y:S02]  /*16e30*/  PRMT R29, R39, 0x3340, R29 ;  /* 0x00003340271d7816 */ /* 0x000fe4000000001d */
[----:B------:R-:W-:Y:S02]  /*16e40*/  PRMT R35, R37, 0x3340, R220 ;  /* 0x0000334025237816 */ /* 0x000fe400000000dc */
[----:B------:R-:W-:Y:S01]  /*16e50*/  PRMT R33, R33, 0x3340, R31 ;  /* 0x0000334021217816 */ /* 0x000fe2000000001f */
[----:B------:R-:W-:Y:S04]  /*16e60*/  STL [R1+0x11cc], R45 ;  /* 0x0011cc2d01007387 */ /* 0x000fe80000100800 */
[----:B------:R4:W-:Y:S04]  /*16e70*/  STL [R1+0x11d0], R29 ;  /* 0x0011d01d01007387 */ /* 0x0009e80000100800 */
[----:B------:R0:W-:Y:S04]  /*16e80*/  STL [R1+0x11c4], R35 ;  /* 0x0011c42301007387 */ /* 0x0001e80000100800 */
[----:B------:R1:W-:Y:S01]  /*16e90*/  STL [R1+0x11c8], R33 ;  /* 0x0011c82101007387 */ /* 0x0003e20000100800 */
[----:B----4-:R-:W-:-:S03]  /*16ea0*/  LOP3.LUT R29, R43, 0xffff, RZ, 0xc0, !PT ;  /* 0x0000ffff2b1d7812 */ /* 0x010fc600078ec0ff */
[----:B------:R-:W2:Y:S01]  /*16eb0*/  LDL.LU R43, [R1+0x444] ;  /* 0x00044400012b7983 */ /* 0x000ea20000300800 */
[----:B0-----:R-:W-:Y:S02]  /*16ec0*/  PRMT R35, R29, 0x3340, R216 ;  /* 0x000033401d237816 */ /* 0x001fe400000000d8 */
[----:B-1----:R-:W-:Y:S02]  /*16ed0*/  SHF.R.U32.HI R33, RZ, 0x8, R29 ;  /* 0x00000008ff217819 */ /* 0x002fe4000001161d */
[----:B------:R-:W-:Y:S02]  /*16ee0*/  PRMT R37, R188, 0x3340, R120 ;  /* 0x00003340bc257816 */ /* 0x000fe40000000078 */
[----:B---3--:R-:W-:Y:S02]  /*16ef0*/  LOP3.LUT R31, R41, 0xffff, RZ, 0xc0, !PT ;  /* 0x0000ffff291f7812 */ /* 0x008fe400078ec0ff */
[----:B------:R-:W3:Y:S04]  /*16f00*/  LDL.LU R41, [R1+0x440] ;  /* 0x0004400001297983 */ /* 0x000ee80000300800 */
[----:B------:R0:W-:Y:S01]  /*16f10*/  STL [R1+0x13a8], R35 ;  /* 0x0013a82301007387 */ /* 0x0001e20000100800 */
[----:B------:R-:W-:-:S02]  /*16f20*/  SHF.R.U32.HI R29, RZ, 0x8, R31 ;  /* 0x00000008ff1d7819 */ /* 0x000fc4000001161f */
[----:B------:R-:W-:Y:S02]  /*16f30*/  SHF.R.U32.HI R120, RZ, 0x8, R120 ;  /* 0x00000008ff787819 */ /* 0x000fe40000011678 */
[----:B------:R-:W-:Y:S02]  /*16f40*/  SHF.R.U32.HI R216, RZ, 0x8, R216 ;  /* 0x00000008ffd87819 */ /* 0x000fe400000116d8 */
[----:B0-----:R-:W-:Y:S02]  /*16f50*/  PRMT R35, R31, 0x3340, R218 ;  /* 0x000033401f237816 */ /* 0x001fe400000000da */
[----:B------:R-:W-:Y:S02]  /*16f60*/  SHF.R.U32.HI R31, RZ, 0x8, R188 ;  /* 0x00000008ff1f7819 */ /* 0x000fe400000116bc */
[----:B------:R-:W-:Y:S01]  /*16f70*/  SHF.R.U32.HI R218, RZ, 0x8, R218 ;  /* 0x00000008ffda7819 */ /* 0x000fe200000116da */
[----:B------:R0:W-:Y:S01]  /*16f80*/  STL [R1+0x13a4], R35 ;  /* 0x0013a42301007387 */ /* 0x0001e20000100800 */
[----:B------:R-:W-:-:S02]  /*16f90*/  PRMT R39, R193, 0x3340, R116 ;  /* 0x00003340c1277816 */ /* 0x000fc40000000074 */
[----:B------:R-:W-:Y:S01]  /*16fa0*/  SHF.R.U32.HI R116, RZ, 0x8, R116 ;  /* 0x00000008ff747819 */ /* 0x000fe20000011674 */
[----:B------:R1:W-:Y:S01]  /*16fb0*/  STL [R1+0x139c], R37 ;  /* 0x00139c2501007387 */ /* 0x0003e20000100800 */
[----:B------:R-:W-:Y:S02]  /*16fc0*/  LOP3.LUT R33, R33, 0xffff, RZ, 0xc0, !PT ;  /* 0x0000ffff21217812 */ /* 0x000fe400078ec0ff */
[----:B------:R-:W-:Y:S02]  /*16fd0*/  LOP3.LUT R216, R216, 0xffff, RZ, 0xc0, !PT ;  /* 0x0000ffffd8d87812 */ /* 0x000fe400078ec0ff */
[----:B0-----:R-:W-:Y:S02]  /*16fe0*/  SHF.R.U32.HI R35, RZ, 0x8, R193 ;  /* 0x00000008ff237819 */ /* 0x001fe400000116c1 */
[----:B-1----:R-:W-:Y:S02]  /*16ff0*/  LOP3.LUT R37, R31, 0xffff, RZ, 0xc0, !PT ;  /* 0x0000ffff1f257812 */ /* 0x002fe400078ec0ff */
[----:B------:R-:W-:Y:S01]  /*17000*/  LOP3.LUT R31, R120, 0xffff, RZ, 0xc0, !PT ;  /* 0x0000ffff781f7812 */ /* 0x000fe200078ec0ff */
[----:B------:R0:W-:Y:S01]  /*17010*/  STL [R1+0x13a0], R39 ;  /* 0x0013a02701007387 */ /* 0x0001e20000100800 */
[----:B------:R-:W-:-:S02]  /*17020*/  LOP3.LUT R29, R29, 0xffff, RZ, 0xc0, !PT ;  /* 0x0000ffff1d1d7812 */ /* 0x000fc400078ec0ff */
[----:B------:R-:W-:Y:S02]  /*17030*/  LOP3.LUT R218, R218, 0xffff, RZ, 0xc0, !PT ;  /* 0x0000ffffdada7812 */ /* 0x000fe400078ec0ff */
[----:B------:R-:W-:Y:S02]  /*17040*/  LOP3.LUT R35, R35, 0xffff, RZ, 0xc0, !PT ;  /* 0x0000ffff23237812 */ /* 0x000fe400078ec0ff */
[----:B------:R-:W-:Y:S02]  /*17050*/  LOP3.LUT R116, R116, 0xffff, RZ, 0xc0, !PT ;  /* 0x0000ffff74747812 */ /* 0x000fe400078ec0ff */
[----:B0-----:R-:W-:Y:S02]  /*17060*/  PRMT R39, R37, 0x3340, R31 ;  /* 0x0000334025277816 */ /* 0x001fe4000000001f */
[----:B------:R-:W-:Y:S02]  /*17070*/  PRMT R37, R33, 0x3340, R216 ;  /* 0x0000334021257816 */ /* 0x000fe400000000d8 */
[----:B------:R-:W-:-:S02]  /*17080*/  PRMT R31, R29, 0x3340, R218 ;  /* 0x000033401d1f7816 */ /* 0x000fc400000000da */
[----:B------:R-:W-:Y:S01]  /*17090*/  PRMT R33, R35, 0x3340, R116 ;  /* 0x0000334023217816 */ /* 0x000fe20000000074 */
[----:B------:R0:W-:Y:S04]  /*170a0*/  STL [R1+0x11b4], R39 ;  /* 0x0011b42701007387 */ /* 0x0001e80000100800 */
[----:B------:R-:W-:Y:S04]  /*170b0*/  STL [R1+0x11b8], R37 ;  /* 0x0011b82501007387 */ /* 0x000fe80000100800 */
[----:B------:R3:W-:Y:S04]  /*170c0*/  STL [R1+0x11bc], R31 ;  /* 0x0011bc1f01007387 */ /* 0x0007e80000100800 */
[----:B------:R1:W-:Y:S04]  /*170d0*/  STL [R1+0x11c0], R33 ;  /* 0x0011c02101007387 */ /* 0x0003e80000100800 */
[----:B------:R-:W4:Y:S04]  /*170e0*/  LDL.LU R47, [R1+0x44c] ;  /* 0x00044c00012f7983 */ /* 0x000f280000300800 */
[----:B------:R-:W4:Y:S01]  /*170f0*/  LDL.LU R45, [R1+0x448] ;  /* 0x00044800012d7983 */ /* 0x000f220000300800 */
[----:B------:R-:W-:-:S02]  /*17100*/  F2FP.SATFINITE.E4M3.F32.PACK_AB_MERGE_C R112, R113, R112, RZ ;  /* 0x000000707170723e */ /* 0x000fc400048070ff */
[----:B------:R-:W-:Y:S02]  /*17110*/  LOP3.LUT R214, R214, 0xffff, RZ, 0xc0, !PT ;  /* 0x0000ffffd6d67812 */ /* 0x000fe400078ec0ff */
[----:B------:R-:W-:Y:S02]  /*17120*/  LOP3.LUT R195, R195, 0xffff, RZ, 0xc0, !PT ;  /* 0x0000ffffc3c37812 */ /* 0x000fe400078ec0ff */
[----:B------:R-:W-:Y:S02]  /*17130*/  LOP3.LUT R112, R112, 0xffff, RZ, 0xc0, !PT ;  /* 0x0000ffff70707812 */ /* 0x000fe400078ec0ff */
[----:B------:R-:W-:Y:S02]  /*17140*/  F2FP.SATFINITE.E4M3.F32.PACK_AB_MERGE_C R118, R119, R118, RZ ;  /* 0x000000767776723e */ /* 0x000fe400048070ff */
[----:B------:R-:W-:Y:S02]  /*17150*/  LOP3.LUT R191, R191, 0xffff, RZ, 0xc0, !PT ;  /* 0x0000ffffbfbf7812 */ /* 0x000fe400078ec0ff */
[----:B------:R-:W-:-:S02]  /*17160*/  LOP3.LUT R212, R212, 0xffff, RZ, 0xc0, !PT ;  /* 0x0000ffffd4d47812 */ /* 0x000fc400078ec0ff */
[----:B------:R-:W-:Y:S02]  /*17170*/  LOP3.LUT R118, R118, 0xffff, RZ, 0xc0, !PT ;  /* 0x0000ffff76767812 */ /* 0x000fe400078ec0ff */
[----:B0-----:R-:W-:Y:S02]  /*17180*/  SHF.R.U32.HI R39, RZ, 0x8, R191 ;  /* 0x00000008ff277819 */ /* 0x001fe400000116bf */
[----:B------:R-:W-:Y:S02]  /*17190*/  SHF.R.U32.HI R35, RZ, 0x8, R214 ;  /* 0x00000008ff237819 */ /* 0x000fe400000116d6 */
[----:B------:R-:W-:Y:S02]  /*171a0*/  PRMT R49, R191, 0x3340, R118 ;  /* 0x00003340bf317816 */ /* 0x000fe40000000076 */
[----:B------:R-:W-:Y:S02]  /*171b0*/  LOP3.LUT R39, R39, 0xffff, RZ, 0xc0, !PT ;  /* 0x0000ffff27277812 */ /* 0x000fe400078ec0ff */
[----:B------:R-:W-:-:S02]  /*171c0*/  LOP3.LUT R35, R35, 0xffff, RZ, 0xc0, !PT ;  /* 0x0000ffff23237812 */ /* 0x000fc400078ec0ff */
[----:B--2---:R-:W-:Y:S02]  /*171d0*/  LOP3.LUT R29, R43, 0xffff, RZ, 0xc0, !PT ;  /* 0x0000ffff2b1d7812 */ /* 0x004fe400078ec0ff */
[----:B------:R-:W-:Y:S02]  /*171e0*/  SHF.R.U32.HI R43, RZ, 0x8, R118 ;  /* 0x00000008ff2b7819 */ /* 0x000fe40000011676 */
[----:B---3--:R-:W-:Y:S02]  /*171f0*/  LOP3.LUT R31, R41, 0xffff, RZ, 0xc0, !PT ;  /* 0x0000ffff291f7812 */ /* 0x008fe400078ec0ff */
[----:B------:R-:W-:Y:S02]  /*17200*/  PRMT R41, R195, 0x3340, R112 ;  /* 0x00003340c3297816 */ /* 0x000fe40000000070 */
[----:B------:R-:W-:-:S05]  /*17210*/  PRMT R37, R31, 0x3340, R214 ;  /* 0x000033401f257816 */ /* 0x000fca00000000d6 */
[----:B------:R-:W-:Y:S04]  /*17220*/  STL [R1+0x1384], R37 ;  /* 0x0013842501007387 */ /* 0x000fe80000100800 */
[----:B------:R0:W-:Y:S01]  /*17230*/  STL [R1+0x1388], R41 ;  /* 0x0013882901007387 */ /* 0x0001e20000100800 */
[----:B-1----:R-:W-:Y:S02]  /*17240*/  SHF.R.U32.HI R33, RZ, 0x8, R31 ;  /* 0x00000008ff217819 */ /* 0x002fe4000001161f */
[----:B------:R-:W-:Y:S02]  /*17250*/  SHF.R.U32.HI R31, RZ, 0x8, R195 ;  /* 0x00000008ff1f7819 */ /* 0x000fe400000116c3 */
[----:B------:R-:W-:Y:S02]  /*17260*/  LOP3.LUT R43, R43, 0xffff, RZ, 0xc0, !PT ;  /* 0x0000ffff2b2b7812 */ /* 0x000fe400078ec0ff */
[----:B0-----:R-:W-:-:S02]  /*17270*/  SHF.R.U32.HI R41, RZ, 0x8, R29 ;  /* 0x00000008ff297819 */ /* 0x001fc4000001161d */
[--C-:B------:R-:W-:Y:S02]  /*17280*/  PRMT R29, R29, 0x3340, R212.reuse ;  /* 0x000033401d1d7816 */ /* 0x100fe400000000d4 */
[----:B------:R-:W-:Y:S02]  /*17290*/  SHF.R.U32.HI R212, RZ, 0x8, R212 ;  /* 0x00000008ffd47819 */ /* 0x000fe400000116d4 */
[----:B------:R-:W-:Y:S02]  /*172a0*/  SHF.R.U32.HI R37, RZ, 0x8, R112 ;  /* 0x00000008ff257819 */ /* 0x000fe40000011670 */
[----:B------:R-:W-:Y:S02]  /*172b0*/  LOP3.LUT R41, R41, 0xffff, RZ, 0xc0, !PT ;  /* 0x0000ffff29297812 */ /* 0x000fe400078ec0ff */
[----:B------:R-:W-:Y:S02]  /*172c0*/  LOP3.LUT R212, R212, 0xffff, RZ, 0xc0, !PT ;  /* 0x0000ffffd4d47812 */ /* 0x000fe400078ec0ff */
[----:B------:R-:W-:Y:S01]  /*172d0*/  LOP3.LUT R33, R33, 0xffff, RZ, 0xc0, !PT ;  /* 0x0000ffff21217812 */ /* 0x000fe200078ec0ff */
[----:B------:R-:W-:Y:S01]  /*172e0*/  STL [R1+0x1398], R49 ;  /* 0x0013983101007387 */ /* 0x000fe20000100800 */
[----:B------:R-:W-:-:S02]  /*172f0*/  LOP3.LUT R31, R31, 0xffff, RZ, 0xc0, !PT ;  /* 0x0000ffff1f1f7812 */ /* 0x000fc400078ec0ff */
[----:B------:R-:W-:Y:S01]  /*17300*/  LOP3.LUT R37, R37, 0xffff, RZ, 0xc0, !PT ;  /* 0x0000ffff25257812 */ /* 0x000fe200078ec0ff */
[----:B------:R0:W-:Y:S01]  /*17310*/  STL [R1+0x1380], R29 ;  /* 0x0013801d01007387 */ /* 0x0001e20000100800 */
[----:B------:R-:W-:Y:S02]  /*17320*/  PRMT R43, R39, 0x3340, R43 ;  /* 0x00003340272b7816 */ /* 0x000fe4000000002b */
[----:B------:R-:W-:-:S03]  /*17330*/  PRMT R39, R41, 0x3340, R212 ;  /* 0x0000334029277816 */ /* 0x000fc600000000d4 */
[----:B------:R-:W-:Y:S01]  /*17340*/  STL [R1+0x11b0], R43 ;  /* 0x0011b02b01007387 */ /* 0x000fe20000100800 */
[----:B0-----:R-:W-:Y:S02]  /*17350*/  PRMT R29, R33, 0x3340, R35 ;  /* 0x00003340211d7816 */ /* 0x001fe40000000023 */
[----:B------:R-:W-:Y:S01]  /*17360*/  PRMT R33, R31, 0x3340, R37 ;  /* 0x000033401f217816 */ /* 0x000fe20000000025 */
[----:B------:R-:W-:Y:S04]  /*17370*/  STL [R1+0x11a4], R39 ;  /* 0x0011a42701007387 */ /* 0x000fe80000100800 */
[----:B------:R0:W-:Y:S04]  /*17380*/  STL [R1+0x11a8], R29 ;  /* 0x0011a81d01007387 */ /* 0x0001e80000100800 */
[----:B------:R-:W-:Y:S04]  /*17390*/  STL [R1+0x11ac], R33 ;  /* 0x0011ac2101007387 */ /* 0x000fe80000100800 */
[----:B------:R-:W2:Y:S01]  /*173a0*/  LDL.LU R49, [R1+0x45c] ;  /* 0x00045c0001317983 */ /* 0x000ea20000300800 */
[----:B----4-:R-:W-:-:S03]  /*173b0*/  LOP3.LUT R31, R47, 0xffff, RZ, 0xc0, !PT ;  /* 0x0000ffff2f1f7812 */ /* 0x010fc600078ec0ff */
[----:B------:R-:W3:Y:S01]  /*173c0*/  LDL.LU R47, [R1+0x454] ;  /* 0x00045400012f7983 */ /* 0x000ee20000300800 */
[----:B0-----:R-:W-:-:S03]  /*173d0*/  LOP3.LUT R29, R45, 0xffff, RZ, 0xc0, !PT ;  /* 0x0000ffff2d1d7812 */ /* 0x001fc600078ec0ff */
[----:B------:R-:W4:Y:S01]  /*173e0*/  LDL.LU R45, [R1+0x450] ;  /* 0x00045000012d7983 */ /* 0x000f220000300800 */
[----:B------:R-:W-:Y:S02]  /*173f0*/  LOP3.LUT R208, R208, 0xffff, RZ, 0xc0, !PT ;  /* 0x0000ffffd0d07812 */ /* 0x000fe400078ec0ff */
[----:B------:R-:W-:Y:S02]  /*17400*/  F2FP.SATFINITE.E4M3.F32.PACK_AB_MERGE_C R108, R109, R108, RZ ;  /* 0x0000006c6d6c723e */ /* 0x000fe400048070ff */
[----:B------:R-:W-:Y:S02]  /*17410*/  SHF.R.U32.HI R41, RZ, 0x8, R31 ;  /* 0x00000008ff297819 */ /* 0x000fe4000001161f */
[----:B------:R-:W-:Y:S02]  /*17420*/  PRMT R31, R31, 0x3340, R208 ;  /* 0x000033401f1f7816 */ /* 0x000fe400000000d0 */
[----:B------:R-:W-:Y:S02]  /*17430*/  LOP3.LUT R210, R210, 0xffff, RZ, 0xc0, !PT ;  /* 0x0000ffffd2d27812 */ /* 0x000fe400078ec0ff */
[----:B------:R-:W-:-:S02]  /*17440*/  LOP3.LUT R199, R199, 0xffff, RZ, 0xc0, !PT ;  /* 0x0000ffffc7c77812 */ /* 0x000fc400078ec0ff */
[----:B------:R-:W-:Y:S01]  /*17450*/  LOP3.LUT R108, R108, 0xffff, RZ, 0xc0, !PT ;  /* 0x0000ffff6c6c7812 */ /* 0x000fe200078ec0ff */
[----:B------:R0:W-:Y:S01]  /*17460*/  STL [R1+0x1368], R31 ;  /* 0x0013681f01007387 */ /* 0x0001e20000100800 */
[----:B------:R-:W-:Y:S02]  /*17470*/  F2FP.SATFINITE.E4M3.F32.PACK_AB_MERGE_C R110, R111, R110, RZ ;  /* 0x0000006e6f6e723e */ /* 0x000fe400048070ff */
[----:B------:R-:W-:Y:S02]  /*17480*/  SHF.R.U32.HI R37, RZ, 0x8, R29 ;  /* 0x00000008ff257819 */ /* 0x000fe4000001161d */
[----:B------:R-:W-:Y:S02]  /*17490*/  PRMT R29, R29, 0x3340, R210 ;  /* 0x000033401d1d7816 */ /* 0x000fe400000000d2 */
[----:B------:R-:W-:Y:S02]  /*174a0*/  LOP3.LUT R197, R197, 0xffff, RZ, 0xc0, !PT ;  /* 0x0000ffffc5c57812 */ /* 0x000fe400078ec0ff */
[----:B0-----:R-:W-:-:S02]  /*174b0*/  PRMT R31, R199, 0x3340, R108 ;  /* 0x00003340c71f7816 */ /* 0x001fc4000000006c */
[----:B------:R-:W-:Y:S01]  /*174c0*/  LOP3.LUT R110, R110, 0xffff, RZ, 0xc0, !PT ;  /* 0x0000ffff6e6e7812 */ /* 0x000fe200078ec0ff */
[----:B------:R0:W-:Y:S01]  /*174d0*/  STL [R1+0x136c], R29 ;  /* 0x00136c1d01007387 */ /* 0x0001e20000100800 */
[----:B------:R-:W-:Y:S02]  /*174e0*/  SHF.R.U32.HI R43, RZ, 0x8, R208 ;  /* 0x00000008ff2b7819 */ /* 0x000fe400000116d0 */
[----:B------:R-:W-:Y:S01]  /*174f0*/  SHF.R.U32.HI R39, RZ, 0x8, R210 ;  /* 0x00000008ff277819 */ /* 0x000fe200000116d2 */
[----:B------:R1:W-:Y:S01]  /*17500*/  STL [R1+0x1374], R31 ;  /* 0x0013741f01007387 */ /* 0x0003e20000100800 */
[----:B------:R-:W-:Y:S02]  /*17510*/  SHF.R.U32.HI R33, RZ, 0x8, R199 ;  /* 0x00000008ff217819 */ /* 0x000fe400000116c7 */
[----:B------:R-:W-:Y:S02]  /*17520*/  SHF.R.U32.HI R35, RZ, 0x8, R108 ;  /* 0x00000008ff237819 */ /* 0x000fe4000001166c */
[----:B------:R-:W-:-:S02]  /*17530*/  LOP3.LUT R41, R41, 0xffff, RZ, 0xc0, !PT ;  /* 0x0000ffff29297812 */ /* 0x000fc400078ec0ff */
[----:B0-----:R-:W-:Y:S02]  /*17540*/  SHF.R.U32.HI R29, RZ, 0x8, R197 ;  /* 0x00000008ff1d7819 */ /* 0x001fe400000116c5 */
[----:B------:R-:W-:Y:S02]  /*17550*/  LOP3.LUT R43, R43, 0xffff, RZ, 0xc0, !PT ;  /* 0x0000ffff2b2b7812 */ /* 0x000fe400078ec0ff */
[----:B-1----:R-:W-:Y:S02]  /*17560*/  SHF.R.U32.HI R31, RZ, 0x8, R110 ;  /* 0x00000008ff1f7819 */ /* 0x002fe4000001166e */
[----:B------:R-:W-:Y:S02]  /*17570*/  LOP3.LUT R37, R37, 0xffff, RZ, 0xc0, !PT ;  /* 0x0000ffff25257812 */ /* 0x000fe400078ec0ff */
[----:B------:R-:W-:Y:S02]  /*17580*/  LOP3.LUT R39, R39, 0xffff, RZ, 0xc0, !PT ;  /* 0x0000ffff27277812 */ /* 0x000fe400078ec0ff */
[----:B------:R-:W-:-:S02]  /*17590*/  LOP3.LUT R33, R33, 0xffff, RZ, 0xc0, !PT ;  /* 0x0000ffff21217812 */ /* 0x000fc400078ec0ff */
[----:B------:R-:W-:Y:S02]  /*175a0*/  LOP3.LUT R35, R35, 0xffff, RZ, 0xc0, !PT ;  /* 0x0000ffff23237812 */ /* 0x000fe400078ec0ff */
[----:B------:R-:W-:Y:S02]  /*175b0*/  PRMT R51, R197, 0x3340, R110 ;  /* 0x00003340c5337816 */ /* 0x000fe4000000006e */
[----:B------:R-:W-:Y:S02]  /*175c0*/  LOP3.LUT R29, R29, 0xffff, RZ, 0xc0, !PT ;  /* 0x0000ffff1d1d7812 */ /* 0x000fe400078ec0ff */
[----:B------:R-:W-:Y:S02]  /*175d0*/  LOP3.LUT R31, R31, 0xffff, RZ, 0xc0, !PT ;  /* 0x0000ffff1f1f7812 */ /* 0x000fe400078ec0ff */
[----:B------:R-:W-:Y:S02]  /*175e0*/  PRMT R41, R41, 0x3340, R43 ;  /* 0x0000334029297816 */ /* 0x000fe4000000002b */
[----:B------:R-:W-:-:S02]  /*175f0*/  PRMT R37, R37, 0x3340, R39 ;  /* 0x0000334025257816 */ /* 0x000fc40000000027 */
[----:B------:R-:W-:Y:S01]  /*17600*/  PRMT R33, R33, 0x3340, R35 ;  /* 0x0000334021217816 */ /* 0x000fe20000000023 */
[----:B------:R-:W-:Y:S01]  /*17610*/  STL [R1+0x137c], R51 ;  /* 0x00137c3301007387 */ /* 0x000fe20000100800 */
[----:B------:R-:W-:-:S03]  /*17620*/  PRMT R29, R29, 0x3340, R31 ;  /* 0x000033401d1d7816 */ /* 0x000fc6000000001f */
[----:B------:R-:W-:Y:S04]  /*17630*/  STL [R1+0x1194], R41 ;  /* 0x0011942901007387 */ /* 0x000fe80000100800 */
[----:B------:R-:W-:Y:S04]  /*17640*/  STL [R1+0x1198], R37 ;  /* 0x0011982501007387 */ /* 0x000fe80000100800 */
[----:B------:R3:W-:Y:S04]  /*17650*/  STL [R1+0x119c], R33 ;  /* 0x00119c2101007387 */ /* 0x0007e80000100800 */
[----:B------:R-:W-:Y:S01]  /*17660*/  STL [R1+0x11a0], R29 ;  /* 0x0011a01d01007387 */ /* 0x000fe20000100800 */
[----:B---3--:R-:W-:-:S03]  /*17670*/  LOP3.LUT R33, R47, 0xffff, RZ, 0xc0, !PT ;  /* 0x0000ffff2f217812 */ /* 0x008fc600078ec0ff */
[----:B------:R-:W3:Y:S01]  /*17680*/  LDL.LU R47, [R1+0x464] ;  /* 0x00046400012f7983 */ /* 0x000ee20000300800 */
[----:B----4-:R-:W-:-:S03]  /*17690*/  LOP3.LUT R35, R45, 0xffff, RZ, 0xc0, !PT ;  /* 0x0000ffff2d237812 */ /* 0x010fc600078ec0ff */
[----:B------:R-:W4:Y:S01]  /*176a0*/  LDL.LU R45, [R1+0x458] ;  /* 0x00045800012d7983 */ /* 0x000f220000300800 */
[----:B--2---:R-:W-:Y:S02]  /*176b0*/  LOP3.LUT R31, R49, 0xffff, RZ, 0xc0, !PT ;  /* 0x0000ffff311f7812 */ /* 0x004fe400078ec0ff */
[----:B------:R-:W-:Y:S02]  /*176c0*/  LOP3.LUT R200, R200, 0xffff, RZ, 0xc0, !PT ;  /* 0x0000ffffc8c87812 */ /* 0x000fe400078ec0ff */
[----:B------:R-:W-:Y:S02]  /*176d0*/  LOP3.LUT R206, R206, 0xffff, RZ, 0xc0, !PT ;  /* 0x0000ffffcece7812 */ /* 0x000fe400078ec0ff */
[----:B------:R-:W-:Y:S02]  /*176e0*/  PRMT R39, R31, 0x3340, R200 ;  /* 0x000033401f277816 */ /* 0x000fe400000000c8 */
[----:B------:R-:W-:Y:S02]  /*176f0*/  SHF.R.U32.HI R37, RZ, 0x8, R35 ;  /* 0x00000008ff257819 */ /* 0x000fe40000011623 */
[----:B------:R-:W-:-:S02]  /*17700*/  PRMT R35, R35, 0x3340, R206 ;  /* 0x0000334023237816 */ /* 0x000fc400000000ce */
[----:B------:R-:W-:Y:S01]  /*17710*/  LOP3.LUT R204, R204, 0xffff, RZ, 0xc0, !PT ;  /* 0x0000ffffcccc7812 */ /* 0x000fe200078ec0ff */
[----:B------:R-:W-:Y:S01]  /*17720*/  STL [R1+0x1364], R39 ;  /* 0x0013642701007387 */ /* 0x000fe20000100800 */
[----:B------:R-:W-:-:S03]  /*17730*/  F2FP.SATFINITE.E4M3.F32.PACK_AB_MERGE_C R104, R105, R104, RZ ;  /* 0x000000686968723e */ /* 0x000fc600048070ff */
[----:B------:R0:W-:Y:S01]  /*17740*/  STL [R1+0x135c], R35 ;  /* 0x00135c2301007387 */ /* 0x0001e20000100800 */
[----:B------:R-:W-:Y:S02]  /*17750*/  LOP3.LUT R201, R201, 0xffff, RZ, 0xc0, !PT ;  /* 0x0000ffffc9c97812 */ /* 0x000fe400078ec0ff */
[----:B------:R-:W-:Y:S02]  /*17760*/  LOP3.LUT R104, R104, 0xffff, RZ, 0xc0, !PT ;  /* 0x0000ffff68687812 */ /* 0x000fe400078ec0ff */
[----:B------:R-:W-:Y:S02]  /*17770*/  SHF.R.U32.HI R41, RZ, 0x8, R33 ;  /* 0x00000008ff297819 */ /* 0x000fe40000011621 */
[--C-:B0-----:R-:W-:Y:S02]  /*17780*/  PRMT R35, R33, 0x3340, R204.reuse ;  /* 0x0000334021237816 */ /* 0x101fe400000000cc */
[----:B------:R-:W-:Y:S02]  /*17790*/  SHF.R.U32.HI R43, RZ, 0x8, R204 ;  /* 0x00000008ff2b7819 */ /* 0x000fe400000116cc */
[----:B------:R-:W-:Y:S01]  /*177a0*/  SHF.R.U32.HI R39, RZ, 0x8, R206 ;  /* 0x00000008ff277819 */ /* 0x000fe200000116ce */
[----:B------:R0:W-:Y:S01]  /*177b0*/  STL [R1+0x1358], R35 ;  /* 0x0013582301007387 */ /* 0x0001e20000100800 */
[----:B------:R-:W-:-:S02]  /*177c0*/  SHF.R.U32.HI R29, RZ, 0x8, R31 ;  /* 0x00000008ff1d7819 */ /* 0x000fc4000001161f */
[----:B------:R-:W-:Y:S02]  /*177d0*/  SHF.R.U32.HI R33, RZ, 0x8, R201 ;  /* 0x00000008ff217819 */ /* 0x000fe400000116c9 */
[----:B------:R-:W-:Y:S02]  /*177e0*/  SHF.R.U32.HI R31, RZ, 0x8, R200 ;  /* 0x00000008ff1f7819 */ /* 0x000fe400000116c8 */
[----:B------:R-:W-:Y:S02]  /*177f0*/  LOP3.LUT R41, R41, 0xffff, RZ, 0xc0, !PT ;  /* 0x0000ffff29297812 */ /* 0x000fe400078ec0ff */
[----:B0-----:R-:W-:Y:S02]  /*17800*/  SHF.R.U32.HI R35, RZ, 0x8, R104 ;  /* 0x00000008ff237819 */ /* 0x001fe40000011668 */
[----:B------:R-:W-:Y:S02]  /*17810*/  LOP3.LUT R43, R43, 0xffff, RZ, 0xc0, !PT ;  /* 0x0000ffff2b2b7812 */ /* 0x000fe400078ec0ff */
[----:B------:R-:W-:-:S02]  /*17820*/  LOP3.LUT R37, R37, 0xffff, RZ, 0xc0, !PT ;  /* 0x0000ffff25257812 */ /* 0x000fc400078ec0ff */
[----:B------:R-:W-:Y:S02]  /*17830*/  LOP3.LUT R39, R39, 0xffff, RZ, 0xc0, !PT ;  /* 0x0000ffff27277812 */ /* 0x000fe400078ec0ff */
[----:B------:R-:W-:Y:S02]  /*17840*/  LOP3.LUT R33, R33, 0xffff, RZ, 0xc0, !PT ;  /* 0x0000ffff21217812 */ /* 0x000fe400078ec0ff */
[----:B------:R-:W-:Y:S02]  /*17850*/  LOP3.LUT R35, R35, 0xffff, RZ, 0xc0, !PT ;  /* 0x0000ffff23237812 */ /* 0x000fe400078ec0ff */
[----:B------:R-:W-:Y:S02]  /*17860*/  PRMT R49, R201, 0x3340, R104 ;  /* 0x00003340c9317816 */ /* 0x000fe40000000068 */
[----:B------:R-:W-:Y:S02]  /*17870*/  LOP3.LUT R29, R29, 0xffff, RZ, 0xc0, !PT ;  /* 0x0000ffff1d1d7812 */ /* 0x000fe400078ec0ff */
[----:B------:R-:W-:-:S02]  /*17880*/  LOP3.LUT R31, R31, 0xffff, RZ, 0xc0, !PT ;  /* 0x0000ffff1f1f7812 */ /* 0x000fc400078ec0ff */
[----:B------:R-:W-:Y:S02]  /*17890*/  PRMT R41, R41, 0x3340, R43 ;  /* 0x0000334029297816 */ /* 0x000fe4000000002b */
[----:B------:R-:W-:Y:S02]  /*178a0*/  PRMT R37, R37, 0x3340, R39 ;  /* 0x0000334025257816 */ /* 0x000fe40000000027 */
[----:B------:R-:W-:Y:S01]  /*178b0*/  PRMT R35, R33, 0x3340, R35 ;  /* 0x0000334021237816 */ /* 0x000fe20000000023 */
[----:B------:R-:W-:Y:S01]  /*178c0*/  STL [R1+0x1360], R49 ;  /* 0x0013603101007387 */ /* 0x000fe20000100800 */
[----:B------:R-:W-:-:S03]  /*178d0*/  PRMT R33, R29, 0x3340, R31 ;  /* 0x000033401d217816 */ /* 0x000fc6000000001f */
[----:B------:R0:W-:Y:S04]  /*178e0*/  STL [R1+0x1184], R41 ;  /* 0x0011842901007387 */ /* 0x0001e80000100800 */
[----:B------:R-:W-:Y:S04]  /*178f0*/  STL [R1+0x1188], R37 ;  /* 0x0011882501007387 */ /* 0x000fe80000100800 */
[----:B------:R-:W-:Y:S04]  /*17900*/  STL [R1+0x118c], R35 ;  /* 0x00118c2301007387 */ /* 0x000fe80000100800 */
[----:B------:R1:W-:Y:S01]  /*17910*/  STL [R1+0x1190], R33 ;  /* 0x0011902101007387 */ /* 0x0003e20000100800 */
[----:B---3--:R-:W-:-:S03]  /*17920*/  LOP3.LUT R31, R47, 0xffff, RZ, 0xc0, !PT ;  /* 0x0000ffff2f1f7812 */ /* 0x008fc600078ec0ff */
[----:B------:R-:W2:Y:S01]  /*17930*/  LDL.LU R47, [R1+0x624] ;  /* 0x00062400012f7983 */ /* 0x000ea20000300800 */
[----:B----4-:R-:W-:-:S03]  /*17940*/  LOP3.LUT R29, R45, 0xffff, RZ, 0xc0, !PT ;  /* 0x0000ffff2d1d7812 */ /* 0x010fc600078ec0ff */
[----:B------:R-:W3:Y:S01]  /*17950*/  LDL.LU R45, [R1+0x620] ;  /* 0x00062000012d7983 */ /* 0x000ee20000300800 */
[----:B------:R-:W-:Y:S02]  /*17960*/  F2FP.SATFINITE.E4M3.F32.PACK_AB_MERGE_C R100, R101, R100, RZ ;  /* 0x000000646564723e */ /* 0x000fe400048070ff */
[----:B------:R-:W-:Y:S02]  /*17970*/  LOP3.LUT R202, R202, 0xffff, RZ, 0xc0, !PT ;  /* 0x0000ffffcaca7812 */ /* 0x000fe400078ec0ff */
[----:B------:R-:W-:Y:S02]  /*17980*/  LOP3.LUT R205, R205, 0xffff, RZ, 0xc0, !PT ;  /* 0x0000ffffcdcd7812 */ /* 0x000fe400078ec0ff */
[----:B------:R-:W-:Y:S02]  /*17990*/  LOP3.LUT R100, R100, 0xffff, RZ, 0xc0, !PT ;  /* 0x0000ffff64647812 */ /* 0x000fe400078ec0ff */
[----:B0-----:R-:W-:Y:S02]  /*179a0*/  SHF.R.U32.HI R41, RZ, 0x8, R29 ;  /* 0x00000008ff297819 */ /* 0x001fe4000001161d */
[----:B------:R-:W-:-:S02]  /*179b0*/  PRMT R29, R29, 0x3340, R202 ;  /* 0x000033401d1d7816 */ /* 0x000fc400000000ca */
[----:B-1----:R-:W-:Y:S02]  /*179c0*/  PRMT R33, R205, 0x3340, R100 ;  /* 0x00003340cd217816 */ /* 0x002fe40000000064 */
[----:B------:R-:W-:Y:S01]  /*179d0*/  LOP3.LUT R196, R196, 0xffff, RZ, 0xc0, !PT ;  /* 0x0000ffffc4c47812 */ /* 0x000fe200078ec0ff */
[----:B------:R-:W-:Y:S01]  /*179e0*/  STL [R1+0x1348], R29 ;  /* 0x0013481d01007387 */ /* 0x000fe20000100800 */
[----:B------:R-:W-:-:S03]  /*179f0*/  F2FP.SATFINITE.E4M3.F32.PACK_AB_MERGE_C R102, R103, R102, RZ ;  /* 0x000000666766723e */ /* 0x000fc600048070ff */
[----:B------:R0:W-:Y:S01]  /*17a00*/  STL [R1+0x134c], R33 ;  /* 0x00134c2101007387 */ /* 0x0001e20000100800 */
[----:B------:R-:W-:Y:S02]  /*17a10*/  LOP3.LUT R203, R203, 0xffff, RZ, 0xc0, !PT ;  /* 0x0000ffffcbcb7812 */ /* 0x000fe400078ec0ff */
[----:B------:R-:W-:Y:S02]  /*17a20*/  LOP3.LUT R102, R102, 0xffff, RZ, 0xc0, !PT ;  /* 0x0000ffff66667812 */ /* 0x000fe400078ec0ff */
[----:B------:R-:W-:Y:S02]  /*17a30*/  SHF.R.U32.HI R43, RZ, 0x8, R202 ;  /* 0x00000008ff2b7819 */ /* 0x000fe400000116ca */
[----:B0-----:R-:W-:Y:S02]  /*17a40*/  PRMT R33, R31, 0x3340, R196 ;  /* 0x000033401f217816 */ /* 0x001fe400000000c4 */
        /* <DEDUP_REMOVED lines=19> */
[----:B------:R0:W-:Y:S01]  /*17b80*/  STL [R1+0x1354], R49 ;  /* 0x0013543101007387 */ /* 0x0001e20000100800 */
[----:B------:R-:W-:-:S03]  /*17b90*/  PRMT R33, R29, 0x3340, R39 ;  /* 0x000033401d217816 */ /* 0x000fc60000000027 */
[----:B------:R-:W-:Y:S04]  /*17ba0*/  STL [R1+0x1178], R41 ;  /* 0x0011782901007387 */ /* 0x000fe80000100800 */
[----:B------:R1:W-:Y:S04]  /*17bb0*/  STL [R1+0x117c], R37 ;  /* 0x00117c2501007387 */ /* 0x0003e80000100800 */
[----:B------:R-:W-:Y:S04]  /*17bc0*/  STL [R1+0x1180], R35 ;  /* 0x0011802301007387 */ /* 0x000fe80000100800 */
[----:B------:R-:W-:Y:S04]  /*17bd0*/  STL [R1+0x1174], R33 ;  /* 0x0011742101007387 */ /* 0x000fe80000100800 */
[----:B0-----:R-:W4:Y:S01]  /*17be0*/  LDL.LU R49, [R1+0x46c] ;  /* 0x00046c0001317983 */ /* 0x001f220000300800 */
[----:B--2---:R-:W-:-:S03]  /*17bf0*/  LOP3.LUT R31, R47, 0xffff, RZ, 0xc0, !PT ;  /* 0x0000ffff2f1f7812 */ /* 0x004fc600078ec0ff */
[----:B------:R-:W2:Y:S01]  /*17c00*/  LDL.LU R47, [R1+0x468] ;  /* 0x00046800012f7983 */ /* 0x000ea20000300800 */
[----:B---3--:R-:W-:-:S03]  /*17c10*/  LOP3.LUT R29, R45, 0xffff, RZ, 0xc0, !PT ;  /* 0x0000ffff2d1d7812 */ /* 0x008fc600078ec0ff */
[----:B------:R-:W3:Y:S01]  /*17c20*/  LDL.LU R45, [R1+0x460] ;  /* 0x00046000012d7983 */ /* 0x000ee20000300800 */
[----:B------:R-:W-:Y:S02]  /*17c30*/  LOP3.LUT R166, R166, 0xffff, RZ, 0xc0, !PT ;  /* 0x0000ffffa6a67812 */ /* 0x000fe400078ec0ff */
[----:B-1----:R-:W-:Y:S02]  /*17c40*/  SHF.R.U32.HI R37, RZ, 0x8, R31 ;  /* 0x00000008ff257819 */ /* 0x002fe4000001161f */
[----:B------:R-:W-:Y:S02]  /*17c50*/  PRMT R31, R31, 0x3340, R166 ;  /* 0x000033401f1f7816 */ /* 0x000fe400000000a6 */
[----:B------:R-:W-:Y:S02]  /*17c60*/  LOP3.LUT R164, R164, 0xffff, RZ, 0xc0, !PT ;  /* 0x0000ffffa4a47812 */ /* 0x000fe400078ec0ff */
[----:B------:R-:W-:Y:S02]  /*17c70*/  LOP3.LUT R249, R249, 0xffff, RZ, 0xc0, !PT ;  /* 0x0000fffff9f97812 */ /* 0x000fe400078ec0ff */
[----:B------:R-:W-:Y:S01]  /*17c80*/  LOP3.LUT R24, R24, 0xffff, RZ, 0xc0, !PT ;  /* 0x0000ffff18187812 */ /* 0x000fe200078ec0ff */
[----:B------:R0:W-:Y:S01]  /*17c90*/  STL [R1+0x12b0], R31 ;  /* 0x0012b01f01007387 */ /* 0x0001e20000100800 */
[----:B------:R-:W-:-:S02]  /*17ca0*/  LOP3.LUT R247, R247, 0xffff, RZ, 0xc0, !PT ;  /* 0x0000fffff7f77812 */ /* 0x000fc400078ec0ff */
[----:B------:R-:W-:Y:S02]  /*17cb0*/  PRMT R41, R249, 0x3340, R24 ;  /* 0x00003340f9297816 */ /* 0x000fe40000000018 */
[----:B------:R-:W-:Y:S02]  /*17cc0*/  LOP3.LUT R26, R26, 0xffff, RZ, 0xc0, !PT ;  /* 0x0000ffff1a1a7812 */ /* 0x000fe400078ec0ff */
[----:B0-----:R-:W-:Y:S02]  /*17cd0*/  PRMT R31, R29, 0x3340, R164 ;  /* 0x000033401d1f7816 */ /* 0x001fe400000000a4 */
[----:B------:R-:W-:Y:S02]  /*17ce0*/  SHF.R.U32.HI R39, RZ, 0x8, R166 ;  /* 0x00000008ff277819 */ /* 0x000fe400000116a6 */
[----:B------:R-:W-:Y:S01]  /*17cf0*/  SHF.R.U32.HI R33, RZ, 0x8, R29 ;  /* 0x00000008ff217819 */ /* 0x000fe2000001161d */
[----:B------:R0:W-:Y:S01]  /*17d00*/  STL [R1+0x12b4], R31 ;  /* 0x0012b41f01007387 */ /* 0x0001e20000100800 */
[----:B------:R-:W-:-:S02]  /*17d10*/  SHF.R.U32.HI R35, RZ, 0x8, R164 ;  /* 0x00000008ff237819 */ /* 0x000fc400000116a4 */
[----:B------:R-:W-:Y:S01]  /*17d20*/  SHF.R.U32.HI R29, RZ, 0x8, R249 ;  /* 0x00000008ff1d7819 */ /* 0x000fe200000116f9 */
[----:B------:R1:W-:Y:S01]  /*17d30*/  STL [R1+0x12bc], R41 ;  /* 0x0012bc2901007387 */ /* 0x0003e20000100800 */
[----:B------:R-:W-:Y:S02]  /*17d40*/  LOP3.LUT R37, R37, 0xffff, RZ, 0xc0, !PT ;  /* 0x0000ffff25257812 */ /* 0x000fe400078ec0ff */
[----:B------:R-:W-:Y:S02]  /*17d50*/  LOP3.LUT R39, R39, 0xffff, RZ, 0xc0, !PT ;  /* 0x0000ffff27277812 */ /* 0x000fe400078ec0ff */
[----:B0-----:R-:W-:Y:S02]  /*17d60*/  SHF.R.U32.HI R31, RZ, 0x8, R24 ;  /* 0x00000008ff1f7819 */ /* 0x001fe40000011618 */
[----:B------:R-:W-:Y:S02]  /*17d70*/  SHF.R.U32.HI R24, RZ, 0x8, R247 ;  /* 0x00000008ff187819 */ /* 0x000fe400000116f7 */
[----:B-1----:R-:W-:-:S02]  /*17d80*/  PRMT R41, R247, 0x3340, R26 ;  /* 0x00003340f7297816 */ /* 0x002fc4000000001a */
[----:B------:R-:W-:Y:S02]  /*17d90*/  SHF.R.U32.HI R26, RZ, 0x8, R26 ;  /* 0x00000008ff1a7819 */ /* 0x000fe4000001161a */
        /* <DEDUP_REMOVED lines=8> */
[----:B------:R-:W-:Y:S01]  /*17e20*/  PRMT R29, R29, 0x3340, R31 ;  /* 0x000033401d1d7816 */ /* 0x000fe2000000001f */
[----:B------:R-:W-:Y:S01]  /*17e30*/  STL [R1+0x12e8], R41 ;  /* 0x0012e82901007387 */ /* 0x000fe20000100800 */
[----:B------:R-:W-:-:S03]  /*17e40*/  PRMT R24, R24, 0x3340, R26 ;  /* 0x0000334018187816 */ /* 0x000fc6000000001a */
[----:B------:R-:W-:Y:S04]  /*17e50*/  STL [R1+0x10bc], R37 ;  /* 0x0010bc2501007387 */ /* 0x000fe80000100800 */
[----:B------:R-:W-:Y:S04]  /*17e60*/  STL [R1+0x10c0], R33 ;  /* 0x0010c02101007387 */ /* 0x000fe80000100800 */
[----:B------:R-:W-:Y:S04]  /*17e70*/  STL [R1+0x10c8], R29 ;  /* 0x0010c81d01007387 */ /* 0x000fe80000100800 */
[----:B------:R3:W-:Y:S01]  /*17e80*/  STL [R1+0x1100], R24 ;  /* 0x0011001801007387 */ /* 0x0007e20000100800 */
[----:B--2---:R-:W-:-:S03]  /*17e90*/  LOP3.LUT R26, R47, 0xffff, RZ, 0xc0, !PT ;  /* 0x0000ffff2f1a7812 */ /* 0x004fc600078ec0ff */
[----:B------:R-:W2:Y:S01]  /*17ea0*/  LDL.LU R47, [R1+0x61c] ;  /* 0x00061c00012f7983 */ /* 0x000ea20000300800 */
[----:B---3--:R-:W-:-:S03]  /*17eb0*/  LOP3.LUT R24, R45, 0xffff, RZ, 0xc0, !PT ;  /* 0x0000ffff2d187812 */ /* 0x008fc600078ec0ff */
[----:B------:R-:W3:Y:S01]  /*17ec0*/  LDL.LU R45, [R1+0x618] ;  /* 0x00061800012d7983 */ /* 0x000ee20000300800 */
[----:B------:R-:W-:Y:S02]  /*17ed0*/  F2FP.SATFINITE.E4M3.F32.PACK_AB_MERGE_C R96, R97, R96, RZ ;  /* 0x000000606160723e */ /* 0x000fe400048070ff */
[----:B----4-:R-:W-:Y:S02]  /*17ee0*/  LOP3.LUT R31, R49, 0xffff, RZ, 0xc0, !PT ;  /* 0x0000ffff311f7812 */ /* 0x010fe400078ec0ff */
[----:B------:R-:W-:Y:S02]  /*17ef0*/  LOP3.LUT R192, R192, 0xffff, RZ, 0xc0, !PT ;  /* 0x0000ffffc0c07812 */ /* 0x000fe400078ec0ff */
[----:B------:R-:W-:Y:S02]  /*17f00*/  LOP3.LUT R198, R198, 0xffff, RZ, 0xc0, !PT ;  /* 0x0000ffffc6c67812 */ /* 0x000fe400078ec0ff */
[----:B------:R-:W-:Y:S02]  /*17f10*/  LOP3.LUT R207, R207, 0xffff, RZ, 0xc0, !PT ;  /* 0x0000ffffcfcf7812 */ /* 0x000fe400078ec0ff */
[----:B------:R-:W-:-:S02]  /*17f20*/  LOP3.LUT R96, R96, 0xffff, RZ, 0xc0, !PT ;  /* 0x0000ffff60607812 */ /* 0x000fc400078ec0ff */
[----:B------:R-:W-:Y:S02]  /*17f30*/  PRMT R33, R31, 0x3340, R192 ;  /* 0x000033401f217816 */ /* 0x000fe400000000c0 */
[----:B------:R-:W-:Y:S02]  /*17f40*/  SHF.R.U32.HI R37, RZ, 0x8, R24 ;  /* 0x00000008ff257819 */ /* 0x000fe40000011618 */
[----:B------:R-:W-:Y:S02]  /*17f50*/  PRMT R24, R24, 0x3340, R198 ;  /* 0x0000334018187816 */ /* 0x000fe400000000c6 */
[----:B------:R-:W-:Y:S01]  /*17f60*/  PRMT R41, R207, 0x3340, R96 ;  /* 0x00003340cf297816 */ /* 0x000fe20000000060 */
[----:B------:R0:W-:Y:S01]  /*17f70*/  STL [R1+0x133c], R33 ;  /* 0x00133c2101007387 */ /* 0x0001e20000100800 */
[----:B------:R-:W-:Y:S02]  /*17f80*/  LOP3.LUT R194, R194, 0xffff, RZ, 0xc0, !PT ;  /* 0x0000ffffc2c27812 */ /* 0x000fe400078ec0ff */
[----:B------:R-:W-:Y:S01]  /*17f90*/  SHF.R.U32.HI R39, RZ, 0x8, R198 ;  /* 0x00000008ff277819 */ /* 0x000fe200000116c6 */
[----:B------:R1:W-:Y:S01]  /*17fa0*/  STL [R1+0x1334], R24 ;  /* 0x0013341801007387 */ /* 0x0003e20000100800 */
[----:B------:R-:W-:-:S02]  /*17fb0*/  SHF.R.U32.HI R29, RZ, 0x8, R31 ;  /* 0x00000008ff1d7819 */ /* 0x000fc4000001161f */
[----:B------:R-:W-:Y:S01]  /*17fc0*/  SHF.R.U32.HI R35, RZ, 0x8, R96 ;  /* 0x00000008ff237819 */ /* 0x000fe20000011660 */
[----:B------:R4:W-:Y:S01]  /*17fd0*/  STL [R1+0x1338], R41 ;  /* 0x0013382901007387 */ /* 0x0009e20000100800 */
[----:B------:R-:W-:Y:S02]  /*17fe0*/  SHF.R.U32.HI R31, RZ, 0x8, R192 ;  /* 0x00000008ff1f7819 */ /* 0x000fe400000116c0 */
[----:B0-----:R-:W-:Y:S02]  /*17ff0*/  SHF.R.U32.HI R33, RZ, 0x8, R207 ;  /* 0x00000008ff217819 */ /* 0x001fe400000116cf */
[----:B-1----:R-:W-:Y:S02]  /*18000*/  SHF.R.U32.HI R24, RZ, 0x8, R26 ;  /* 0x00000008ff187819 */ /* 0x002fe4000001161a */
[----:B------:R-:W-:Y:S02]  /*18010*/  LOP3.LUT R37, R37, 0xffff, RZ, 0xc0, !PT ;  /* 0x0000ffff25257812 */ /* 0x000fe400078ec0ff */
[----:B----4-:R-:W-:-:S02]  /*18020*/  PRMT R41, R26, 0x3340, R194 ;  /* 0x000033401a297816 */ /* 0x010fc400000000c2 */
[----:B------:R-:W-:Y:S02]  /*18030*/  SHF.R.U32.HI R26, RZ, 0x8, R194 ;  /* 0x00000008ff1a7819 */ /* 0x000fe400000116c2 */
[----:B------:R-:W-:Y:S02]  /*18040*/  LOP3.LUT R39, R39, 0xffff, RZ, 0xc0, !PT ;  /* 0x0000ffff27277812 */ /* 0x000fe400078ec0ff */
[----:B------:R-:W-:Y:S02]  /*18050*/  LOP3.LUT R33, R33, 0xffff, RZ, 0xc0, !PT ;  /* 0x0000ffff21217812 */ /* 0x000fe400078ec0ff */
[----:B------:R-:W-:Y:S02]  /*18060*/  LOP3.LUT R35, R35, 0xffff, RZ, 0xc0, !PT ;  /* 0x0000ffff23237812 */ /* 0x000fe400078ec0ff */
[----:B------:R-:W-:Y:S02]  /*18070*/  LOP3.LUT R29, R29, 0xffff, RZ, 0xc0, !PT ;  /* 0x0000ffff1d1d7812 */ /* 0x000fe400078ec0ff */
[----:B------:R-:W-:-:S02]  /*18080*/  LOP3.LUT R31, R31, 0xffff, RZ, 0xc0, !PT ;  /* 0x0000ffff1f1f7812 */ /* 0x000fc400078ec0ff */
[----:B------:R-:W-:Y:S02]  /*18090*/  LOP3.LUT R24, R24, 0xffff, RZ, 0xc0, !PT ;  /* 0x0000ffff18187812 */ /* 0x000fe400078ec0ff */
        /* <DEDUP_REMOVED lines=15> */
[----:B------:R-:W-:Y:S02]  /*18190*/  LOP3.LUT R162, R162, 0xffff, RZ, 0xc0, !PT ;  /* 0x0000ffffa2a27812 */ /* 0x000fe400078ec0ff */
[----:B------:R-:W-:Y:S02]  /*181a0*/  LOP3.LUT R160, R160, 0xffff, RZ, 0xc0, !PT ;  /* 0x0000ffffa0a07812 */ /* 0x000fe400078ec0ff */
[----:B------:R-:W-:Y:S02]  /*181b0*/  LOP3.LUT R211, R211, 0xffff, RZ, 0xc0, !PT ;  /* 0x0000ffffd3d37812 */ /* 0x000fe400078ec0ff */
[----:B------:R-:W-:Y:S02]  /*181c0*/  LOP3.LUT R92, R92, 0xffff, RZ, 0xc0, !PT ;  /* 0x0000ffff5c5c7812 */ /* 0x000fe400078ec0ff */
[----:B0-----:R-:W-:-:S02]  /*181d0*/  LOP3.LUT R26, R28, 0xffff, RZ, 0xc0, !PT ;  /* 0x0000ffff1c1a7812 */ /* 0x001fc400078ec0ff */
[----:B------:R-:W-:Y:S02]  /*181e0*/  SHF.R.U32.HI R31, RZ, 0x8, R29 ;  /* 0x00000008ff1f7819 */ /* 0x000fe4000001161d */
[----:B------:R-:W-:Y:S02]  /*181f0*/  PRMT R29, R29, 0x3340, R162 ;  /* 0x000033401d1d7816 */ /* 0x000fe400000000a2 */
[----:B------:R-:W-:Y:S02]  /*18200*/  SHF.R.U32.HI R28, RZ, 0x8, R24 ;  /* 0x00000008ff1c7819 */ /* 0x000fe40000011618 */
[----:B------:R-:W-:Y:S02]  /*18210*/  PRMT R24, R24, 0x3340, R160 ;  /* 0x0000334018187816 */ /* 0x000fe400000000a0 */
[----:B------:R-:W-:Y:S01]  /*18220*/  PRMT R39, R211, 0x3340, R92 ;  /* 0x00003340d3277816 */ /* 0x000fe2000000005c */
[----:B------:R0:W-:Y:S01]  /*18230*/  STL [R1+0x12d4], R29 ;  /* 0x0012d41d01007387 */ /* 0x0001e20000100800 */
[----:B------:R-:W-:-:S02]  /*18240*/  LOP3.LUT R245, R245, 0xffff, RZ, 0xc0, !PT ;  /* 0x0000fffff5f57812 */ /* 0x000fc400078ec0ff */
[----:B------:R-:W-:Y:S01]  /*18250*/  SHF.R.U32.HI R35, RZ, 0x8, R211 ;  /* 0x00000008ff237819 */ /* 0x000fe200000116d3 */
[----:B------:R1:W-:Y:S01]  /*18260*/  STL [R1+0x12d8], R24 ;  /* 0x0012d81801007387 */ /* 0x0003e20000100800 */
[----:B------:R-:W-:Y:S02]  /*18270*/  SHF.R.U32.HI R37, RZ, 0x8, R92 ;  /* 0x00000008ff257819 */ /* 0x000fe4000001165c */
[----:B------:R-:W-:Y:S01]  /*18280*/  SHF.R.U32.HI R33, RZ, 0x8, R162 ;  /* 0x00000008ff217819 */ /* 0x000fe200000116a2 */
[----:B------:R4:W-:Y:S01]  /*18290*/  STL [R1+0x1330], R39 ;  /* 0x0013302701007387 */ /* 0x0009e20000100800 */
[----:B0-----:R-:W-:Y:S02]  /*182a0*/  SHF.R.U32.HI R29, RZ, 0x8, R160 ;  /* 0x00000008ff1d7819 */ /* 0x001fe400000116a0 */
[----:B------:R-:W-:Y:S02]  /*182b0*/  LOP3.LUT R35, R35, 0xffff, RZ, 0xc0, !PT ;  /* 0x0000ffff23237812 */ /* 0x000fe400078ec0ff */
[----:B-1----:R-:W-:-:S02]  /*182c0*/  SHF.R.U32.HI R24, RZ, 0x8, R245 ;  /* 0x00000008ff187819 */ /* 0x002fc400000116f5 */
[----:B------:R-:W-:Y:S02]  /*182d0*/  LOP3.LUT R37, R37, 0xffff, RZ, 0xc0, !PT ;  /* 0x0000ffff25257812 */ /* 0x000fe400078ec0ff */
[--C-:B----4-:R-:W-:Y:S02]  /*182e0*/  PRMT R39, R245, 0x3340, R26.reuse ;  /* 0x00003340f5277816 */ /* 0x110fe4000000001a */
[----:B------:R-:W-:Y:S02]  /*182f0*/  SHF.R.U32.HI R26, RZ, 0x8, R26 ;  /* 0x00000008ff1a7819 */ /* 0x000fe4000001161a */
[----:B------:R-:W-:Y:S02]  /*18300*/  LOP3.LUT R31, R31, 0xffff, RZ, 0xc0, !PT ;  /* 0x0000ffff1f1f7812 */ /* 0x000fe400078ec0ff */
[----:B------:R-:W-:Y:S02]  /*18310*/  LOP3.LUT R33, R33, 0xffff, RZ, 0xc0, !PT ;  /* 0x0000ffff21217812 */ /* 0x000fe400078ec0ff */
[----:B------:R-:W-:-:S02]  /*18320*/  LOP3.LUT R28, R28, 0xffff, RZ, 0xc0, !PT ;  /* 0x0000ffff1c1c7812 */ /* 0x000fc400078ec0ff */
[----:B------:R-:W-:Y:S02]  /*18330*/  LOP3.LUT R29, R29, 0xffff, RZ, 0xc0, !PT ;  /* 0x0000ffff1d1d7812 */ /* 0x000fe400078ec0ff */
        /* <DEDUP_REMOVED lines=8> */
[----:B------:R0:W-:Y:S04]  /*183c0*/  STL [R1+0x10dc], R31 ;  /* 0x0010dc1f01007387 */ /* 0x0001e80000100800 */
[----:B------:R-:W-:Y:S04]  /*183d0*/  STL [R1+0x10e0], R29 ;  /* 0x0010e01d01007387 */ /* 0x000fe80000100800 */
[----:B------:R-:W-:Y:S01]  /*183e0*/  STL [R1+0x10ec], R28 ;  /* 0x0010ec1c01007387 */ /* 0x000fe20000100800 */
[----:B--2---:R-:W-:-:S03]  /*183f0*/  LOP3.LUT R24, R47, 0xffff, RZ, 0xc0, !PT ;  /* 0x0000ffff2f187812 */ /* 0x004fc600078ec0ff */
[----:B------:R-:W2:Y:S01]  /*18400*/  LDL.LU R47, [R1+0x614] ;  /* 0x00061400012f7983 */ /* 0x000ea20000300800 */
[----:B---3--:R-:W-:-:S03]  /*18410*/  LOP3.LUT R26, R45, 0xffff, RZ, 0xc0, !PT ;  /* 0x0000ffff2d1a7812 */ /* 0x008fc600078ec0ff */
[----:B------:R-:W3:Y:S01]  /*18420*/  LDL.LU R45, [R1+0x610] ;  /* 0x00061000012d7983 */ /* 0x000ee20000300800 */
[----:B------:R-:W-:Y:S02]  /*18430*/  LOP3.LUT R187, R187, 0xffff, RZ, 0xc0, !PT ;  /* 0x0000ffffbbbb7812 */ /* 0x000fe400078ec0ff */
[----:B------:R-:W-:Y:S02]  /*18440*/  LOP3.LUT R189, R189, 0xffff, RZ, 0xc0, !PT ;  /* 0x0000ffffbdbd7812 */ /* 0x000fe400078ec0ff */
[----:B0-----:R-:W-:Y:S02]  /*18450*/  PRMT R31, R24, 0x3340, R187 ;  /* 0x00003340181f7816 */ /* 0x001fe400000000bb */
[----:B------:R-:W-:-:S03]  /*18460*/  LOP3.LUT R243, R243, 0xffff, RZ, 0xc0, !PT ;  /* 0x0000fffff3f37812 */ /* 0x000fc600078ec0ff */
[----:B------:R0:W-:Y:S01]  /*18470*/  STL [R1+0x1324], R31 ;  /* 0x0013241f01007387 */ /* 0x0001e20000100800 */
[----:B------:R-:W-:Y:S02]  /*18480*/  LOP3.LUT R30, R30, 0xffff, RZ, 0xc0, !PT ;  /* 0x0000ffff1e1e7812 */ /* 0x000fe400078ec0ff */
[----:B------:R-:W-:Y:S02]  /*18490*/  F2FP.SATFINITE.E4M3.F32.PACK_AB_MERGE_C R94, R95, R94, RZ ;  /* 0x0000005e5f5e723e */ /* 0x000fe400048070ff */
[----:B0-----:R-:W-:Y:S02]  /*184a0*/  PRMT R31, R26, 0x3340, R189 ;  /* 0x000033401a1f7816 */ /* 0x001fe400000000bd */
[----:B------:R-:W-:-:S03]  /*184b0*/  LOP3.LUT R209, R209, 0xffff, RZ, 0xc0, !PT ;  /* 0x0000ffffd1d17812 */ /* 0x000fc600078ec0ff */
[----:B------:R0:W-:Y:S01]  /*184c0*/  STL [R1+0x1328], R31 ;  /* 0x0013281f01007387 */ /* 0x0001e20000100800 */
[----:B------:R-:W-:Y:S02]  /*184d0*/  LOP3.LUT R94, R94, 0xffff, RZ, 0xc0, !PT ;  /* 0x0000ffff5e5e7812 */ /* 0x000fe400078ec0ff */
[----:B------:R-:W-:Y:S02]  /*184e0*/  SHF.R.U32.HI R33, RZ, 0x8, R243 ;  /* 0x00000008ff217819 */ /* 0x000fe400000116f3 */
[--C-:B------:R-:W-:Y:S02]  /*184f0*/  SHF.R.U32.HI R35, RZ, 0x8, R30.reuse ;  /* 0x00000008ff237819 */ /* 0x100fe4000001161e */
        /* <DEDUP_REMOVED lines=25> */
[----:B------:R1:W-:Y:S01]  /*18690*/  STL [R1+0x1150], R28 ;  /* 0x0011501c01007387 */ /* 0x0003e20000100800 */
[----:B--2---:R-:W-:-:S03]  /*186a0*/  LOP3.LUT R26, R47, 0xffff, RZ, 0xc0, !PT ;  /* 0x0000ffff2f1a7812 */ /* 0x004fc600078ec0ff */
[----:B------:R-:W2:Y:S01]  /*186b0*/  LDL.LU R47, [R1+0x47c] ;  /* 0x00047c00012f7983 */ /* 0x000ea20000300800 */
[----:B---3--:R-:W-:-:S03]  /*186c0*/  LOP3.LUT R24, R45, 0xffff, RZ, 0xc0, !PT ;  /* 0x0000ffff2d187812 */ /* 0x008fc600078ec0ff */
[----:B------:R-:W3:Y:S01]  /*186d0*/  LDL.LU R45, [R1+0x478] ;  /* 0x00047800012d7983 */ /* 0x000ee20000300800 */
[----:B------:R-:W-:Y:S02]  /*186e0*/  LOP3.LUT R158, R158, 0xffff, RZ, 0xc0, !PT ;  /* 0x0000ffff9e9e7812 */ /* 0x000fe400078ec0ff */
[----:B------:R-:W-:Y:S02]  /*186f0*/  F2FP.SATFINITE.E4M3.F32.PACK_AB_MERGE_C R88, R89, R88, RZ ;  /* 0x000000585958723e */ /* 0x000fe400048070ff */
[----:B0-----:R-:W-:Y:S02]  /*18700*/  SHF.R.U32.HI R30, RZ, 0x8, R26 ;  /* 0x00000008ff1e7819 */ /* 0x001fe4000001161a */
[----:B------:R-:W-:Y:S02]  /*18710*/  PRMT R26, R26, 0x3340, R158 ;  /* 0x000033401a1a7816 */ /* 0x000fe4000000009e */
[----:B------:R-:W-:Y:S02]  /*18720*/  LOP3.LUT R156, R156, 0xffff, RZ, 0xc0, !PT ;  /* 0x0000ffff9c9c7812 */ /* 0x000fe400078ec0ff */
[----:B------:R-:W-:-:S02]  /*18730*/  LOP3.LUT R213, R213, 0xffff, RZ, 0xc0, !PT ;  /* 0x0000ffffd5d57812 */ /* 0x000fc400078ec0ff */
[----:B------:R-:W-:Y:S01]  /*18740*/  LOP3.LUT R88, R88, 0xffff, RZ, 0xc0, !PT ;  /* 0x0000ffff58587812 */ /* 0x000fe200078ec0ff */
[----:B------:R0:W-:Y:S01]  /*18750*/  STL [R1+0x12ac], R26 ;  /* 0x0012ac1a01007387 */ /* 0x0001e20000100800 */
[----:B-1----:R-:W-:Y:S02]  /*18760*/  SHF.R.U32.HI R28, RZ, 0x8, R24 ;  /* 0x00000008ff1c7819 */ /* 0x002fe40000011618 */
[----:B------:R-:W-:Y:S02]  /*18770*/  PRMT R24, R24, 0x3340, R156 ;  /* 0x0000334018187816 */ /* 0x000fe4000000009c */
[----:B------:R-:W-:Y:S02]  /*18780*/  LOP3.LUT R241, R241, 0xffff, RZ, 0xc0, !PT ;  /* 0x0000fffff1f17812 */ /* 0x000fe400078ec0ff */
[----:B------:R-:W-:Y:S02]  /*18790*/  LOP3.LUT R32, R32, 0xffff, RZ, 0xc0, !PT ;  /* 0x0000ffff20207812 */ /* 0x000fe400078ec0ff */
[----:B0-----:R-:W-:Y:S01]  /*187a0*/  PRMT R26, R213, 0x3340, R88 ;  /* 0x00003340d51a7816 */ /* 0x001fe20000000058 */
[----:B------:R0:W-:Y:S01]  /*187b0*/  STL [R1+0x12b8], R24 ;  /* 0x0012b81801007387 */ /* 0x0001e20000100800 */
[----:B------:R-:W-:-:S02]  /*187c0*/  SHF.R.U32.HI R35, RZ, 0x8, R213 ;  /* 0x00000008ff237819 */ /* 0x000fc400000116d5 */
[----:B------:R-:W-:Y:S01]  /*187d0*/  SHF.R.U32.HI R33, RZ, 0x8, R88 ;  /* 0x00000008ff217819 */ /* 0x000fe20000011658 */
[----:B------:R1:W-:Y:S01]  /*187e0*/  STL [R1+0x1320], R26 ;  /* 0x0013201a01007387 */ /* 0x0003e20000100800 */
[----:B------:R-:W-:Y:S02]  /*187f0*/  SHF.R.U32.HI R31, RZ, 0x8, R158 ;  /* 0x00000008ff1f7819 */ /* 0x000fe4000001169e */
[----:B------:R-:W-:Y:S02]  /*18800*/  SHF.R.U32.HI R29, RZ, 0x8, R156 ;  /* 0x00000008ff1d7819 */ /* 0x000fe4000001169c */
[----:B------:R-:W-:Y:S02]  /*18810*/  PRMT R37, R241, 0x3340, R32 ;  /* 0x00003340f1257816 */ /* 0x000fe40000000020 */
[----:B0-----:R-:W-:Y:S02]  /*18820*/  SHF.R.U32.HI R24, RZ, 0x8, R241 ;  /* 0x00000008ff187819 */ /* 0x001fe400000116f1 */
[----:B------:R-:W-:-:S02]  /*18830*/  LOP3.LUT R33, R33, 0xffff, RZ, 0xc0, !PT ;  /* 0x0000ffff21217812 */ /* 0x000fc400078ec0ff */
[----:B-1----:R-:W-:Y:S02]  /*18840*/  SHF.R.U32.HI R26, RZ, 0x8, R32 ;  /* 0x00000008ff1a7819 */ /* 0x002fe40000011620 */
        /* <DEDUP_REMOVED lines=21> */
[----:B0-----:R-:W-:Y:S02]  /*189a0*/  SHF.R.U32.HI R30, RZ, 0x8, R26 ;  /* 0x00000008ff1e7819 */ /* 0x001fe4000001161a */
[----:B------:R-:W-:Y:S02]  /*189b0*/  PRMT R26, R26, 0x3340, R183 ;  /* 0x000033401a1a7816 */ /* 0x000fe400000000b7 */
[----:B------:R-:W-:Y:S02]  /*189c0*/  LOP3.LUT R185, R185, 0xffff, RZ, 0xc0, !PT ;  /* 0x0000ffffb9b97812 */ /* 0x000fe400078ec0ff */
[----:B------:R-:W-:Y:S02]  /*189d0*/  LOP3.LUT R239, R239, 0xffff, RZ, 0xc0, !PT ;  /* 0x0000ffffefef7812 */ /* 0x000fe400078ec0ff */
[----:B------:R-:W-:Y:S01]  /*189e0*/  LOP3.LUT R34, R34, 0xffff, RZ, 0xc0, !PT ;  /* 0x0000ffff22227812 */ /* 0x000fe200078ec0ff */
[----:B------:R0:W-:Y:S01]  /*189f0*/  STL [R1+0x1314], R26 ;  /* 0x0013141a01007387 */ /* 0x0001e20000100800 */
[----:B-1----:R-:W-:-:S02]  /*18a00*/  SHF.R.U32.HI R28, RZ, 0x8, R24 ;  /* 0x00000008ff1c7819 */ /* 0x002fc40000011618 */
[----:B------:R-:W-:Y:S02]  /*18a10*/  PRMT R24, R24, 0x3340, R185 ;  /* 0x0000334018187816 */ /* 0x000fe400000000b9 */
[----:B------:R-:W-:Y:S02]  /*18a20*/  LOP3.LUT R217, R217, 0xffff, RZ, 0xc0, !PT ;  /* 0x0000ffffd9d97812 */ /* 0x000fe400078ec0ff */
[----:B------:R-:W-:Y:S02]  /*18a30*/  LOP3.LUT R84, R84, 0xffff, RZ, 0xc0, !PT ;  /* 0x0000ffff54547812 */ /* 0x000fe400078ec0ff */
[--C-:B0-----:R-:W-:Y:S01]  /*18a40*/  PRMT R26, R239, 0x3340, R34.reuse ;  /* 0x00003340ef1a7816 */ /* 0x101fe20000000022 */
[----:B------:R0:W-:Y:S01]  /*18a50*/  STL [R1+0x1318], R24 ;  /* 0x0013181801007387 */ /* 0x0001e20000100800 */
[----:B------:R-:W-:Y:S02]  /*18a60*/  SHF.R.U32.HI R32, RZ, 0x8, R239 ;  /* 0x00000008ff207819 */ /* 0x000fe400000116ef */
[----:B------:R-:W-:Y:S01]  /*18a70*/  SHF.R.U32.HI R33, RZ, 0x8, R34 ;  /* 0x00000008ff217819 */ /* 0x000fe20000011622 */
[----:B------:R1:W-:Y:S01]  /*18a80*/  STL [R1+0x129c], R26 ;  /* 0x00129c1a01007387 */ /* 0x0003e20000100800 */
[----:B------:R-:W-:-:S02]  /*18a90*/  SHF.R.U32.HI R31, RZ, 0x8, R183 ;  /* 0x00000008ff1f7819 */ /* 0x000fc400000116b7 */
[----:B------:R-:W-:Y:S02]  /*18aa0*/  SHF.R.U32.HI R29, RZ, 0x8, R185 ;  /* 0x00000008ff1d7819 */ /* 0x000fe400000116b9 */
[----:B------:R-:W-:Y:S02]  /*18ab0*/  LOP3.LUT R32, R32, 0xffff, RZ, 0xc0, !PT ;  /* 0x0000ffff20207812 */ /* 0x000fe400078ec0ff */
[----:B0-----:R-:W-:Y:S02]  /*18ac0*/  SHF.R.U32.HI R24, RZ, 0x8, R217 ;  /* 0x00000008ff187819 */ /* 0x001fe400000116d9 */
[----:B------:R-:W-:Y:S02]  /*18ad0*/  LOP3.LUT R33, R33, 0xffff, RZ, 0xc0, !PT ;  /* 0x0000ffff21217812 */ /* 0x000fe400078ec0ff */
[----:B-1----:R-:W-:Y:S02]  /*18ae0*/  SHF.R.U32.HI R26, RZ, 0x8, R84 ;  /* 0x00000008ff1a7819 */ /* 0x002fe40000011654 */
        /* <DEDUP_REMOVED lines=55> */
[----:B------:R1:W-:Y:S04]  /*18e60*/  STL [R1+0x10ac], R30 ;  /* 0x0010ac1e01007387 */ /* 0x0003e80000100800 */
[----:B------:R-:W-:Y:S01]  /*18e70*/  STL [R1+0x10b0], R29 ;  /* 0x0010b01d01007387 */ /* 0x000fe20000100800 */
[----:B------:R-:W-:-:S03]  /*18e80*/  LOP3.LUT R179, R179, 0xffff, RZ, 0xc0, !PT ;  /* 0x0000ffffb3b37812 */ /* 0x000fc600078ec0ff */
[----:B------:R-:W-:Y:S04]  /*18e90*/  STL [R1+0x10b4], R28 ;  /* 0x0010b41c01007387 */ /* 0x000fe80000100800 */
[----:B------:R-:W4:Y:S01]  /*18ea0*/  LDL.LU R49, [R1+0x600] ;  /* 0x0006000001317983 */ /* 0x000f220000300800 */
[----:B------:R-:W-:Y:S02]  /*18eb0*/  LOP3.LUT R235, R235, 0xffff, RZ, 0xc0, !PT ;  /* 0x0000ffffebeb7812 */ /* 0x000fe400078ec0ff */
[----:B------:R-:W-:Y:S02]  /*18ec0*/  LOP3.LUT R38, R38, 0xffff, RZ, 0xc0, !PT ;  /* 0x0000ffff26267812 */ /* 0x000fe400078ec0ff */
[----:B0-----:R-:W-:Y:S02]  /*18ed0*/  SHF.R.U32.HI R32, RZ, 0x8, R235 ;  /* 0x00000008ff207819 */ /* 0x001fe400000116eb */
[----:B------:R-:W-:-:S02]  /*18ee0*/  SHF.R.U32.HI R33, RZ, 0x8, R38 ;  /* 0x00000008ff217819 */ /* 0x000fc40000011626 */
[----:B------:R-:W-:Y:S02]  /*18ef0*/  LOP3.LUT R181, R181, 0xffff, RZ, 0xc0, !PT ;  /* 0x0000ffffb5b57812 */ /* 0x000fe400078ec0ff */
[----:B------:R-:W-:Y:S02]  /*18f00*/  LOP3.LUT R219, R219, 0xffff, RZ, 0xc0, !PT ;  /* 0x0000ffffdbdb7812 */ /* 0x000fe400078ec0ff */
[----:B------:R-:W-:Y:S02]  /*18f10*/  LOP3.LUT R80, R80, 0xffff, RZ, 0xc0, !PT ;  /* 0x0000ffff50507812 */ /* 0x000fe400078ec0ff */
[----:B------:R-:W-:Y:S02]  /*18f20*/  LOP3.LUT R32, R32, 0xffff, RZ, 0xc0, !PT ;  /* 0x0000ffff20207812 */ /* 0x000fe400078ec0ff */
[----:B------:R-:W-:Y:S02]  /*18f30*/  LOP3.LUT R33, R33, 0xffff, RZ, 0xc0, !PT ;  /* 0x0000ffff21217812 */ /* 0x000fe400078ec0ff */
[----:B------:R-:W-:-:S02]  /*18f40*/  PRMT R34, R219, 0x3340, R80 ;  /* 0x00003340db227816 */ /* 0x000fc40000000050 */
[----:B------:R-:W-:Y:S02]  /*18f50*/  PRMT R32, R32, 0x3340, R33 ;  /* 0x0000334020207816 */ /* 0x000fe40000000021 */
[----:B--2---:R-:W-:Y:S02]  /*18f60*/  LOP3.LUT R26, R47, 0xffff, RZ, 0xc0, !PT ;  /* 0x0000ffff2f1a7812 */ /* 0x004fe400078ec0ff */
[----:B------:R-:W2:Y:S02]  /*18f70*/  LDL.LU R47, [R1+0x488] ;  /* 0x00048800012f7983 */ /* 0x000ea40000300800 */
[----:B-1----:R-:W-:Y:S02]  /*18f80*/  SHF.R.U32.HI R30, RZ, 0x8, R26 ;  /* 0x00000008ff1e7819 */ /* 0x002fe4000001161a */
[----:B------:R-:W-:Y:S02]  /*18f90*/  PRMT R26, R26, 0x3340, R179 ;  /* 0x000033401a1a7816 */ /* 0x000fe400000000b3 */
[----:B---3--:R-:W-:-:S03]  /*18fa0*/  LOP3.LUT R24, R45, 0xffff, RZ, 0xc0, !PT ;  /* 0x0000ffff2d187812 */ /* 0x008fc600078ec0ff */
[----:B------:R0:W-:Y:S02]  /*18fb0*/  STL [R1+0x1304], R26 ;  /* 0x0013041a01007387 */ /* 0x0001e40000100800 */
[----:B0-----:R-:W-:-:S05]  /*18fc0*/  PRMT R26, R235, 0x3340, R38 ;  /* 0x00003340eb1a7816 */ /* 0x001fca0000000026 */
[----:B------:R0:W-:Y:S02]  /*18fd0*/  STL [R1+0x1294], R26 ;  /* 0x0012941a01007387 */ /* 0x0001e40000100800 */
[----:B0-----:R-:W-:-:S05]  /*18fe0*/  PRMT R26, R24, 0x3340, R181 ;  /* 0x00003340181a7816 */ /* 0x001fca00000000b5 */
[----:B------:R0:W-:Y:S04]  /*18ff0*/  STL [R1+0x1308], R26 ;  /* 0x0013081a01007387 */ /* 0x0001e80000100800 */
[----:B------:R-:W-:Y:S04]  /*19000*/  STL [R1+0x130c], R34 ;  /* 0x00130c2201007387 */ /* 0x000fe80000100800 */
[----:B------:R-:W-:Y:S04]  /*19010*/  STL [R1+0x10a4], R32 ;  /* 0x0010a42001007387 */ /* 0x000fe80000100800 */
[----:B------:R-:W3:Y:S01]  /*19020*/  LDL.LU R45, [R1+0x604] ;  /* 0x00060400012d7983 */ /* 0x000ee20000300800 */
[----:B------:R-:W-:-:S02]  /*19030*/  SHF.R.U32.HI R31, RZ, 0x8, R179 ;  /* 0x00000008ff1f7819 */ /* 0x000fc400000116b3 */
[----:B------:R-:W-:Y:S02]  /*19040*/  SHF.R.U32.HI R28, RZ, 0x8, R24 ;  /* 0x00000008ff1c7819 */ /* 0x000fe40000011618 */
[----:B------:R-:W-:Y:S02]  /*19050*/  SHF.R.U32.HI R29, RZ, 0x8, R181 ;  /* 0x00000008ff1d7819 */ /* 0x000fe400000116b5 */
[----:B------:R-:W-:Y:S02]  /*19060*/  SHF.R.U32.HI R24, RZ, 0x8, R219 ;  /* 0x00000008ff187819 */ /* 0x000fe400000116db */
[----:B0-----:R-:W-:Y:S02]  /*19070*/  SHF.R.U32.HI R26, RZ, 0x8, R80 ;  /* 0x00000008ff1a7819 */ /* 0x001fe40000011650 */
[----:B------:R-:W-:Y:S02]  /*19080*/  LOP3.LUT R30, R30, 0xffff, RZ, 0xc0, !PT ;  /* 0x0000ffff1e1e7812 */ /* 0x000fe400078ec0ff */
[----:B------:R-:W-:-:S02]  /*19090*/  LOP3.LUT R31, R31, 0xffff, RZ, 0xc0, !PT ;  /* 0x0000ffff1f1f7812 */ /* 0x000fc400078ec0ff */
[----:B------:R-:W-:Y:S02]  /*190a0*/  LOP3.LUT R28, R28, 0xffff, RZ, 0xc0, !PT ;  /* 0x0000ffff1c1c7812 */ /* 0x000fe400078ec0ff */
[----:B------:R-:W-:Y:S02]  /*190b0*/  LOP3.LUT R29, R29, 0xffff, RZ, 0xc0, !PT ;  /* 0x0000ffff1d1d7812 */ /* 0x000fe400078ec0ff */
[----:B------:R-:W-:Y:S02]  /*190c0*/  LOP3.LUT R24, R24, 0xffff, RZ, 0xc0, !PT ;  /* 0x0000ffff18187812 */ /* 0x000fe400078ec0ff */
[----:B------:R-:W-:Y:S02]  /*190d0*/  LOP3.LUT R26, R26, 0xffff, RZ, 0xc0, !PT ;  /* 0x0000ffff1a1a7812 */ /* 0x000fe400078ec0ff */
[----:B------:R-:W-:Y:S02]  /*190e0*/  PRMT R30, R30, 0x3340, R31 ;  /* 0x000033401e1e7816 */ /* 0x000fe4000000001f */
[----:B------:R-:W-:-:S02]  /*190f0*/  PRMT R28, R28, 0x3340, R29 ;  /* 0x000033401c1c7816 */ /* 0x000fc4000000001d */
[----:B------:R-:W-:Y:S01]  /*19100*/  PRMT R24, R24, 0x3340, R26 ;  /* 0x0000334018187816 */ /* 0x000fe2000000001a */
[----:B------:R-:W-:Y:S01]  /*19110*/  STL [R1+0x111c], R30 ;  /* 0x00111c1e01007387 */ /* 0x000fe20000100800 */
[----:B------:R-:W-:-:S03]  /*19120*/  LOP3.LUT R175, R175, 0xffff, RZ, 0xc0, !PT ;  /* 0x0000ffffafaf7812 */ /* 0x000fc600078ec0ff */
[----:B------:R0:W-:Y:S04]  /*19130*/  STL [R1+0x1120], R28 ;  /* 0x0011201c01007387 */ /* 0x0001e80000100800 */
[----:B------:R2:W-:Y:S01]  /*19140*/  STL [R1+0x1124], R24 ;  /* 0x0011241801007387 */ /* 0x0005e20000100800 */
[----:B----4-:R-:W-:Y:S02]  /*19150*/  LOP3.LUT R26, R49, 0xffff, RZ, 0xc0, !PT ;  /* 0x0000ffff311a7812 */ /* 0x010fe400078ec0ff */
[----:B0-----:R-:W-:Y:S02]  /*19160*/  LOP3.LUT R28, R22, 0xffff, RZ, 0xc0, !PT ;  /* 0x0000ffff161c7812 */ /* 0x001fe400078ec0ff */
[----:B------:R-:W-:-:S04]  /*19170*/  SHF.R.U32.HI R29, RZ, 0x8, R175 ;  /* 0x00000008ff1d7819 */ /* 0x000fc800000116af */
[----:B------:R-:W-:Y:S02]  /*19180*/  LOP3.LUT R29, R29, 0xffff, RZ, 0xc0, !PT ;  /* 0x0000ffff1d1d7812 */ /* 0x000fe400078ec0ff */
[----:B--2---:R-:W-:-:S04]  /*19190*/  LOP3.LUT R24, R47, 0xffff, RZ, 0xc0, !PT ;  /* 0x0000ffff2f187812 */ /* 0x004fc800078ec0ff */
[----:B------:R-:W-:Y:S02]  /*191a0*/  PRMT R31, R24, 0x3340, R175 ;  /* 0x00003340181f7816 */ /* 0x000fe400000000af */
[----:B------:R-:W-:-:S03]  /*191b0*/  SHF.R.U32.HI R30, RZ, 0x8, R24 ;  /* 0x00000008ff1e7819 */ /* 0x000fc60000011618 */
[----:B------:R0:W-:Y:S01]  /*191c0*/  STL [R1+0x1300], R31 ;  /* 0x0013001f01007387 */ /* 0x0001e20000100800 */
[----:B------:R-:W-:-:S04]  /*191d0*/  SHF.R.U32.HI R24, RZ, 0x8, R26 ;  /* 0x00000008ff187819 */ /* 0x000fc8000001161a */
[----:B------:R-:W-:Y:S02]  /*191e0*/  LOP3.LUT R24, R24, 0xffff, RZ, 0xc0, !PT ;  /* 0x0000ffff18187812 */ /* 0x000fe400078ec0ff */
[--C-:B0-----:R-:W-:Y:S02]  /*191f0*/  PRMT R31, R26, 0x3340, R28.reuse ;  /* 0x000033401a1f7816 */ /* 0x101fe4000000001c */
[----:B------:R-:W-:Y:S02]  /*19200*/  SHF.R.U32.HI R28, RZ, 0x8, R28 ;  /* 0x00000008ff1c7819 */ /* 0x000fe4000001161c */
[----:B------:R-:W-:Y:S02]  /*19210*/  LOP3.LUT R26, R30, 0xffff, RZ, 0xc0, !PT ;  /* 0x0000ffff1e1a7812 */ /* 0x000fe400078ec0ff */
[----:B------:R-:W-:Y:S02]  /*19220*/  LOP3.LUT R28, R28, 0xffff, RZ, 0xc0, !PT ;  /* 0x0000ffff1c1c7812 */ /* 0x000fe400078ec0ff */
[----:B------:R-:W-:-:S02]  /*19230*/  PRMT R29, R26, 0x3340, R29 ;  /* 0x000033401a1d7816 */ /* 0x000fc4000000001d */
[----:B------:R-:W-:Y:S01]  /*19240*/  PRMT R24, R24, 0x3340, R28 ;  /* 0x0000334018187816 */ /* 0x000fe2000000001c */
[----:B------:R-:W-:Y:S04]  /*19250*/  STL [R1+0x128c], R31 ;  /* 0x00128c1f01007387 */ /* 0x000fe80000100800 */
[----:B------:R-:W-:Y:S04]  /*19260*/  STL [R1+0x1118], R29 ;  /* 0x0011181d01007387 */ /* 0x000fe80000100800 */
[----:B------:R3:W-:Y:S02]  /*19270*/  STL [R1+0x109c], R24 ;  /* 0x00109c1801007387 */ /* 0x0007e40000100800 */
[----:B---3--:R-:W-:-:S02]  /*19280*/  LOP3.LUT R24, R45, 0xffff, RZ, 0xc0, !PT ;  /* 0x0000ffff2d187812 */ /* 0x008fc400078ec0ff */
[----:B------:R-:W2:Y:S01]  /*19290*/  LDL.LU R45, [R1+0x48c] ;  /* 0x00048c00012d7983 */ /* 0x000ea20000300800 */
[----:B------:R-:W-:Y:S02]  /*192a0*/  LOP3.LUT R20, R20, 0xffff, RZ, 0xc0, !PT ;  /* 0x0000ffff14147812 */ /* 0x000fe400078ec0ff */
[----:B------:R-:W-:Y:S02]  /*192b0*/  SHF.R.U32.HI R28, RZ, 0x8, R24 ;  /* 0x00000008ff1c7819 */ /* 0x000fe40000011618 */
[--C-:B------:R-:W-:Y:S02]  /*192c0*/  PRMT R24, R24, 0x3340, R20.reuse ;  /* 0x0000334018187816 */ /* 0x100fe40000000014 */
[----:B------:R-:W-:Y:S02]  /*192d0*/  LOP3.LUT R233, R233, 0xffff, RZ, 0xc0, !PT ;  /* 0x0000ffffe9e97812 */ /* 0x000fe400078ec0ff */
[----:B------:R-:W-:Y:S01]  /*192e0*/  LOP3.LUT R40, R40, 0xffff, RZ, 0xc0, !PT ;  /* 0x0000ffff28287812 */ /* 0x000fe200078ec0ff */
[----:B------:R0:W-:Y:S01]  /*192f0*/  STL [R1+0x1284], R24 ;  /* 0x0012841801007387 */ /* 0x0001e20000100800 */
[----:B------:R-:W-:-:S02]  /*19300*/  SHF.R.U32.HI R32, RZ, 0x8, R20 ;  /* 0x00000008ff207819 */ /* 0x000fc40000011614 */
[----:B------:R-:W-:Y:S02]  /*19310*/  SHF.R.U32.HI R20, RZ, 0x8, R233 ;  /* 0x00000008ff147819 */ /* 0x000fe400000116e9 */
[----:B------:R-:W-:Y:S02]  /*19320*/  LOP3.LUT R28, R28, 0xffff, RZ, 0xc0, !PT ;  /* 0x0000ffff1c1c7812 */ /* 0x000fe400078ec0ff */
[----:B------:R-:W-:Y:S02]  /*19330*/  LOP3.LUT R32, R32, 0xffff, RZ, 0xc0, !PT ;  /* 0x0000ffff20207812 */ /* 0x000fe400078ec0ff */
[----:B0-----:R-:W-:Y:S02]  /*19340*/  SHF.R.U32.HI R24, RZ, 0x8, R40 ;  /* 0x00000008ff187819 */ /* 0x001fe40000011628 */
[----:B------:R-:W-:Y:S02]  /*19350*/  LOP3.LUT R20, R20, 0xffff, RZ, 0xc0, !PT ;  /* 0x0000ffff14147812 */ /* 0x000fe400078ec0ff */
[----:B------:R-:W-:-:S02]  /*19360*/  LOP3.LUT R24, R24, 0xffff, RZ, 0xc0, !PT ;  /* 0x0000ffff18187812 */ /* 0x000fc400078ec0ff */
[----:B------:R-:W-:Y:S02]  /*19370*/  PRMT R36, R233, 0x3340, R40 ;  /* 0x00003340e9247816 */ /* 0x000fe40000000028 */
[----:B------:R-:W-:Y:S02]  /*19380*/  PRMT R28, R28, 0x3340, R32 ;  /* 0x000033401c1c7816 */ /* 0x000fe40000000020 */
[----:B------:R-:W-:Y:S01]  /*19390*/  PRMT R20, R20, 0x3340, R24 ;  /* 0x0000334014147816 */ /* 0x000fe20000000018 */
[----:B------:R-:W-:Y:S01]  /*193a0*/  STL [R1+0x1288], R36 ;  /* 0x0012882401007387 */ /* 0x000fe20000100800 */
[----:B------:R-:W-:Y:S02]  /*193b0*/  LOP3.LUT R231, R231, 0xffff, RZ, 0xc0, !PT ;  /* 0x0000ffffe7e77812 */ /* 0x000fe400078ec0ff */
[----:B------:R-:W-:Y:S01]  /*193c0*/  LOP3.LUT R32, R42, 0xffff, RZ, 0xc0, !PT ;  /* 0x0000ffff2a207812 */ /* 0x000fe200078ec0ff */
[----:B------:R0:W-:Y:S04]  /*193d0*/  STL [R1+0x1090], R28 ;  /* 0x0010901c01007387 */ /* 0x0001e80000100800 */
[----:B------:R1:W-:Y:S01]  /*193e0*/  STL [R1+0x1094], R20 ;  /* 0x0010941401007387 */ /* 0x0003e20000100800 */
[----:B------:R-:W-:-:S02]  /*193f0*/  LOP3.LUT R177, R177, 0xffff, RZ, 0xc0, !PT ;  /* 0x0000ffffb1b17812 */ /* 0x000fc400078ec0ff */
[----:B0-----:R-:W-:Y:S02]  /*19400*/  SHF.R.U32.HI R28, RZ, 0x8, R231 ;  /* 0x00000008ff1c7819 */ /* 0x001fe400000116e7 */
[--C-:B-1----:R-:W-:Y:S02]  /*19410*/  PRMT R20, R231, 0x3340, R32.reuse ;  /* 0x00003340e7147816 */ /* 0x102fe40000000020 */
[----:B------:R-:W-:Y:S02]  /*19420*/  SHF.R.U32.HI R32, RZ, 0x8, R32 ;  /* 0x00000008ff207819 */ /* 0x000fe40000011620 */
[----:B------:R-:W-:Y:S02]  /*19430*/  LOP3.LUT R28, R28, 0xffff, RZ, 0xc0, !PT ;  /* 0x0000ffff1c1c7812 */ /* 0x000fe400078ec0ff */
[----:B------:R-:W-:Y:S01]  /*19440*/  LOP3.LUT R32, R32, 0xffff, RZ, 0xc0, !PT ;  /* 0x0000ffff20207812 */ /* 0x000fe200078ec0ff */
[----:B------:R0:W-:Y:S03]  /*19450*/  STL [R1+0x1274], R20 ;  /* 0x0012741401007387 */ /* 0x0001e60000100800 */
[----:B------:R-:W-:-:S02]  /*19460*/  PRMT R28, R28, 0x3340, R32 ;  /* 0x000033401c1c7816 */ /* 0x000fc40000000020 */
[----:B--2---:R-:W-:-:S04]  /*19470*/  LOP3.LUT R24, R45, 0xffff, RZ, 0xc0, !PT ;  /* 0x0000ffff2d187812 */ /* 0x004fc800078ec0ff */
[----:B------:R-:W-:-:S05]  /*19480*/  PRMT R36, R24, 0x3340, R177 ;  /* 0x0000334018247816 */ /* 0x000fca00000000b1 */
[----:B------:R-:W-:Y:S04]  /*19490*/  STL [R1+0x12fc], R36 ;  /* 0x0012fc2401007387 */ /* 0x000fe80000100800 */
[----:B------:R1:W-:Y:S04]  /*194a0*/  STL [R1+0x1084], R28 ;  /* 0x0010841c01007387 */ /* 0x0003e80000100800 */
[----:B------:R-:W2:Y:S04]  /*194b0*/  LDL.LU R51, [R1+0x62c] ;  /* 0x00062c0001337983 */ /* 0x000ea80000300800 */
[----:B------:R-:W3:Y:S01]  /*194c0*/  LDL.LU R49, [R1+0x628] ;  /* 0x0006280001317983 */ /* 0x000ee20000300800 */
[----:B0-----:R-:W-:-:S02]  /*194d0*/  SHF.R.U32.HI R20, RZ, 0x8, R24 ;  /* 0x00000008ff147819 */ /* 0x001fc40000011618 */
[----:B------:R-:W-:Y:S02]  /*194e0*/  SHF.R.U32.HI R24, RZ, 0x8, R177 ;  /* 0x00000008ff187819 */ /* 0x000fe400000116b1 */
[----:B------:R-:W-:Y:S02]  /*194f0*/  LOP3.LUT R20, R20, 0xffff, RZ, 0xc0, !PT ;  /* 0x0000ffff14147812 */ /* 0x000fe400078ec0ff */
[----:B------:R-:W-:Y:S02]  /*19500*/  LOP3.LUT R24, R24, 0xffff, RZ, 0xc0, !PT ;  /* 0x0000ffff18187812 */ /* 0x000fe400078ec0ff */
[----:B------:R-:W-:Y:S02]  /*19510*/  LOP3.LUT R223, R223, 0xffff, RZ, 0xc0, !PT ;  /* 0x0000ffffdfdf7812 */ /* 0x000fe400078ec0ff */
[----:B------:R-:W-:Y:S02]  /*19520*/  PRMT R20, R20, 0x3340, R24 ;  /* 0x0000334014147816 */ /* 0x000fe40000000018 */
[----:B------:R-:W-:-:S02]  /*19530*/  LOP3.LUT R76, R76, 0xffff, RZ, 0xc0, !PT ;  /* 0x0000ffff4c4c7812 */ /* 0x000fc400078ec0ff */
[----:B-1----:R-:W-:Y:S01]  /*19540*/  SHF.R.U32.HI R28, RZ, 0x8, R223 ;  /* 0x00000008ff1c7819 */ /* 0x002fe200000116df */
[----:B------:R0:W-:Y:S01]  /*19550*/  STL [R1+0x1114], R20 ;  /* 0x0011141401007387 */ /* 0x0001e20000100800 */
[--C-:B------:R-:W-:Y:S02]  /*19560*/  SHF.R.U32.HI R32, RZ, 0x8, R76.reuse ;  /* 0x00000008ff207819 */ /* 0x100fe4000001164c */
[----:B------:R-:W-:Y:S02]  /*19570*/  LOP3.LUT R221, R221, 0xffff, RZ, 0xc0, !PT ;  /* 0x0000ffffdddd7812 */ /* 0x000fe400078ec0ff */
[----:B------:R-:W-:Y:S02]  /*19580*/  LOP3.LUT R78, R78, 0xffff, RZ, 0xc0, !PT ;  /* 0x0000ffff4e4e7812 */ /* 0x000fe400078ec0ff */
[----:B------:R-:W-:Y:S02]  /*19590*/  LOP3.LUT R28, R28, 0xffff, RZ, 0xc0, !PT ;  /* 0x0000ffff1c1c7812 */ /* 0x000fe400078ec0ff */
[----:B0-----:R-:W-:-:S02]  /*195a0*/  PRMT R20, R223, 0x3340, R76 ;  /* 0x00003340df147816 */ /* 0x001fc4000000004c */
[----:B------:R-:W-:Y:S02]  /*195b0*/  LOP3.LUT R32, R32, 0xffff, RZ, 0xc0, !PT ;  /* 0x0000ffff20207812 */ /* 0x000fe400078ec0ff */
[--C-:B------:R-:W-:Y:S01]  /*195c0*/  PRMT R36, R221, 0x3340, R78.reuse ;  /* 0x00003340dd247816 */ /* 0x100fe2000000004e */
[----:B------:R0:W-:Y:S01]  /*195d0*/  STL [R1+0x12f4], R20 ;  /* 0x0012f41401007387 */ /* 0x0001e20000100800 */
[----:B------:R-:W-:Y:S02]  /*195e0*/  SHF.R.U32.HI R24, RZ, 0x8, R78 ;  /* 0x00000008ff187819 */ /* 0x000fe4000001164e */
[----:B------:R-:W-:Y:S01]  /*195f0*/  PRMT R28, R28, 0x3340, R32 ;  /* 0x000033401c1c7816 */ /* 0x000fe20000000020 */
[----:B------:R-:W-:Y:S01]  /*19600*/  STL [R1+0x12f8], R36 ;  /* 0x0012f82401007387 */ /* 0x000fe20000100800 */
[----:B------:R-:W-:Y:S02]  /*19610*/  LOP3.LUT R24, R24, 0xffff, RZ, 0xc0, !PT ;  /* 0x0000ffff18187812 */ /* 0x000fe400078ec0ff */
[----:B0-----:R-:W-:Y:S01]  /*19620*/  SHF.R.U32.HI R20, RZ, 0x8, R221 ;  /* 0x00000008ff147819 */ /* 0x001fe200000116dd */
[----:B------:R2:W-:Y:S01]  /*19630*/  STL [R1+0x110c], R28 ;  /* 0x00110c1c01007387 */ /* 0x0005e20000100800 */
[----:B------:R-:W-:-:S02]  /*19640*/  LOP3.LUT R9, R9, 0xffff, RZ, 0xc0, !PT ;  /* 0x0000ffff09097812 */ /* 0x000fc400078ec0ff */
[----:B------:R-:W-:-:S04]  /*19650*/  LOP3.LUT R20, R20, 0xffff, RZ, 0xc0, !PT ;  /* 0x0000ffff14147812 */ /* 0x000fc800078ec0ff */
[----:B------:R-:W-:Y:S02]  /*19660*/  PRMT R20, R20, 0x3340, R24 ;  /* 0x0000334014147816 */ /* 0x000fe40000000018 */
[----:B------:R-:W-:-:S03]  /*19670*/  LOP3.LUT R32, R8, 0xffff, RZ, 0xc0, !PT ;  /* 0x0000ffff08207812 */ /* 0x000fc600078ec0ff */
[----:B------:R3:W-:Y:S01]  /*19680*/  STL [R1+0x1110], R20 ;  /* 0x0011101401007387 */ /* 0x0007e20000100800 */
[----:B--2---:R-:W-:-:S04]  /*19690*/  LOP3.LUT R28, R51, 0xffff, RZ, 0xc0, !PT ;  /* 0x0000ffff331c7812 */ /* 0x004fc800078ec0ff */
[----:B------:R-:W-:Y:S02]  /*196a0*/  SHF.R.U32.HI R24, RZ, 0x8, R28 ;  /* 0x00000008ff187819 */ /* 0x000fe4000001161c */
[--C-:B------:R-:W-:Y:S02]  /*196b0*/  PRMT R36, R28, 0x3340, R9.reuse ;  /* 0x000033401c247816 */ /* 0x100fe40000000009 */
[----:B------:R-:W-:Y:S02]  /*196c0*/  SHF.R.U32.HI R28, RZ, 0x8, R9 ;  /* 0x00000008ff1c7819 */ /* 0x000fe40000011609 */
[----:B---3--:R-:W-:Y:S02]  /*196d0*/  LOP3.LUT R20, R49, 0xffff, RZ, 0xc0, !PT ;  /* 0x0000ffff31147812 */ /* 0x008fe400078ec0ff */
[----:B------:R-:W-:Y:S02]  /*196e0*/  LOP3.LUT R24, R24, 0xffff, RZ, 0xc0, !PT ;  /* 0x0000ffff18187812 */ /* 0x000fe400078ec0ff */
[----:B------:R-:W-:Y:S01]  /*196f0*/  LOP3.LUT R28, R28, 0xffff, RZ, 0xc0, !PT ;  /* 0x0000ffff1c1c7812 */ /* 0x000fe200078ec0ff */
[----:B------:R0:W-:Y:S03]  /*19700*/  STL [R1+0x1278], R36 ;  /* 0x0012782401007387 */ /* 0x0001e60000100800 */
[----:B------:R-:W-:-:S02]  /*19710*/  PRMT R24, R24, 0x3340, R28 ;  /* 0x0000334018187816 */ /* 0x000fc4000000001c */
[----:B0-----:R-:W-:-:S05]  /*19720*/  PRMT R36, R20, 0x3340, R32 ;  /* 0x0000334014247816 */ /* 0x001fca0000000020 */
[----:B------:R-:W-:Y:S04]  /*19730*/  STL [R1+0x1280], R36 ;  /* 0x0012802401007387 */ /* 0x000fe80000100800 */
[----:B------:R0:W-:Y:S04]  /*19740*/  STL [R1+0x1088], R24 ;  /* 0x0010881801007387 */ /* 0x0001e80000100800 */
[----:B------:R-:W2:Y:S01]  /*19750*/  LDL.LU R49, [R1+0x494] ;  /* 0x0004940001317983 */ /* 0x000ea20000300800 */
[----:B------:R-:W-:Y:S02]  /*19760*/  SHF.R.U32.HI R9, RZ, 0x8, R20 ;  /* 0x00000008ff097819 */ /* 0x000fe40000011614 */
[----:B------:R-:W-:Y:S01]  /*19770*/  SHF.R.U32.HI R20, RZ, 0x8, R32 ;  /* 0x00000008ff147819 */ /* 0x000fe20000011620 */
[----:B------:R-:W3:Y:S01]  /*19780*/  LDL.LU R51, [R1+0x490] ;  /* 0x0004900001337983 */ /* 0x000ee20000300800 */
[----:B------:R-:W-:-:S02]  /*19790*/  LOP3.LUT R9, R9, 0xffff, RZ, 0xc0, !PT ;  /* 0x0000ffff09097812 */ /* 0x000fc400078ec0ff */
[----:B------:R-:W-:Y:S02]  /*197a0*/  LOP3.LUT R20, R20, 0xffff, RZ, 0xc0, !PT ;  /* 0x0000ffff14147812 */ /* 0x000fe400078ec0ff */
[----:B------:R-:W-:Y:S02]  /*197b0*/  LOP3.LUT R229, R229, 0xffff, RZ, 0xc0, !PT ;  /* 0x0000ffffe5e57812 */ /* 0x000fe400078ec0ff */
[----:B------:R-:W-:Y:S02]  /*197c0*/  PRMT R9, R9, 0x3340, R20 ;  /* 0x0000334009097816 */ /* 0x000fe40000000014 */
[----:B------:R-:W-:-:S03]  /*197d0*/  LOP3.LUT R44, R44, 0xffff, RZ, 0xc0, !PT ;  /* 0x0000ffff2c2c7812 */ /* 0x000fc600078ec0ff */
[----:B------:R1:W-:Y:S01]  /*197e0*/  STL [R1+0x108c], R9 ;  /* 0x00108c0901007387 */ /* 0x0003e20000100800 */
[----:B------:R-:W-:Y:S02]  /*197f0*/  LOP3.LUT R227, R227, 0xffff, RZ, 0xc0, !PT ;  /* 0x0000ffffe3e37812 */ /* 0x000fe400078ec0ff */
[----:B------:R-:W-:Y:S02]  /*19800*/  LOP3.LUT R46, R46, 0xffff, RZ, 0xc0, !PT ;  /* 0x0000ffff2e2e7812 */ /* 0x000fe400078ec0ff */
[----:B0-----:R-:W-:Y:S02]  /*19810*/  SHF.R.U32.HI R24, RZ, 0x8, R229 ;  /* 0x00000008ff187819 */ /* 0x001fe400000116e5 */
[--C-:B-1----:R-:W-:Y:S02]  /*19820*/  PRMT R9, R229, 0x3340, R44.reuse ;  /* 0x00003340e5097816 */ /* 0x102fe4000000002c */
[----:B------:R-:W-:Y:S02]  /*19830*/  SHF.R.U32.HI R28, RZ, 0x8, R44 ;  /* 0x00000008ff1c7819 */ /* 0x000fe4000001162c */
[----:B------:R-:W-:Y:S01]  /*19840*/  SHF.R.U32.HI R20, RZ, 0x8, R46 ;  /* 0x00000008ff147819 */ /* 0x000fe2000001162e */
[----:B------:R0:W-:Y:S01]  /*19850*/  STL [R1+0x1268], R9 ;  /* 0x0012680901007387 */ /* 0x0001e20000100800 */
[----:B------:R-:W-:-:S02]  /*19860*/  LOP3.LUT R24, R24, 0xffff, RZ, 0xc0, !PT ;  /* 0x0000ffff18187812 */ /* 0x000fc400078ec0ff */
[----:B------:R-:W-:Y:S02]  /*19870*/  LOP3.LUT R28, R28, 0xffff, RZ, 0xc0, !PT ;  /* 0x0000ffff1c1c7812 */ /* 0x000fe400078ec0ff */
[----:B------:R-:W-:Y:S02]  /*19880*/  LOP3.LUT R20, R20, 0xffff, RZ, 0xc0, !PT ;  /* 0x0000ffff14147812 */ /* 0x000fe400078ec0ff */
[----:B0-----:R-:W-:Y:S02]  /*19890*/  SHF.R.U32.HI R9, RZ, 0x8, R227 ;  /* 0x00000008ff097819 */ /* 0x001fe400000116e3 */
[----:B------:R-:W-:Y:S02]  /*198a0*/  PRMT R32, R227, 0x3340, R46 ;  /* 0x00003340e3207816 */ /* 0x000fe4000000002e */
[----:B------:R-:W-:Y:S02]  /*198b0*/  LOP3.LUT R9, R9, 0xffff, RZ, 0xc0, !PT ;  /* 0x0000ffff09097812 */ /* 0x000fe400078ec0ff */
[----:B------:R-:W-:-:S02]  /*198c0*/  PRMT R24, R24, 0x3340, R28 ;  /* 0x0000334018187816 */ /* 0x000fc4000000001c */
[----:B------:R-:W-:Y:S01]  /*198d0*/  PRMT R9, R9, 0x3340, R20 ;  /* 0x0000334009097816 */ /* 0x000fe20000000014 */
[----:B------:R-:W-:Y:S04]  /*198e0*/  STL [R1+0x126c], R32 ;  /* 0x00126c2001007387 */ /* 0x000fe80000100800 */
[----:B------:R-:W-:Y:S04]  /*198f0*/  STL [R1+0x107c], R24 ;  /* 0x00107c1801007387 */ /* 0x000fe80000100800 */
[----:B------:R2:W-:Y:S02]  /*19900*/  STL [R1+0x1080], R9 ;  /* 0x0010800901007387 */ /* 0x0005e40000100800 */
[----:B--2---:R-:W-:-:S02]  /*19910*/  LOP3.LUT R9, R49, 0xffff, RZ, 0xc0, !PT ;  /* 0x0000ffff31097812 */ /* 0x004fc400078ec0ff */
[----:B------:R-:W2:Y:S01]  /*19920*/  LDL.LU R49, [R1+0x498] ;  /* 0x0004980001317983 */ /* 0x000ea20000300800 */
[----:B------:R-:W-:Y:S02]  /*19930*/  LOP3.LUT R171, R171, 0xffff, RZ, 0xc0, !PT ;  /* 0x0000ffffabab7812 */ /* 0x000fe400078ec0ff */
[----:B------:R-:W-:Y:S02]  /*19940*/  SHF.R.U32.HI R24, RZ, 0x8, R9 ;  /* 0x00000008ff187819 */ /* 0x000fe40000011609 */
[--C-:B------:R-:W-:Y:S02]  /*19950*/  PRMT R9, R9, 0x3340, R171.reuse ;  /* 0x0000334009097816 */ /* 0x100fe400000000ab */
[----:B---3--:R-:W-:Y:S02]  /*19960*/  LOP3.LUT R20, R51, 0xffff, RZ, 0xc0, !PT ;  /* 0x0000ffff33147812 */ /* 0x008fe400078ec0ff */
[----:B------:R-:W-:Y:S01]  /*19970*/  LOP3.LUT R173, R173, 0xffff, RZ, 0xc0, !PT ;  /* 0x0000ffffadad7812 */ /* 0x000fe200078ec0ff */
[----:B------:R0:W-:Y:S01]  /*19980*/  STL [R1+0x12e4], R9 ;  /* 0x0012e40901007387 */ /* 0x0001e20000100800 */
[----:B------:R-:W-:-:S02]  /*19990*/  SHF.R.U32.HI R28, RZ, 0x8, R171 ;  /* 0x00000008ff1c7819 */ /* 0x000fc400000116ab */
[--C-:B------:R-:W-:Y:S02]  /*199a0*/  PRMT R32, R20, 0x3340, R173.reuse ;  /* 0x0000334014207816 */ /* 0x100fe400000000ad */
[----:B------:R-:W-:Y:S02]  /*199b0*/  LOP3.LUT R24, R24, 0xffff, RZ, 0xc0, !PT ;  /* 0x0000ffff18187812 */ /* 0x000fe400078ec0ff */
[----:B0-----:R-:W-:Y:S02]  /*199c0*/  SHF.R.U32.HI R9, RZ, 0x8, R20 ;  /* 0x00000008ff097819 */ /* 0x001fe40000011614 */
[----:B------:R-:W-:Y:S02]  /*199d0*/  SHF.R.U32.HI R20, RZ, 0x8, R173 ;  /* 0x00000008ff147819 */ /* 0x000fe400000116ad */
[----:B------:R-:W-:Y:S02]  /*199e0*/  LOP3.LUT R28, R28, 0xffff, RZ, 0xc0, !PT ;  /* 0x0000ffff1c1c7812 */ /* 0x000fe400078ec0ff */
[----:B------:R-:W-:-:S02]  /*199f0*/  LOP3.LUT R9, R9, 0xffff, RZ, 0xc0, !PT ;  /* 0x0000ffff09097812 */ /* 0x000fc400078ec0ff */
[----:B------:R-:W-:Y:S02]  /*19a00*/  LOP3.LUT R20, R20, 0xffff, RZ, 0xc0, !PT ;  /* 0x0000ffff14147812 */ /* 0x000fe400078ec0ff */
[----:B------:R-:W-:Y:S02]  /*19a10*/  PRMT R24, R24, 0x3340, R28 ;  /* 0x0000334018187816 */ /* 0x000fe4000000001c */
[----:B------:R-:W-:Y:S01]  /*19a20*/  PRMT R9, R9, 0x3340, R20 ;  /* 0x0000334009097816 */ /* 0x000fe20000000014 */
[----:B------:R-:W-:Y:S04]  /*19a30*/  STL [R1+0x12e0], R32 ;  /* 0x0012e02001007387 */ /* 0x000fe80000100800 */
[----:B------:R-:W-:Y:S04]  /*19a40*/  STL [R1+0x1104], R24 ;  /* 0x0011041801007387 */ /* 0x000fe80000100800 */
[----:B------:R0:W-:Y:S04]  /*19a50*/  STL [R1+0x1108], R9 ;  /* 0x0011080901007387 */ /* 0x0001e80000100800 */
[----:B------:R-:W3:Y:S01]  /*19a60*/  LDL.LU R51, [R1+0x630] ;  /* 0x0006300001337983 */ /* 0x000ee20000300800 */
[----:B--2---:R-:W-:-:S03]  /*19a70*/  LOP3.LUT R20, R49, 0xffff, RZ, 0xc0, !PT ;  /* 0x0000ffff31147812 */ /* 0x004fc600078ec0ff */
[----:B------:R-:W2:Y:S01]  /*19a80*/  LDL.LU R49, [R1+0x49c] ;  /* 0x00049c0001317983 */ /* 0x000ea20000300800 */
[----:B------:R-:W-:Y:S02]  /*19a90*/  LOP3.LUT R225, R225, 0xffff, RZ, 0xc0, !PT ;  /* 0x0000ffffe1e17812 */ /* 0x000fe400078ec0ff */
[----:B------:R-:W-:Y:S02]  /*19aa0*/  LOP3.LUT R72, R72, 0xffff, RZ, 0xc0, !PT ;  /* 0x0000ffff48487812 */ /* 0x000fe400078ec0ff */
[----:B------:R-:W-:Y:S02]  /*19ab0*/  LOP3.LUT R167, R167, 0xffff, RZ, 0xc0, !PT ;  /* 0x0000ffffa7a77812 */ /* 0x000fe400078ec0ff */
[--C-:B0-----:R-:W-:Y:S02]  /*19ac0*/  PRMT R9, R225, 0x3340, R72.reuse ;  /* 0x00003340e1097816 */ /* 0x101fe40000000048 */
[----:B------:R-:W-:Y:S02]  /*19ad0*/  SHF.R.U32.HI R24, RZ, 0x8, R225 ;  /* 0x00000008ff187819 */ /* 0x000fe400000116e1 */
[----:B------:R-:W-:Y:S01]  /*19ae0*/  SHF.R.U32.HI R28, RZ, 0x8, R72 ;  /* 0x00000008ff1c7819 */ /* 0x000fe20000011648 */
[----:B------:R0:W-:Y:S01]  /*19af0*/  STL [R1+0x12d0], R9 ;  /* 0x0012d00901007387 */ /* 0x0001e20000100800 */
[----:B------:R-:W-:-:S02]  /*19b00*/  PRMT R32, R20, 0x3340, R167 ;  /* 0x0000334014207816 */ /* 0x000fc400000000a7 */
[----:B------:R-:W-:Y:S02]  /*19b10*/  LOP3.LUT R24, R24, 0xffff, RZ, 0xc0, !PT ;  /* 0x0000ffff18187812 */ /* 0x000fe400078ec0ff */
[----:B------:R-:W-:Y:S02]  /*19b20*/  LOP3.LUT R28, R28, 0xffff, RZ, 0xc0, !PT ;  /* 0x0000ffff1c1c7812 */ /* 0x000fe400078ec0ff */
[----:B0-----:R-:W-:Y:S02]  /*19b30*/  SHF.R.U32.HI R9, RZ, 0x8, R20 ;  /* 0x00000008ff097819 */ /* 0x001fe40000011614 */
[----:B------:R-:W-:Y:S02]  /*19b40*/  SHF.R.U32.HI R20, RZ, 0x8, R167 ;  /* 0x00000008ff147819 */ /* 0x000fe400000116a7 */
[----:B------:R-:W-:Y:S02]  /*19b50*/  LOP3.LUT R9, R9, 0xffff, RZ, 0xc0, !PT ;  /* 0x0000ffff09097812 */ /* 0x000fe400078ec0ff */
[----:B------:R-:W-:-:S02]  /*19b60*/  LOP3.LUT R20, R20, 0xffff, RZ, 0xc0, !PT ;  /* 0x0000ffff14147812 */ /* 0x000fc400078ec0ff */
[----:B------:R-:W-:Y:S02]  /*19b70*/  PRMT R24, R24, 0x3340, R28 ;  /* 0x0000334018187816 */ /* 0x000fe4000000001c */
[----:B------:R-:W-:Y:S01]  /*19b80*/  PRMT R9, R9, 0x3340, R20 ;  /* 0x0000334009097816 */ /* 0x000fe20000000014 */
[----:B------:R-:W-:Y:S04]  /*19b90*/  STL [R1+0x12cc], R32 ;  /* 0x0012cc2001007387 */ /* 0x000fe80000100800 */
[----:B------:R-:W-:Y:S04]  /*19ba0*/  STL [R1+0x10f4], R24 ;  /* 0x0010f41801007387 */ /* 0x000fe80000100800 */
[----:B------:R2:W-:Y:S01]  /*19bb0*/  STL [R1+0x10fc], R9 ;  /* 0x0010fc0901007387 */ /* 0x0005e20000100800 */
[----:B---3--:R-:W-:-:S03]  /*19bc0*/  LOP3.LUT R20, R51, 0xffff, RZ, 0xc0, !PT ;  /* 0x0000ffff33147812 */ /* 0x008fc600078ec0ff */
[----:B------:R-:W3:Y:S01]  /*19bd0*/  LDL.LU R51, [R1+0x634] ;  /* 0x0006340001337983 */ /* 0x000ee20000300800 */
[----:B--2---:R-:W-:-:S03]  /*19be0*/  LOP3.LUT R9, R49, 0xffff, RZ, 0xc0, !PT ;  /* 0x0000ffff31097812 */ /* 0x004fc600078ec0ff */
[----:B------:R-:W2:Y:S01]  /*19bf0*/  LDL.LU R49, [R1+0x208] ;  /* 0x0002080001317983 */ /* 0x000ea20000300800 */
[----:B------:R-:W-:Y:S02]  /*19c00*/  LOP3.LUT R24, R169, 0xffff, RZ, 0xc0, !PT ;  /* 0x0000ffffa9187812 */ /* 0x000fe400078ec0ff */
[----:B------:R-:W-:Y:S02]  /*19c10*/  SHF.R.U32.HI R28, RZ, 0x8, R9 ;  /* 0x00000008ff1c7819 */ /* 0x000fe40000011609 */
[----:B------:R-:W-:Y:S02]  /*19c20*/  PRMT R9, R9, 0x3340, R24 ;  /* 0x0000334009097816 */ /* 0x000fe40000000018 */
[----:B------:R-:W-:-:S03]  /*19c30*/  LOP3.LUT R10, R10, 0xffff, RZ, 0xc0, !PT ;  /* 0x0000ffff0a0a7812 */ /* 0x000fc600078ec0ff */
[----:B------:R0:W-:Y:S01]  /*19c40*/  STL [R1+0x12c8], R9 ;  /* 0x0012c80901007387 */ /* 0x0001e20000100800 */
[----:B------:R-:W-:Y:S02]  /*19c50*/  SHF.R.U32.HI R24, RZ, 0x8, R24 ;  /* 0x00000008ff187819 */ /* 0x000fe40000011618 */
[----:B0-----:R-:W-:Y:S02]  /*19c60*/  SHF.R.U32.HI R9, RZ, 0x8, R20 ;  /* 0x00000008ff097819 */ /* 0x001fe40000011614 */
[--C-:B------:R-:W-:Y:S02]  /*19c70*/  PRMT R20, R20, 0x3340, R10.reuse ;  /* 0x0000334014147816 */ /* 0x100fe4000000000a */
[----:B------:R-:W-:Y:S02]  /*19c80*/  SHF.R.U32.HI R10, RZ, 0x8, R10 ;  /* 0x00000008ff0a7819 */ /* 0x000fe4000001160a */
[----:B------:R-:W-:Y:S01]  /*19c90*/  LOP3.LUT R24, R24, 0xffff, RZ, 0xc0, !PT ;  /* 0x0000ffff18187812 */ /* 0x000fe200078ec0ff */
[----:B------:R0:W-:Y:S01]  /*19ca0*/  STL [R1+0x1260], R20 ;  /* 0x0012601401007387 */ /* 0x0001e20000100800 */
[----:B------:R-:W-:-:S02]  /*19cb0*/  LOP3.LUT R9, R9, 0xffff, RZ, 0xc0, !PT ;  /* 0x0000ffff09097812 */ /* 0x000fc400078ec0ff */
[----:B------:R-:W-:Y:S02]  /*19cc0*/  LOP3.LUT R10, R10, 0xffff, RZ, 0xc0, !PT ;  /* 0x0000ffff0a0a7812 */ /* 0x000fe400078ec0ff */
[----:B0-----:R-:W-:Y:S02]  /*19cd0*/  LOP3.LUT R20, R28, 0xffff, RZ, 0xc0, !PT ;  /* 0x0000ffff1c147812 */ /* 0x001fe400078ec0ff */
[----:B------:R-:W-:Y:S02]  /*19ce0*/  PRMT R9, R9, 0x3340, R10 ;  /* 0x0000334009097816 */ /* 0x000fe4000000000a */
[----:B------:R-:W-:Y:S02]  /*19cf0*/  PRMT R20, R20, 0x3340, R24 ;  /* 0x0000334014147816 */ /* 0x000fe40000000018 */
[----:B------:R-:W-:-:S03]  /*19d00*/  LOP3.LUT R21, R21, 0xffff, RZ, 0xc0, !PT ;  /* 0x0000ffff15157812 */ /* 0x000fc600078ec0ff */
[----:B------:R-:W-:Y:S04]  /*19d10*/  STL [R1+0x10f0], R20 ;  /* 0x0010f01401007387 */ /* 0x000fe80000100800 */
[----:B------:R3:W-:Y:S01]  /*19d20*/  STL [R1+0x1064], R9 ;  /* 0x0010640901007387 */ /* 0x0007e20000100800 */
[----:B------:R-:W-:Y:S02]  /*19d30*/  LOP3.LUT R48, R48, 0xffff, RZ, 0xc0, !PT ;  /* 0x0000ffff30307812 */ /* 0x000fe400078ec0ff */
[----:B---3--:R-:W-:-:S04]  /*19d40*/  LOP3.LUT R9, R51, 0xffff, RZ, 0xc0, !PT ;  /* 0x0000ffff33097812 */ /* 0x008fc800078ec0ff */
[----:B------:R-:W-:Y:S02]  /*19d50*/  SHF.R.U32.HI R20, RZ, 0x8, R9 ;  /* 0x00000008ff147819 */ /* 0x000fe40000011609 */
[--C-:B------:R-:W-:Y:S02]  /*19d60*/  PRMT R9, R9, 0x3340, R21.reuse ;  /* 0x0000334009097816 */ /* 0x100fe40000000015 */
[----:B------:R-:W-:-:S03]  /*19d70*/  SHF.R.U32.HI R21, RZ, 0x8, R21 ;  /* 0x00000008ff157819 */ /* 0x000fc60000011615 */
[----:B------:R0:W-:Y:S01]  /*19d80*/  STL [R1+0x1258], R9 ;  /* 0x0012580901007387 */ /* 0x0001e20000100800 */
[----:B------:R-:W-:Y:S02]  /*19d90*/  LOP3.LUT R20, R20, 0xffff, RZ, 0xc0, !PT ;  /* 0x0000ffff14147812 */ /* 0x000fe400078ec0ff */
[----:B------:R-:W-:-:S04]  /*19da0*/  LOP3.LUT R21, R21, 0xffff, RZ, 0xc0, !PT ;  /* 0x0000ffff15157812 */ /* 0x000fc800078ec0ff */
[----:B------:R-:W-:Y:S02]  /*19db0*/  PRMT R20, R20, 0x3340, R21 ;  /* 0x0000334014147816 */ /* 0x000fe40000000015 */
[----:B------:R-:W-:Y:S02]  /*19dc0*/  LOP3.LUT R50, R50, 0xffff, RZ, 0xc0, !PT ;  /* 0x0000ffff32327812 */ /* 0x000fe400078ec0ff */
[----:B------:R-:W-:Y:S02]  /*19dd0*/  LOP3.LUT R68, R68, 0xffff, RZ, 0xc0, !PT ;  /* 0x0000ffff44447812 */ /* 0x000fe400078ec0ff */
[----:B------:R-:W-:-:S04]  /*19de0*/  SHF.R.U32.HI R21, RZ, 0x8, R50 ;  /* 0x00000008ff157819 */ /* 0x000fc80000011632 */
[----:B------:R-:W-:Y:S01]  /*19df0*/  LOP3.LUT R21, R21, 0xffff, RZ, 0xc0, !PT ;  /* 0x0000ffff15157812 */ /* 0x000fe200078ec0ff */
[----:B------:R-:W-:Y:S01]  /*19e00*/  IMAD R22, R4, UR5, RZ ;  /* 0x0000000504167c24 */ /* 0x000fe2000f8e02ff */
[----:B------:R-:W-:-:S03]  /*19e10*/  ULDC UR5, c[0x0][0x248] ;  /* 0x0000920000057ab9 */ /* 0x000fc60000000800 */
[----:B------:R-:W-:Y:S01]  /*19e20*/  VIADD R26, R22, UR5 ;  /* 0x00000005161a7c36 */ /* 0x000fe20008000000 */
        /* <DEDUP_REMOVED lines=16> */
[----:B------:R-:W-:Y:S01]  /*19f30*/  ULDC UR5, c[0x0][0x248] ;  /* 0x0000920000057ab9 */ /* 0x000fe20000000800 */
[----:B--2---:R-:W-:-:S04]  /*19f40*/  LOP3.LUT R10, R49, 0xffff, RZ, 0xc0, !PT ;  /* 0x0000ffff310a7812 */ /* 0x004fc800078ec0ff */
[----:B0-----:R-:W-:Y:S02]  /*19f50*/  SHF.R.U32.HI R9, RZ, 0x8, R10 ;  /* 0x00000008ff097819 */ /* 0x001fe4000001160a */
[--C-:B------:R-:W-:Y:S02]  /*19f60*/  PRMT R24, R10, 0x3340, R48.reuse ;  /* 0x000033400a187816 */ /* 0x100fe40000000030 */
[----:B------:R-:W-:Y:S02]  /*19f70*/  SHF.R.U32.HI R10, RZ, 0x8, R48 ;  /* 0x00000008ff0a7819 */ /* 0x000fe40000011630 */
[----:B------:R-:W-:Y:S02]  /*19f80*/  LOP3.LUT R9, R9, 0xffff, RZ, 0xc0, !PT ;  /* 0x0000ffff09097812 */ /* 0x000fe400078ec0ff */
[----:B------:R-:W-:Y:S01]  /*19f90*/  LOP3.LUT R10, R10, 0xffff, RZ, 0xc0, !PT ;  /* 0x0000ffff0a0a7812 */ /* 0x000fe200078ec0ff */
[----:B------:R-:W-:Y:S03]  /*19fa0*/  STL [R1+0x125c], R24 ;  /* 0x00125c1801007387 */ /* 0x000fe60000100800 */
[----:B------:R-:W-:Y:S01]  /*19fb0*/  PRMT R9, R9, 0x3340, R10 ;  /* 0x0000334009097816 */ /* 0x000fe2000000000a */
[----:B------:R-:W-:Y:S04]  /*19fc0*/  STL [R1+0x105c], R20 ;  /* 0x00105c1401007387 */ /* 0x000fe80000100800 */
[----:B------:R0:W-:Y:S01]  /*19fd0*/  STL [R1+0x1060], R9 ;  /* 0x0010600901007387 */ /* 0x0001e20000100800 */
[----:B------:R-:W-:-:S02]  /*19fe0*/  LOP3.LUT R10, R6, 0xffff, RZ, 0xc0, !PT ;  /* 0x0000ffff060a7812 */ /* 0x000fc400078ec0ff */
[----:B0-----:R-:W-:Y:S02]  /*19ff0*/  LOP3.LUT R9, R5, 0xffff, RZ, 0xc0, !PT ;  /* 0x0000ffff05097812 */ /* 0x001fe400078ec0ff */
[----:B------:R-:W2:Y:S02]  /*1a000*/  LDL.LU R5, [R1+0x158c] ;  /* 0x00158c0001057983 */ /* 0x000ea40000300800 */
[----:B------:R-:W-:Y:S02]  /*1a010*/  SHF.R.U32.HI R20, RZ, 0x8, R9 ;  /* 0x00000008ff147819 */ /* 0x000fe40000011609 */
[----:B------:R-:W-:Y:S01]  /*1a020*/  PRMT R9, R9, 0x3340, R50 ;  /* 0x0000334009097816 */ /* 0x000fe20000000032 */
[----:B------:R-:W3:Y:S01]  /*1a030*/  LDL.LU R49, [R1+0x4a0] ;  /* 0x0004a00001317983 */ /* 0x000ee20000300800 */
[----:B------:R-:W-:-:S03]  /*1a040*/  PRMT R24, R10, 0x3340, R68 ;  /* 0x000033400a187816 */ /* 0x000fc60000000044 */
[----:B------:R-:W4:Y:S04]  /*1a050*/  LDL.LU R6, [R1+0x1588] ;  /* 0x0015880001067983 */ /* 0x000f280000300800 */
[----:B------:R0:W-:Y:S01]  /*1a060*/  STL [R1+0x1254], R9 ;  /* 0x0012540901007387 */ /* 0x0001e20000100800 */
[----:B------:R-:W-:Y:S02]  /*1a070*/  LOP3.LUT R20, R20, 0xffff, RZ, 0xc0, !PT ;  /* 0x0000ffff14147812 */ /* 0x000fe400078ec0ff */
[----:B0-----:R-:W-:Y:S02]  /*1a080*/  SHF.R.U32.HI R9, RZ, 0x8, R10 ;  /* 0x00000008ff097819 */ /* 0x001fe4000001160a */
[----:B------:R-:W-:Y:S02]  /*1a090*/  SHF.R.U32.HI R10, RZ, 0x8, R68 ;  /* 0x00000008ff0a7819 */ /* 0x000fe40000011644 */
[----:B------:R-:W-:-:S02]  /*1a0a0*/  LOP3.LUT R9, R9, 0xffff, RZ, 0xc0, !PT ;  /* 0x0000ffff09097812 */ /* 0x000fc400078ec0ff */
[----:B------:R-:W-:Y:S02]  /*1a0b0*/  LOP3.LUT R10, R10, 0xffff, RZ, 0xc0, !PT ;  /* 0x0000ffff0a0a7812 */ /* 0x000fe400078ec0ff */
[----:B------:R-:W-:Y:S02]  /*1a0c0*/  PRMT R20, R20, 0x3340, R21 ;  /* 0x0000334014147816 */ /* 0x000fe40000000015 */
[----:B------:R-:W-:Y:S01]  /*1a0d0*/  PRMT R9, R9, 0x3340, R10 ;  /* 0x0000334009097816 */ /* 0x000fe2000000000a */
[----:B------:R-:W-:Y:S01]  /*1a0e0*/  STL [R1+0x1290], R24 ;  /* 0x0012901801007387 */ /* 0x000fe20000100800 */
[----:B------:R-:W-:-:S03]  /*1a0f0*/  LOP3.LUT R10, R3, 0xffff, RZ, 0xc0, !PT ;  /* 0x0000ffff030a7812 */ /* 0x000fc600078ec0ff */
[----:B------:R-:W-:Y:S04]  /*1a100*/  STL [R1+0x1050], R20 ;  /* 0x0010501401007387 */ /* 0x000fe80000100800 */
[----:B------:R3:W-:Y:S04]  /*1a110*/  STL [R1+0x10e4], R9 ;  /* 0x0010e40901007387 */ /* 0x0007e80000100800 */
[----:B------:R-:W4:Y:S04]  /*1a120*/  LDL.LU R3, [R1+0x1584] ;  /* 0x0015840001037983 */ /* 0x000f280000300800 */
[----:B------:R-:W2:Y:S04]  /*1a130*/  LDL.LU R53, [R1+0x63c] ;  /* 0x00063c0001357983 */ /* 0x000ea80000300800 */
[----:B------:R-:W4:Y:S01]  /*1a140*/  LDL.LU R51, [R1+0x638] ;  /* 0x0006380001337983 */ /* 0x000f220000300800 */
        /* <DEDUP_REMOVED lines=69> */
[----:B------:R-:W-:Y:S01]  /*1a5a0*/  LOP3.LUT R70, R70, 0xffff, RZ, 0xc0, !PT ;  /* 0x0000ffff46467812 */ /* 0x000fe200078ec0ff */
[----:B------:R-:W-:Y:S02]  /*1a5b0*/  ULDC UR5, c[0x0][0x248] ;  /* 0x0000920000057ab9 */ /* 0x000fe40000000800 */
[----:B------:R-:W-:Y:S01]  /*1a5c0*/  VIADD R212, R200, UR7 ;  /* 0x00000007c8d47c36 */ /* 0x000fe20008000000 */
[----:B------:R-:W-:Y:S01]  /*1a5d0*/  SHF.R.U32.HI R48, RZ, 0x8, R10 ;  /* 0x00000008ff307819 */ /* 0x000fe2000001160a */
[----:B------:R-:W-:Y:S02]  /*1a5e0*/  ULDC UR7, c[0x0][0x248] ;  /* 0x0000920000077ab9 */ /* 0x000fe40000000800 */
[----:B------:R-:W-:Y:S01]  /*1a5f0*/  VIADD R209, R212, UR8 ;  /* 0x00000008d4d17c36 */ /* 0x000fe20008000000 */
[----:B------:R-:W-:Y:S01]  /*1a600*/  PRMT R10, R10, 0x3340, R70 ;  /* 0x000033400a0a7816 */ /* 0x000fe20000000046 */
[----:B------:R-:W-:-:S02]  /*1a610*/  ULDC UR8, c[0x0][0x248] ;  /* 0x0000920000087ab9 */ /* 0x000fc40000000800 */
[----:B------:R-:W-:Y:S01]  /*1a620*/  VIADD R171, R209, UR6 ;  /* 0x00000006d1ab7c36 */ /* 0x000fe20008000000 */
[----:B------:R-:W-:Y:S01]  /*1a630*/  LOP3.LUT R163, R163, 0xffff, RZ, 0xc0, !PT ;  /* 0x0000ffffa3a37812 */ /* 0x000fe200078ec0ff */
[----:B------:R-:W-:Y:S02]  /*1a640*/  ULDC UR6, c[0x0][0x248] ;  /* 0x0000920000067ab9 */ /* 0x000fe40000000800 */
[----:B------:R-:W-:Y:S01]  /*1a650*/  VIADD R208, R171, UR9 ;  /* 0x00000009abd07c36 */ /* 0x000fe20008000000 */
[----:B------:R0:W-:Y:S01]  /*1a660*/  STL [R1+0x127c], R10 ;  /* 0x00127c0a01007387 */ /* 0x0001e20000100800 */
[----:B------:R-:W-:Y:S01]  /*1a670*/  SHF.R.U32.HI R21, RZ, 0x8, R163 ;  /* 0x00000008ff157819 */ /* 0x000fe200000116a3 */
[----:B------:R-:W-:Y:S01]  /*1a680*/  ULDC UR9, c[0x0][0x248] ;  /* 0x0000920000097ab9 */ /* 0x000fe20000000800 */
[----:B------:R-:W-:Y:S01]  /*1a690*/  VIADD R207, R208, UR5 ;  /* 0x00000005d0cf7c36 */ /* 0x000fe20008000000 */
[----:B------:R-:W-:-:S03]  /*1a6a0*/  ULDC UR5, c[0x0][0x248] ;  /* 0x0000920000057ab9 */ /* 0x000fc60000000800 */
[----:B------:R-:W-:Y:S01]  /*1a6b0*/  VIADD R211, R207, UR5 ;  /* 0x00000005cfd37c36 */ /* 0x000fe20008000000 */
[----:B------:R-:W-:Y:S01]  /*1a6c0*/  LOP3.LUT R48, R48, 0xffff, RZ, 0xc0, !PT ;  /* 0x0000ffff30307812 */ /* 0x000fe200078ec0ff */
[----:B------:R-:W-:Y:S02]  /*1a6d0*/  ULDC UR5, c[0x0][0x248] ;  /* 0x0000920000057ab9 */ /* 0x000fe40000000800 */
[----:B------:R-:W-:Y:S01]  /*1a6e0*/  VIADD R173, R211, UR6 ;  /* 0x00000006d3ad7c36 */ /* 0x000fe20008000000 */
[----:B------:R-:W-:Y:S01]  /*1a6f0*/  LOP3.LUT R21, R21, 0xffff, RZ, 0xc0, !PT ;  /* 0x0000ffff15157812 */ /* 0x000fe200078ec0ff */
[----:B------:R-:W-:Y:S02]  /*1a700*/  ULDC UR6, c[0x0][0x248] ;  /* 0x0000920000067ab9 */ /* 0x000fe40000000800 */
[----:B------:R-:W-:Y:S01]  /*1a710*/  VIADD R205, R173, UR5 ;  /* 0x00000005adcd7c36 */ /* 0x000fe20008000000 */
[----:B------:R-:W-:Y:S01]  /*1a720*/  LOP3.LUT R153, R153, 0xffff, RZ, 0xc0, !PT ;  /* 0x0000ffff99997812 */ /* 0x000fe200078ec0ff */
[----:B------:R-:W-:-:S02]  /*1a730*/  ULDC UR5, c[0x0][0x248] ;  /* 0x0000920000057ab9 */ /* 0x000fc40000000800 */
        /* <DEDUP_REMOVED lines=18> */
[----:B---3--:R-:W-:Y:S02]  /*1a860*/  LOP3.LUT R9, R49, 0xffff, RZ, 0xc0, !PT ;  /* 0x0000ffff31097812 */ /* 0x008fe400078ec0ff */
[----:B------:R-:W-:Y:S02]  /*1a870*/  SHF.R.U32.HI R49, RZ, 0x8, R70 ;  /* 0x00000008ff317819 */ /* 0x000fe40000011646 */
[----:B0-----:R-:W-:Y:S02]  /*1a880*/  SHF.R.U32.HI R10, RZ, 0x8, R9 ;  /* 0x00000008ff0a7819 */ /* 0x001fe40000011609 */
[----:B------:R-:W-:Y:S02]  /*1a890*/  LOP3.LUT R49, R49, 0xffff, RZ, 0xc0, !PT ;  /* 0x0000ffff31317812 */ /* 0x000fe400078ec0ff */
[----:B------:R-:W-:-:S02]  /*1a8a0*/  PRMT R9, R9, 0x3340, R163 ;  /* 0x0000334009097816 */ /* 0x000fc400000000a3 */
[----:B------:R-:W-:Y:S02]  /*1a8b0*/  LOP3.LUT R10, R10, 0xffff, RZ, 0xc0, !PT ;  /* 0x0000ffff0a0a7812 */ /* 0x000fe400078ec0ff */
[----:B------:R-:W-:Y:S01]  /*1a8c0*/  PRMT R48, R48, 0x3340, R49 ;  /* 0x0000334030307816 */ /* 0x000fe20000000031 */
[----:B------:R-:W-:Y:S01]  /*1a8d0*/  STL [R1+0x1264], R9 ;  /* 0x0012640901007387 */ /* 0x000fe20000100800 */
[----:B------:R-:W-:-:S03]  /*1a8e0*/  PRMT R10, R10, 0x3340, R21 ;  /* 0x000033400a0a7816 */ /* 0x000fc60000000015 */
[----:B------:R0:W-:Y:S04]  /*1a8f0*/  STL [R1+0x10d8], R48 ;  /* 0x0010d83001007387 */ /* 0x0001e80000100800 */
[----:B------:R4:W-:Y:S01]  /*1a900*/  STL [R1+0x1098], R10 ;  /* 0x0010980a01007387 */ /* 0x0009e20000100800 */
[----:B0-----:R-:W-:Y:S02]  /*1a910*/  LOP3.LUT R48, R23, 0xffff, RZ, 0xc0, !PT ;  /* 0x0000ffff17307812 */ /* 0x001fe400078ec0ff */
[----:B--2---:R-:W-:Y:S02]  /*1a920*/  LOP3.LUT R21, R53, 0xffff, RZ, 0xc0, !PT ;  /* 0x0000ffff35157812 */ /* 0x004fe400078ec0ff */
[----:B----4-:R-:W-:Y:S02]  /*1a930*/  LOP3.LUT R10, R51, 0xffff, RZ, 0xc0, !PT ;  /* 0x0000ffff330a7812 */ /* 0x010fe400078ec0ff */
[----:B------:R-:W-:-:S02]  /*1a940*/  SHF.R.U32.HI R23, RZ, 0x8, R21 ;  /* 0x00000008ff177819 */ /* 0x000fc40000011615 */
[----:B------:R-:W-:Y:S02]  /*1a950*/  PRMT R21, R21, 0x3340, R48 ;  /* 0x0000334015157816 */ /* 0x000fe40000000030 */
[----:B------:R-:W-:Y:S02]  /*1a960*/  SHF.R.U32.HI R49, RZ, 0x8, R10 ;  /* 0x00000008ff317819 */ /* 0x000fe4000001160a */
[----:B------:R-:W-:Y:S01]  /*1a970*/  PRMT R10, R10, 0x3340, R153 ;  /* 0x000033400a0a7816 */ /* 0x000fe20000000099 */
[----:B------:R0:W-:Y:S01]  /*1a980*/  STL [R1+0x124c], R21 ;  /* 0x00124c1501007387 */ /* 0x0001e20000100800 */
[----:B------:R-:W-:Y:S02]  /*1a990*/  SHF.R.U32.HI R48, RZ, 0x8, R48 ;  /* 0x00000008ff307819 */ /* 0x000fe40000011630 */
[----:B------:R-:W-:Y:S01]  /*1a9a0*/  LOP3.LUT R23, R23, 0xffff, RZ, 0xc0, !PT ;  /* 0x0000ffff17177812 */ /* 0x000fe200078ec0ff */
[----:B------:R1:W-:Y:S01]  /*1a9b0*/  STL [R1+0x1248], R10 ;  /* 0x0012480a01007387 */ /* 0x0003e20000100800 */
[----:B------:R-:W-:-:S02]  /*1a9c0*/  LOP3.LUT R48, R48, 0xffff, RZ, 0xc0, !PT ;  /* 0x0000ffff30307812 */ /* 0x000fc400078ec0ff */
[----:B0-----:R-:W-:Y:S02]  /*1a9d0*/  SHF.R.U32.HI R21, RZ, 0x8, R153 ;  /* 0x00000008ff157819 */ /* 0x001fe40000011699 */
[----:B-1----:R-:W-:Y:S02]  /*1a9e0*/  LOP3.LUT R10, R49, 0xffff, RZ, 0xc0, !PT ;  /* 0x0000ffff310a7812 */ /* 0x002fe400078ec0ff */
[----:B------:R-:W-:Y:S02]  /*1a9f0*/  LOP3.LUT R21, R21, 0xffff, RZ, 0xc0, !PT ;  /* 0x0000ffff15157812 */ /* 0x000fe400078ec0ff */
[----:B------:R-:W-:Y:S02]  /*1aa00*/  PRMT R23, R23, 0x3340, R48 ;  /* 0x0000334017177816 */ /* 0x000fe40000000030 */
[----:B------:R-:W-:Y:S02]  /*1aa10*/  PRMT R10, R10, 0x3340, R21 ;  /* 0x000033400a0a7816 */ /* 0x000fe40000000015 */
[----:B------:R-:W-:Y:S01]  /*1aa20*/  LOP3.LUT R21, R7, 0xffff, RZ, 0xc0, !PT ;  /* 0x0000ffff07157812 */ /* 0x000fe200078ec0ff */
[----:B------:R-:W-:Y:S04]  /*1aa30*/  STL [R1+0x1054], R23 ;  /* 0x0010541701007387 */ /* 0x000fe80000100800 */
[----:B------:R0:W-:Y:S04]  /*1aa40*/  STL [R1+0x1058], R10 ;  /* 0x0010580a01007387 */ /* 0x0001e80000100800 */
[----:B------:R-:W2:Y:S01]  /*1aa50*/  LDL.LU R7, [R1+0x1580] ;  /* 0x0015800001077983 */ /* 0x000ea20000300800 */
[----:B0-----:R-:W-:-:S03]  /*1aa60*/  LOP3.LUT R10, R0, 0xffff, RZ, 0xc0, !PT ;  /* 0x0000ffff000a7812 */ /* 0x001fc600078ec0ff */
[----:B------:R-:W3:Y:S01]  /*1aa70*/  LDL.LU R0, [R1+0x157c] ;  /* 0x00157c0001007983 */ /* 0x000ee20000300800 */
        /* <DEDUP_REMOVED lines=53> */
[----:B------:R-:W-:-:S03]  /*1add0*/  ULDC UR6, c[0x0][0x248] ;  /* 0x0000920000067ab9 */ /* 0x000fc60000000800 */
[----:B------:R-:W-:Y:S01]  /*1ade0*/  VIADD R9, R20, UR9 ;  /* 0x0000000914097c36 */ /* 0x000fe20008000000 */
[----:B------:R-:W-:Y:S01]  /*1adf0*/  LOP3.LUT R54, R54, 0xffff, RZ, 0xc0, !PT ;  /* 0x0000ffff36367812 */ /* 0x000fe200078ec0ff */
[----:B------:R-:W-:Y:S02]  /*1ae00*/  ULDC UR9, c[0x0][0x248] ;  /* 0x0000920000097ab9 */ /* 0x000fe40000000800 */
[----:B------:R-:W-:Y:S01]  /*1ae10*/  VIADD R164, R9, UR5 ;  /* 0x0000000509a47c36 */ /* 0x000fe20008000000 */
[----:B------:R-:W-:-:S03]  /*1ae20*/  ULDC UR5, c[0x0][0x248] ;  /* 0x0000920000057ab9 */ /* 0x000fc60000000800 */
[----:B------:R-:W-:Y:S01]  /*1ae30*/  VIADD R163, R164, UR5 ;  /* 0x00000005a4a37c36 */ /* 0x000fe20008000000 */
[----:B------:R-:W-:Y:S01]  /*1ae40*/  PRMT R21, R21, 0x3340, R52 ;  /* 0x0000334015157816 */ /* 0x000fe20000000034 */
[----:B------:R-:W-:Y:S02]  /*1ae50*/  ULDC UR5, c[0x0][0x248] ;  /* 0x0000920000057ab9 */ /* 0x000fe40000000800 */
[----:B------:R-:W-:Y:S01]  /*1ae60*/  VIADD R162, R163, UR6 ;  /* 0x00000006a3a27c36 */ /* 0x000fe20008000000 */
[----:B------:R-:W-:Y:S01]  /*1ae70*/  SHF.R.U32.HI R49, RZ, 0x8, R10 ;  /* 0x00000008ff317819 */ /* 0x000fe2000001160a */
[----:B------:R0:W-:Y:S01]  /*1ae80*/  STL [R1+0x1240], R21 ;  /* 0x0012401501007387 */ /* 0x0001e20000100800 */
[----:B------:R-:W-:Y:S01]  /*1ae90*/  PRMT R10, R10, 0x3340, R54 ;  /* 0x000033400a0a7816 */ /* 0x000fe20000000036 */
[----:B------:R-:W-:Y:S01]  /*1aea0*/  VIADD R160, R162, UR5 ;  /* 0x00000005a2a07c36 */ /* 0x000fe20008000000 */
[----:B------:R-:W-:Y:S01]  /*1aeb0*/  SHF.R.U32.HI R48, RZ, 0x8, R52 ;  /* 0x00000008ff307819 */ /* 0x000fe20000011634 */
[----:B------:R-:W-:Y:S01]  /*1aec0*/  ULDC UR6, c[0x0][0x248] ;  /* 0x0000920000067ab9 */ /* 0x000fe20000000800 */
[----:B------:R-:W-:Y:S01]  /*1aed0*/  LOP3.LUT R23, R23, 0xffff, RZ, 0xc0, !PT ;  /* 0x0000ffff17177812 */ /* 0x000fe200078ec0ff */
[----:B------:R-:W-:Y:S01]  /*1aee0*/  VIADD R158, R160, UR7 ;  /* 0x00000007a09e7c36 */ /* 0x000fe20008000000 */
[----:B------:R1:W-:Y:S01]  /*1aef0*/  STL [R1+0x1238], R10 ;  /* 0x0012380a01007387 */ /* 0x0003e20000100800 */
[----:B0-----:R-:W-:Y:S01]  /*1af00*/  SHF.R.U32.HI R21, RZ, 0x8, R54 ;  /* 0x00000008ff157819 */ /* 0x001fe20000011636 */
[----:B------:R-:W-:Y:S01]  /*1af10*/  ULDC UR5, c[0x0][0x248] ;  /* 0x0000920000057ab9 */ /* 0x000fe20000000800 */
[----:B------:R-:W-:Y:S01]  /*1af20*/  LOP3.LUT R48, R48, 0xffff, RZ, 0xc0, !PT ;  /* 0x0000ffff30307812 */ /* 0x000fe200078ec0ff */
[----:B------:R-:W-:Y:S01]  /*1af30*/  ULDC UR7, c[0x0][0x248] ;  /* 0x0000920000077ab9 */ /* 0x000fe20000000800 */
[----:B------:R-:W-:-:S02]  /*1af40*/  LOP3.LUT R21, R21, 0xffff, RZ, 0xc0, !PT ;  /* 0x0000ffff15157812 */ /* 0x000fc400078ec0ff */
[----:B-1----:R-:W-:Y:S01]  /*1af50*/  LOP3.LUT R10, R49, 0xffff, RZ, 0xc0, !PT ;  /* 0x0000ffff310a7812 */ /* 0x002fe200078ec0ff */
[----:B------:R-:W-:Y:S01]  /*1af60*/  VIADD R156, R158, UR8 ;  /* 0x000000089e9c7c36 */ /* 0x000fe20008000000 */
[----:B------:R-:W-:Y:S01]  /*1af70*/  PRMT R23, R23, 0x3340, R48 ;  /* 0x0000334017177816 */ /* 0x000fe20000000030 */
[----:B------:R-:W-:Y:S01]  /*1af80*/  ULDC UR8, c[0x0][0x248] ;  /* 0x0000920000087ab9 */ /* 0x000fe20000000800 */
[----:B------:R-:W-:Y:S01]  /*1af90*/  PRMT R10, R10, 0x3340, R21 ;  /* 0x000033400a0a7816 */ /* 0x000fe20000000015 */
[----:B------:R-:W-:Y:S01]  /*1afa0*/  VIADD R154, R156, UR6 ;  /* 0x000000069c9a7c36 */ /* 0x000fe20008000000 */
[----:B------:R-:W-:Y:S01]  /*1afb0*/  LOP3.LUT R21, R5, 0xffff, RZ, 0xc0, !PT ;  /* 0x0000ffff05157812 */ /* 0x000fe200078ec0ff */
[----:B------:R-:W-:Y:S01]  /*1afc0*/  STL [R1+0x1048], R23 ;  /* 0x0010481701007387 */ /* 0x000fe20000100800 */
[----:B------:R-:W-:Y:S01]  /*1afd0*/  ULDC UR6, c[0x0][0x248] ;  /* 0x0000920000067ab9 */ /* 0x000fe20000000800 */
[----:B------:R-:W-:Y:S01]  /*1afe0*/  VIADD R153, R154, UR9 ;  /* 0x000000099a997c36 */ /* 0x000fe20008000000 */
[----:B------:R-:W-:Y:S01]  /*1aff0*/  ULDC UR9, c[0x0][0x248] ;  /* 0x0000920000097ab9 */ /* 0x000fe20000000800 */
[----:B------:R0:W-:Y:S04]  /*1b000*/  STL [R1+0x104c], R10 ;  /* 0x00104c0a01007387 */ /* 0x0001e80000100800 */
        /* <DEDUP_REMOVED lines=45> */
[----:B0-----:R-:W-:Y:S01]  /*1b2e0*/  LOP3.LUT R10, R2, 0xffff, RZ, 0xc0, !PT ;  /* 0x0000ffff020a7812 */ /* 0x001fe200078ec0ff */
[----:B------:R-:W-:Y:S01]  /*1b2f0*/  ULDC UR8, c[0x0][0x248] ;  /* 0x0000920000087ab9 */ /* 0x000fe20000000800 */
[----:B------:R-:W-:Y:S01]  /*1b300*/  SHF.R.U32.HI R23, RZ, 0x8, R21 ;  /* 0x00000008ff177819 */ /* 0x000fe20000011615 */
[----:B------:R-:W-:Y:S01]  /*1b310*/  VIADD R130, R131, UR6 ;  /* 0x0000000683827c36 */ /* 0x000fe20008000000 */
[----:B------:R-:W-:Y:S01]  /*1b320*/  ULDC UR6, c[0x0][0x248] ;  /* 0x0000920000067ab9 */ /* 0x000fe20000000800 */
[----:B------:R-:W-:Y:S01]  /*1b330*/  LOP3.LUT R64, R64, 0xffff, RZ, 0xc0, !PT ;  /* 0x0000ffff40407812 */ /* 0x000fe200078ec0ff */
[----:B------:R-:W4:Y:S01]  /*1b340*/  LDL.LU R2, [R1+0x1574] ;  /* 0x0015740001027983 */ /* 0x000f220000300800 */
[----:B------:R-:W-:Y:S01]  /*1b350*/  VIADD R129, R130, UR9 ;  /* 0x0000000982817c36 */ /* 0x000fe20008000000 */
[----:B------:R-:W-:Y:S01]  /*1b360*/  PRMT R21, R21, 0x3340, R165 ;  /* 0x0000334015157816 */ /* 0x000fe200000000a5 */
[----:B------:R-:W-:-:S02]  /*1b370*/  ULDC UR9, c[0x0][0x248] ;  /* 0x0000920000097ab9 */ /* 0x000fc40000000800 */
[----:B------:R-:W-:Y:S01]  /*1b380*/  VIADD R128, R129, UR5 ;  /* 0x0000000581807c36 */ /* 0x000fe20008000000 */
[----:B------:R-:W-:-:S03]  /*1b390*/  ULDC UR5, c[0x0][0x248] ;  /* 0x0000920000057ab9 */ /* 0x000fc60000000800 */
[----:B------:R-:W-:Y:S01]  /*1b3a0*/  VIADD R250, R128, UR5 ;  /* 0x0000000580fa7c36 */ /* 0x000fe20008000000 */
[----:B------:R-:W-:-:S03]  /*1b3b0*/  ULDC UR5, c[0x0][0x248] ;  /* 0x0000920000057ab9 */ /* 0x000fc60000000800 */
[----:B------:R-:W-:Y:S01]  /*1b3c0*/  VIADD R246, R250, UR6 ;  /* 0x00000006faf67c36 */ /* 0x000fe20008000000 */
[----:B------:R-:W-:Y:S01]  /*1b3d0*/  SHF.R.U32.HI R49, RZ, 0x8, R10 ;  /* 0x00000008ff317819 */ /* 0x000fe2000001160a */
[----:B------:R0:W-:Y:S01]  /*1b3e0*/  STL [R1+0x123c], R21 ;  /* 0x00123c1501007387 */ /* 0x0001e20000100800 */
[----:B------:R-:W-:Y:S01]  /*1b3f0*/  SHF.R.U32.HI R48, RZ, 0x8, R165 ;  /* 0x00000008ff307819 */ /* 0x000fe200000116a5 */
[----:B------:R-:W-:Y:S01]  /*1b400*/  VIADD R242, R246, UR5 ;  /* 0x00000005f6f27c36 */ /* 0x000fe20008000000 */
[--C-:B------:R-:W-:Y:S01]  /*1b410*/  PRMT R10, R10, 0x3340, R64.reuse ;  /* 0x000033400a0a7816 */ /* 0x100fe20000000040 */
[----:B------:R-:W-:Y:S01]  /*1b420*/  ULDC UR6, c[0x0][0x248] ;  /* 0x0000920000067ab9 */ /* 0x000fe20000000800 */
[----:B------:R-:W-:Y:S01]  /*1b430*/  LOP3.LUT R23, R23, 0xffff, RZ, 0xc0, !PT ;  /* 0x0000ffff17177812 */ /* 0x000fe200078ec0ff */
[----:B------:R-:W-:Y:S01]  /*1b440*/  VIADD R238, R242, UR7 ;  /* 0x00000007f2ee7c36 */ /* 0x000fe20008000000 */
[----:B------:R-:W-:Y:S02]  /*1b450*/  LOP3.LUT R48, R48, 0xffff, RZ, 0xc0, !PT ;  /* 0x0000ffff30307812 */ /* 0x000fe400078ec0ff */
[----:B0-----:R-:W-:Y:S01]  /*1b460*/  SHF.R.U32.HI R21, RZ, 0x8, R64 ;  /* 0x00000008ff157819 */ /* 0x001fe20000011640 */
[----:B------:R-:W-:Y:S01]  /*1b470*/  VIADD R127, R238, UR8 ;  /* 0x00000008ee7f7c36 */ /* 0x000fe20008000000 */
[----:B------:R0:W-:Y:S01]  /*1b480*/  STL [R1+0x1234], R10 ;  /* 0x0012340a01007387 */ /* 0x0001e20000100800 */
[----:B------:R-:W-:Y:S01]  /*1b490*/  PRMT R23, R23, 0x3340, R48 ;  /* 0x0000334017177816 */ /* 0x000fe20000000030 */
[----:B------:R-:W-:Y:S01]  /*1b4a0*/  ULDC UR5, c[0x0][0x248] ;  /* 0x0000920000057ab9 */ /* 0x000fe20000000800 */
[----:B------:R-:W-:Y:S01]  /*1b4b0*/  LOP3.LUT R21, R21, 0xffff, RZ, 0xc0, !PT ;  /* 0x0000ffff15157812 */ /* 0x000fe200078ec0ff */
[----:B------:R-:W-:Y:S01]  /*1b4c0*/  VIADD R126, R127, UR6 ;  /* 0x000000067f7e7c36 */ /* 0x000fe20008000000 */
[----:B------:R-:W-:Y:S01]  /*1b4d0*/  LOP3.LUT R159, R159, 0xffff, RZ, 0xc0, !PT ;  /* 0x0000ffff9f9f7812 */ /* 0x000fe200078ec0ff */
[----:B------:R-:W-:Y:S01]  /*1b4e0*/  ULDC UR7, c[0x0][0x248] ;  /* 0x0000920000077ab9 */ /* 0x000fe20000000800 */
[----:B------:R-:W-:Y:S01]  /*1b4f0*/  LOP3.LUT R161, R161, 0xffff, RZ, 0xc0, !PT ;  /* 0x0000ffffa1a17812 */ /* 0x000fe200078ec0ff */
[----:B------:R-:W-:Y:S01]  /*1b500*/  ULDC UR8, c[0x0][0x248] ;  /* 0x0000920000087ab9 */ /* 0x000fe20000000800 */
[----:B0-----:R-:W-:Y:S01]  /*1b510*/  LOP3.LUT R10, R49, 0xffff, RZ, 0xc0, !PT ;  /* 0x0000ffff310a7812 */ /* 0x001fe200078ec0ff */
[----:B------:R-:W-:Y:S01]  /*1b520*/  VIADD R125, R126, UR9 ;  /* 0x000000097e7d7c36 */ /* 0x000fe20008000000 */
[----:B------:R-:W-:Y:S01]  /*1b530*/  STL [R1+0x1070], R23 ;  /* 0x0010701701007387 */ /* 0x000fe20000100800 */
[----:B------:R-:W-:Y:S01]  /*1b540*/  ULDC UR6, c[0x0][0x248] ;  /* 0x0000920000067ab9 */ /* 0x000fe20000000800 */
[----:B------:R-:W-:Y:S01]  /*1b550*/  PRMT R10, R10, 0x3340, R21 ;  /* 0x000033400a0a7816 */ /* 0x000fe20000000015 */
[----:B------:R-:W-:Y:S01]  /*1b560*/  VIADD R124, R125, UR5 ;  /* 0x000000057d7c7c36 */ /* 0x000fe20008000000 */
[----:B------:R-:W-:Y:S01]  /*1b570*/  ULDC UR5, c[0x0][0x248] ;  /* 0x0000920000057ab9 */ /* 0x000fe20000000800 */
[----:B------:R-:W-:Y:S01]  /*1b580*/  SHF.R.U32.HI R48, RZ, 0x8, R159 ;  /* 0x00000008ff307819 */ /* 0x000fe2000001169f */
[----:B------:R-:W-:Y:S01]  /*1b590*/  ULDC UR9, c[0x0][0x248] ;  /* 0x0000920000097ab9 */ /* 0x000fe20000000800 */
[----:B------:R0:W-:Y:S01]  /*1b5a0*/  STL [R1+0x1074], R10 ;  /* 0x0010740a01007387 */ /* 0x0001e20000100800 */
[----:B------:R-:W-:Y:S01]  /*1b5b0*/  VIADD R123, R124, UR5 ;  /* 0x000000057c7b7c36 */ /* 0x000fe20008000000 */
[----:B------:R-:W-:Y:S01]  /*1b5c0*/  LOP3.LUT R21, R6, 0xffff, RZ, 0xc0, !PT ;  /* 0x0000ffff06157812 */ /* 0x000fe200078ec0ff */
[----:B------:R-:W-:Y:S01]  /*1b5d0*/  ULDC UR5, c[0x0][0x248] ;  /* 0x0000920000057ab9 */ /* 0x000fe20000000800 */
[----:B0-----:R-:W-:Y:S01]  /*1b5e0*/  LOP3.LUT R10, R3, 0xffff, RZ, 0xc0, !PT ;  /* 0x0000ffff030a7812 */ /* 0x001fe200078ec0ff */
[----:B------:R-:W-:Y:S01]  /*1b5f0*/  VIADD R122, R123, UR6 ;  /* 0x000000067b7a7c36 */ /* 0x000fe20008000000 */
[----:B------:R-:W4:Y:S01]  /*1b600*/  LDL.LU R3, [R1+0x1570] ;  /* 0x0015700001037983 */ /* 0x000f220000300800 */
[----:B------:R-:W-:Y:S01]  /*1b610*/  PRMT R49, R21, 0x3340, R161 ;  /* 0x0000334015317816 */ /* 0x000fe200000000a1 */
[----:B------:R-:W-:Y:S01]  /*1b620*/  ULDC UR6, c[0x0][0x248] ;  /* 0x0000920000067ab9 */ /* 0x000fe20000000800 */
[----:B------:R-:W-:Y:S01]  /*1b630*/  SHF.R.U32.HI R23, RZ, 0x8, R10 ;  /* 0x00000008ff177819 */ /* 0x000fe2000001160a */
[----:B------:R-:W4:Y:S01]  /*1b640*/  LDL.LU R6, [R1+0x156c] ;  /* 0x00156c0001067983 */ /* 0x000f220000300800 */
[----:B------:R-:W-:Y:S01]  /*1b650*/  PRMT R10, R10, 0x3340, R159 ;  /* 0x000033400a0a7816 */ /* 0x000fe2000000009f */
[----:B------:R-:W-:Y:S01]  /*1b660*/  VIADD R121, R122, UR5 ;  /* 0x000000057a797c36 */ /* 0x000fe20008000000 */
[----:B------:R-:W-:Y:S01]  /*1b670*/  LOP3.LUT R23, R23, 0xffff, RZ, 0xc0, !PT ;  /* 0x0000ffff17177812 */ /* 0x000fe200078ec0ff */
[----:B------:R-:W-:-:S02]  /*1b680*/  ULDC UR5, c[0x0][0x248] ;  /* 0x0000920000057ab9 */ /* 0x000fc40000000800 */
[----:B------:R0:W-:Y:S01]  /*1b690*/  STL [R1+0x122c], R10 ;  /* 0x00122c0a01007387 */ /* 0x0001e20000100800 */
[----:B------:R-:W-:Y:S01]  /*1b6a0*/  LOP3.LUT R48, R48, 0xffff, RZ, 0xc0, !PT ;  /* 0x0000ffff30307812 */ /* 0x000fe200078ec0ff */
[----:B------:R-:W-:Y:S01]  /*1b6b0*/  VIADD R120, R121, UR7 ;  /* 0x0000000779787c36 */ /* 0x000fe20008000000 */
[----:B------:R-:W-:Y:S02]  /*1b6c0*/  LOP3.LUT R155, R155, 0xffff, RZ, 0xc0, !PT ;  /* 0x0000ffff9b9b7812 */ /* 0x000fe400078ec0ff */
[----:B0-----:R-:W-:Y:S01]  /*1b6d0*/  SHF.R.U32.HI R10, RZ, 0x8, R21 ;  /* 0x00000008ff0a7819 */ /* 0x001fe20000011615 */
[----:B------:R-:W-:Y:S01]  /*1b6e0*/  STL [R1+0x1228], R49 ;  /* 0x0012283101007387 */ /* 0x000fe20000100800 */
[----:B------:R-:W-:Y:S01]  /*1b6f0*/  SHF.R.U32.HI R21, RZ, 0x8, R161 ;  /* 0x00000008ff157819 */ /* 0x000fe200000116a1 */
[----:B------:R-:W-:Y:S01]  /*1b700*/  ULDC UR7, c[0x0][0x248] ;  /* 0x0000920000077ab9 */ /* 0x000fe20000000800 */
[----:B------:R-:W-:Y:S02]  /*1b710*/  LOP3.LUT R10, R10, 0xffff, RZ, 0xc0, !PT ;  /* 0x0000ffff0a0a7812 */ /* 0x000fe400078ec0ff */
[----:B------:R-:W-:Y:S01]  /*1b720*/  LOP3.LUT R21, R21, 0xffff, RZ, 0xc0, !PT ;  /* 0x0000ffff15157812 */ /* 0x000fe200078ec0ff */
[----:B------:R-:W-:Y:S01]  /*1b730*/  VIADD R119, R120, UR8 ;  /* 0x0000000878777c36 */ /* 0x000fe20008000000 */
[----:B------:R-:W-:Y:S01]  /*1b740*/  PRMT R23, R23, 0x3340, R48 ;  /* 0x0000334017177816 */ /* 0x000fe20000000030 */
[----:B------:R-:W-:Y:S01]  /*1b750*/  ULDC UR8, c[0x0][0x248] ;  /* 0x0000920000087ab9 */ /* 0x000fe20000000800 */
[----:B------:R-:W-:Y:S01]  /*1b760*/  PRMT R10, R10, 0x3340, R21 ;  /* 0x000033400a0a7816 */ /* 0x000fe20000000015 */
[----:B------:R-:W-:Y:S01]  /*1b770*/  VIADD R118, R119, UR6 ;  /* 0x0000000677767c36 */ /* 0x000fe20008000000 */
[----:B---3--:R-:W-:Y:S01]  /*1b780*/  LOP3.LUT R21, R0, 0xffff, RZ, 0xc0, !PT ;  /* 0x0000ffff00157812 */ /* 0x008fe200078ec0ff */
[----:B------:R0:W-:Y:S01]  /*1b790*/  STL [R1+0x1068], R23 ;  /* 0x0010681701007387 */ /* 0x0001e20000100800 */
[----:B------:R-:W-:Y:S01]  /*1b7a0*/  LOP3.LUT R157, R157, 0xffff, RZ, 0xc0, !PT ;  /* 0x0000ffff9d9d7812 */ /* 0x000fe200078ec0ff */
[----:B------:R-:W-:Y:S01]  /*1b7b0*/  VIADD R117, R118, UR9 ;  /* 0x0000000976757c36 */ /* 0x000fe20008000000 */
[----:B------:R-:W-:Y:S01]  /*1b7c0*/  SHF.R.U32.HI R48, RZ, 0x8, R155 ;  /* 0x00000008ff307819 */ /* 0x000fe2000001169b */
[----:B------:R2:W-:Y:S01]  /*1b7d0*/  STL [R1+0x106c], R10 ;  /* 0x00106c0a01007387 */ /* 0x0005e20000100800 */
[----:B------:R-:W-:Y:S01]  /*1b7e0*/  ULDC UR6, c[0x0][0x248] ;  /* 0x0000920000067ab9 */ /* 0x000fe20000000800 */
[----:B0-----:R-:W-:-:S02]  /*1b7f0*/  SHF.R.U32.HI R23, RZ, 0x8, R21 ;  /* 0x00000008ff177819 */ /* 0x001fc40000011615 */
[----:B------:R-:W3:Y:S01]  /*1b800*/  LDL.LU R0, [R1+0x1568] ;  /* 0x0015680001007983 */ /* 0x000ee20000300800 */
[----:B------:R-:W-:Y:S01]  /*1b810*/  PRMT R21, R21, 0x3340, R155 ;  /* 0x0000334015157816 */ /* 0x000fe2000000009b */
[----:B------:R-:W-:Y:S01]  /*1b820*/  ULDC UR9, c[0x0][0x248] ;  /* 0x0000920000097ab9 */ /* 0x000fe20000000800 */
[----:B--2---:R-:W-:Y:S01]  /*1b830*/  LOP3.LUT R10, R7, 0xffff, RZ, 0xc0, !PT ;  /* 0x0000ffff070a7812 */ /* 0x004fe200078ec0ff */
[----:B------:R-:W-:Y:S01]  /*1b840*/  VIADD R116, R117, UR5 ;  /* 0x0000000575747c36 */ /* 0x000fe20008000000 */
[----:B------:R-:W2:Y:S01]  /*1b850*/  LDL.LU R7, [R1+0x1564] ;  /* 0x0015640001077983 */ /* 0x000ea20000300800 */
[----:B------:R-:W-:Y:S01]  /*1b860*/  ULDC UR5, c[0x0][0x248] ;  /* 0x0000920000057ab9 */ /* 0x000fe20000000800 */
[----:B------:R-:W-:Y:S02]  /*1b870*/  SHF.R.U32.HI R49, RZ, 0x8, R10 ;  /* 0x00000008ff317819 */ /* 0x000fe4000001160a */
[----:B------:R-:W-:Y:S01]  /*1b880*/  PRMT R10, R10, 0x3340, R157 ;  /* 0x000033400a0a7816 */ /* 0x000fe2000000009d */
[----:B------:R0:W-:Y:S01]  /*1b890*/  STL [R1+0x1214], R21 ;  /* 0x0012141501007387 */ /* 0x0001e20000100800 */
[----:B------:R-:W-:Y:S01]  /*1b8a0*/  VIADD R115, R116, UR5 ;  /* 0x0000000574737c36 */ /* 0x000fe20008000000 */
[----:B------:R-:W-:Y:S01]  /*1b8b0*/  LOP3.LUT R23, R23, 0xffff, RZ, 0xc0, !PT ;  /* 0x0000ffff17177812 */ /* 0x000fe200078ec0ff */
[----:B------:R-:W-:Y:S01]  /*1b8c0*/  ULDC UR5, c[0x0][0x248] ;  /* 0x0000920000057ab9 */ /* 0x000fe20000000800 */
[----:B------:R1:W-:Y:S01]  /*1b8d0*/  STL [R1+0x1210], R10 ;  /* 0x0012100a01007387 */ /* 0x0003e20000100800 */
[----:B------:R-:W-:-:S02]  /*1b8e0*/  LOP3.LUT R48, R48, 0xffff, RZ, 0xc0, !PT ;  /* 0x0000ffff30307812 */ /* 0x000fc400078ec0ff */
[----:B0-----:R-:W-:Y:S01]  /*1b8f0*/  SHF.R.U32.HI R21, RZ, 0x8, R157 ;  /* 0x00000008ff157819 */ /* 0x001fe2000001169d */
[----:B------:R-:W-:Y:S01]  /*1b900*/  VIADD R114, R115, UR6 ;  /* 0x0000000673727c36 */ /* 0x000fe20008000000 */
[----:B-1----:R-:W-:Y:S02]  /*1b910*/  LOP3.LUT R10, R49, 0xffff, RZ, 0xc0, !PT ;  /* 0x0000ffff310a7812 */ /* 0x002fe400078ec0ff */
[----:B------:R-:W-:Y:S02]  /*1b920*/  LOP3.LUT R21, R21, 0xffff, RZ, 0xc0, !PT ;  /* 0x0000ffff15157812 */ /* 0x000fe400078ec0ff */
[----:B------:R-:W-:Y:S01]  /*1b930*/  PRMT R23, R23, 0x3340, R48 ;  /* 0x0000334017177816 */ /* 0x000fe20000000030 */
[----:B------:R-:W-:Y:S01]  /*1b940*/  ULDC UR6, c[0x0][0x248] ;  /* 0x0000920000067ab9 */ /* 0x000fe20000000800 */
[----:B------:R-:W-:Y:S01]  /*1b950*/  PRMT R10, R10, 0x3340, R21 ;  /* 0x000033400a0a7816 */ /* 0x000fe20000000015 */
[----:B------:R-:W-:Y:S01]  /*1b960*/  VIADD R113, R114, UR5 ;  /* 0x0000000572717c36 */ /* 0x000fe20008000000 */
[----:B------:R-:W-:Y:S01]  /*1b970*/  LOP3.LUT R21, R17, 0xffff, RZ, 0xc0, !PT ;  /* 0x0000ffff11157812 */ /* 0x000fe200078ec0ff */
[----:B------:R0:W-:Y:S01]  /*1b980*/  STL [R1+0x1028], R23 ;  /* 0x0010281701007387 */ /* 0x0001e20000100800 */
[----:B------:R-:W-:Y:S01]  /*1b990*/  LOP3.LUT R56, R56, 0xffff, RZ, 0xc0, !PT ;  /* 0x0000ffff38387812 */ /* 0x000fe200078ec0ff */
[----:B------:R-:W-:Y:S01]  /*1b9a0*/  VIADD R112, R113, UR7 ;  /* 0x0000000771707c36 */ /* 0x000fe20008000000 */
[----:B------:R-:W-:Y:S01]  /*1b9b0*/  LOP3.LUT R58, R58, 0xffff, RZ, 0xc0, !PT ;  /* 0x0000ffff3a3a7812 */ /* 0x000fe200078ec0ff */
[----:B------:R1:W-:Y:S01]  /*1b9c0*/  STL [R1+0x102c], R10 ;  /* 0x00102c0a01007387 */ /* 0x0003e20000100800 */
[----:B------:R-:W-:Y:S01]  /*1b9d0*/  ULDC UR5, c[0x0][0x248] ;  /* 0x0000920000057ab9 */ /* 0x000fe20000000800 */
[----:B------:R-:W-:Y:S01]  /*1b9e0*/  VIADD R111, R112, UR8 ;  /* 0x00000008706f7c36 */ /* 0x000fe20008000000 */
[----:B0-----:R-:W-:Y:S01]  /*1b9f0*/  SHF.R.U32.HI R23, RZ, 0x8, R21 ;  /* 0x00000008ff177819 */ /* 0x001fe20000011615 */
[----:B------:R-:W2:Y:S01]  /*1ba00*/  LDL.LU R17, [R1+0x1560] ;  /* 0x0015600001117983 */ /* 0x000ea20000300800 */
[----:B------:R-:W-:Y:S01]  /*1ba10*/  PRMT R21, R21, 0x3340, R56 ;  /* 0x0000334015157816 */ /* 0x000fe20000000038 */
[----:B------:R-:W-:Y:S01]  /*1ba20*/  ULDC UR7, c[0x0][0x248] ;  /* 0x0000920000077ab9 */ /* 0x000fe20000000800 */
[----:B-1----:R-:W-:Y:S01]  /*1ba30*/  LOP3.LUT R10, R18, 0xffff, RZ, 0xc0, !PT ;  /* 0x0000ffff120a7812 */ /* 0x002fe200078ec0ff */
[----:B------:R-:W-:Y:S01]  /*1ba40*/  ULDC UR8, c[0x0][0x248] ;  /* 0x0000920000087ab9 */ /* 0x000fe20000000800 */
[----:B------:R-:W2:Y:S02]  /*1ba50*/  LDL.LU R18, [R1+0x155c] ;  /* 0x00155c0001127983 */ /* 0x000ea40000300800 */
[----:B------:R-:W-:-:S02]  /*1ba60*/  SHF.R.U32.HI R49, RZ, 0x8, R10 ;  /* 0x00000008ff317819 */ /* 0x000fc4000001160a */
[----:B------:R-:W-:Y:S01]  /*1ba70*/  PRMT R10, R10, 0x3340, R58 ;  /* 0x000033400a0a7816 */ /* 0x000fe2000000003a */
[----:B------:R0:W-:Y:S01]  /*1ba80*/  STL [R1+0x1208], R21 ;  /* 0x0012081501007387 */ /* 0x0001e20000100800 */
[----:B------:R-:W-:Y:S01]  /*1ba90*/  SHF.R.U32.HI R48, RZ, 0x8, R56 ;  /* 0x00000008ff307819 */ /* 0x000fe20000011638 */
[----:B------:R-:W-:Y:S01]  /*1baa0*/  VIADD R110, R111, UR6 ;  /* 0x000000066f6e7c36 */ /* 0x000fe20008000000 */
[----:B------:R-:W-:Y:S01]  /*1bab0*/  LOP3.LUT R23, R23, 0xffff, RZ, 0xc0, !PT ;  /* 0x0000ffff17177812 */ /* 0x000fe200078ec0ff */
[----:B------:R1:W-:Y:S01]  /*1bac0*/  STL [R1+0x11f4], R10 ;  /* 0x0011f40a01007387 */ /* 0x0003e20000100800 */
[----:B------:R-:W-:Y:S02]  /*1bad0*/  LOP3.LUT R48, R48, 0xffff, RZ, 0xc0, !PT ;  /* 0x0000ffff30307812 */ /* 0x000fe400078ec0ff */
[----:B0-----:R-:W-:Y:S01]  /*1bae0*/  SHF.R.U32.HI R21, RZ, 0x8, R58 ;  /* 0x00000008ff157819 */ /* 0x001fe2000001163a */
[----:B------:R-:W-:Y:S01]  /*1baf0*/  VIADD R109, R110, UR9 ;  /* 0x000000096e6d7c36 */ /* 0x000fe20008000000 */
[----:B------:R-:W-:Y:S01]  /*1bb00*/  F2FP.SATFINITE.E4M3.F32.PACK_AB_MERGE_C R27, R107, R106, RZ ;  /* 0x0000006a6b1b723e */ /* 0x000fe200048070ff */
[----:B------:R-:W-:Y:S01]  /*1bb10*/  ULDC UR6, c[0x0][0x248] ;  /* 0x0000920000067ab9 */ /* 0x000fe20000000800 */
[----:B-1----:R-:W-:-:S02]  /*1bb20*/  LOP3.LUT R10, R49, 0xffff, RZ, 0xc0, !PT ;  /* 0x0000ffff310a7812 */ /* 0x002fc400078ec0ff */
[----:B------:R-:W-:Y:S02]  /*1bb30*/  LOP3.LUT R21, R21, 0xffff, RZ, 0xc0, !PT ;  /* 0x0000ffff15157812 */ /* 0x000fe400078ec0ff */
[----:B------:R-:W-:Y:S01]  /*1bb40*/  PRMT R23, R23, 0x3340, R48 ;  /* 0x0000334017177816 */ /* 0x000fe20000000030 */
[----:B------:R-:W-:Y:S01]  /*1bb50*/  VIADD R108, R109, UR5 ;  /* 0x000000056d6c7c36 */ /* 0x000fe20008000000 */
[----:B------:R-:W-:Y:S01]  /*1bb60*/  PRMT R10, R10, 0x3340, R21 ;  /* 0x000033400a0a7816 */ /* 0x000fe20000000015 */
[----:B------:R-:W-:Y:S01]  /*1bb70*/  ULDC UR5, c[0x0][0x248] ;  /* 0x0000920000057ab9 */ /* 0x000fe20000000800 */
[----:B------:R-:W-:Y:S01]  /*1bb80*/  LOP3.LUT R60, R60, 0xffff, RZ, 0xc0, !PT ;  /* 0x0000ffff3c3c7812 */ /* 0x000fe200078ec0ff */
[----:B------:R-:W-:Y:S01]  /*1bb90*/  STL [R1+0x1020], R23 ;  /* 0x0010201701007387 */ /* 0x000fe20000100800 */
[----:B------:R-:W-:Y:S01]  /*1bba0*/  VIADD R107, R108, UR5 ;  /* 0x000000056c6b7c36 */ /* 0x000fe20008000000 */
[----:B------:R-:W-:Y:S01]  /*1bbb0*/  LOP3.LUT R21, R190, 0xffff, RZ, 0xc0, !PT ;  /* 0x0000ffffbe157812 */ /* 0x000fe200078ec0ff */
[----:B------:R-:W-:Y:S01]  /*1bbc0*/  ULDC UR5, c[0x0][0x248] ;  /* 0x0000920000057ab9 */ /* 0x000fe20000000800 */
[----:B------:R0:W-:Y:S01]  /*1bbd0*/  STL [R1+0x1024], R10 ;  /* 0x0010240a01007387 */ /* 0x0001e20000100800 */
[----:B------:R-:W-:Y:S01]  /*1bbe0*/  LOP3.LUT R62, R62, 0xffff, RZ, 0xc0, !PT ;  /* 0x0000ffff3e3e7812 */ /* 0x000fe200078ec0ff */
[----:B------:R-:W-:Y:S01]  /*1bbf0*/  VIADD R106, R107, UR6 ;  /* 0x000000066b6a7c36 */ /* 0x000fe20008000000 */
[----:B------:R-:W-:Y:S01]  /*1bc00*/  SHF.R.U32.HI R48, RZ, 0x8, R60 ;  /* 0x00000008ff307819 */ /* 0x000fe2000001163c */
[----:B------:R-:W-:Y:S01]  /*1bc10*/  ULDC UR6, c[0x0][0x248] ;  /* 0x0000920000067ab9 */ /* 0x000fe20000000800 */
[----:B------:R-:W-:Y:S01]  /*1bc20*/  ULDC UR9, c[0x0][0x248] ;  /* 0x0000920000097ab9 */ /* 0x000fe20000000800 */
[----:B0-----:R-:W-:-:S02]  /*1bc30*/  LOP3.LUT R10, R19, 0xffff, RZ, 0xc0, !PT ;  /* 0x0000ffff130a7812 */ /* 0x001fc400078ec0ff */
[----:B------:R-:W-:Y:S02]  /*1bc40*/  PRMT R19, R21, 0x3340, R60 ;  /* 0x0000334015137816 */ /* 0x000fe4000000003c */
[----:B------:R-:W-:Y:S02]  /*1bc50*/  SHF.R.U32.HI R49, RZ, 0x8, R10 ;  /* 0x00000008ff317819 */ /* 0x000fe4000001160a */
[--C-:B------:R-:W-:Y:S01]  /*1bc60*/  PRMT R10, R10, 0x3340, R62.reuse ;  /* 0x000033400a0a7816 */ /* 0x100fe2000000003e */
[----:B------:R-:W-:Y:S01]  /*1bc70*/  VIADD R105, R106, UR5 ;  /* 0x000000056a697c36 */ /* 0x000fe20008000000 */
[----:B------:R-:W-:Y:S01]  /*1bc80*/  SHF.R.U32.HI R23, RZ, 0x8, R21 ;  /* 0x00000008ff177819 */ /* 0x000fe20000011615 */
[----:B------:R0:W-:Y:S01]  /*1bc90*/  STL [R1+0x11fc], R19 ;  /* 0x0011fc1301007387 */ /* 0x0001e20000100800 */
[----:B------:R-:W-:Y:S01]  /*1bca0*/  SHF.R.U32.HI R21, RZ, 0x8, R62 ;  /* 0x00000008ff157819 */ /* 0x000fe2000001163e */
[----:B------:R-:W-:Y:S01]  /*1bcb0*/  VIADD R104, R105, UR7 ;  /* 0x0000000769687c36 */ /* 0x000fe20008000000 */
[----:B------:R-:W-:Y:S01]  /*1bcc0*/  LOP3.LUT R23, R23, 0xffff, RZ, 0xc0, !PT ;  /* 0x0000ffff17177812 */ /* 0x000fe200078ec0ff */
[----:B------:R1:W-:Y:S01]  /*1bcd0*/  STL [R1+0x11ec], R10 ;  /* 0x0011ec0a01007387 */ /* 0x0003e20000100800 */
[----:B------:R-:W-:Y:S01]  /*1bce0*/  LOP3.LUT R48, R48, 0xffff, RZ, 0xc0, !PT ;  /* 0x0000ffff30307812 */ /* 0x000fe200078ec0ff */
[----:B------:R-:W-:Y:S01]  /*1bcf0*/  ULDC UR5, c[0x0][0x248] ;  /* 0x0000920000057ab9 */ /* 0x000fe20000000800 */
[----:B------:R-:W-:Y:S01]  /*1bd00*/  LOP3.LUT R21, R21, 0xffff, RZ, 0xc0, !PT ;  /* 0x0000ffff15157812 */ /* 0x000fe200078ec0ff */
[----:B------:R-:W-:Y:S01]  /*1bd10*/  VIADD R103, R104, UR8 ;  /* 0x0000000868677c36 */ /* 0x000fe20008000000 */
[----:B------:R-:W-:Y:S01]  /*1bd20*/  LOP3.LUT R66, R66, 0xffff, RZ, 0xc0, !PT ;  /* 0x0000ffff42427812 */ /* 0x000fe200078ec0ff */
[----:B------:R-:W-:Y:S01]  /*1bd30*/  ULDC UR7, c[0x0][0x248] ;  /* 0x0000920000077ab9 */ /* 0x000fe20000000800 */
[----:B0-----:R-:W-:-:S02]  /*1bd40*/  PRMT R19, R23, 0x3340, R48 ;  /* 0x0000334017137816 */ /* 0x001fc40000000030 */
[----:B-1----:R-:W-:Y:S01]  /*1bd50*/  LOP3.LUT R10, R49, 0xffff, RZ, 0xc0, !PT ;  /* 0x0000ffff310a7812 */ /* 0x002fe200078ec0ff */
[----:B------:R-:W-:-:S03]  /*1bd60*/  ULDC UR8, c[0x0][0x248] ;  /* 0x0000920000087ab9 */ /* 0x000fc60000000800 */
[----:B------:R-:W-:Y:S01]  /*1bd70*/  PRMT R10, R10, 0x3340, R21 ;  /* 0x000033400a0a7816 */ /* 0x000fe20000000015 */
[----:B------:R-:W-:Y:S01]  /*1bd80*/  STL [R1+0x1040], R19 ;  /* 0x0010401301007387 */ /* 0x000fe20000100800 */
[----:B------:R-:W-:Y:S01]  /*1bd90*/  VIADD R102, R103, UR6 ;  /* 0x0000000667667c36 */ /* 0x000fe20008000000 */
[----:B------:R-:W-:Y:S01]  /*1bda0*/  LOP3.LUT R21, R15, 0xffff, RZ, 0xc0, !PT ;  /* 0x0000ffff0f157812 */ /* 0x000fe200078ec0ff */
[----:B------:R-:W-:Y:S01]  /*1bdb0*/  ULDC UR6, c[0x0][0x248] ;  /* 0x0000920000067ab9 */ /* 0x000fe20000000800 */
[----:B------:R0:W-:Y:S01]  /*1bdc0*/  STL [R1+0x1044], R10 ;  /* 0x0010440a01007387 */ /* 0x0001e20000100800 */
[----:B------:R-:W-:Y:S01]  /*1bdd0*/  VIADD R101, R102, UR9 ;  /* 0x0000000966657c36 */ /* 0x000fe20008000000 */
[----:B------:R-:W-:Y:S01]  /*1bde0*/  LOP3.LUT R74, R74, 0xffff, RZ, 0xc0, !PT ;  /* 0x0000ffff4a4a7812 */ /* 0x000fe200078ec0ff */
[----:B------:R-:W-:Y:S01]  /*1bdf0*/  ULDC UR9, c[0x0][0x248] ;  /* 0x0000920000097ab9 */ /* 0x000fe20000000800 */
[----:B0-----:R-:W-:Y:S01]  /*1be00*/  LOP3.LUT R10, R16, 0xffff, RZ, 0xc0, !PT ;  /* 0x0000ffff100a7812 */ /* 0x001fe200078ec0ff */
[----:B------:R-:W-:Y:S01]  /*1be10*/  VIADD R100, R101, UR5 ;  /* 0x0000000565647c36 */ /* 0x000fe20008000000 */
[----:B------:R-:W-:-:S02]  /*1be20*/  ULDC UR5, c[0x0][0x248] ;  /* 0x0000920000057ab9 */ /* 0x000fc40000000800 */
[----:B------:R-:W-:Y:S02]  /*1be30*/  SHF.R.U32.HI R23, RZ, 0x8, R10 ;  /* 0x00000008ff177819 */ /* 0x000fe4000001160a */
[--C-:B------:R-:W-:Y:S02]  /*1be40*/  PRMT R10, R10, 0x3340, R66.reuse ;  /* 0x000033400a0a7816 */ /* 0x100fe40000000042 */
[----:B------:R-:W-:Y:S01]  /*1be50*/  F2FP.SATFINITE.E4M3.F32.PACK_AB_MERGE_C R25, R99, R98, RZ ;  /* 0x000000626319723e */ /* 0x000fe200048070ff */
[----:B------:R-:W-:Y:S01]  /*1be60*/  VIADD R99, R100, UR5 ;  /* 0x0000000564637c36 */ /* 0x000fe20008000000 */
[----:B------:R-:W-:Y:S01]  /*1be70*/  SHF.R.U32.HI R48, RZ, 0x8, R66 ;  /* 0x00000008ff307819 */ /* 0x000fe20000011642 */
[----:B------:R0:W-:Y:S01]  /*1be80*/  STL [R1+0x11e8], R10 ;  /* 0x0011e80a01007387 */ /* 0x0001e20000100800 */
[----:B------:R-:W-:Y:S01]  /*1be90*/  PRMT R15, R21, 0x3340, R74 ;  /* 0x00003340150f7816 */ /* 0x000fe2000000004a */
[----:B------:R-:W-:Y:S01]  /*1bea0*/  VIADD R98, R99, UR6 ;  /* 0x0000000663627c36 */ /* 0x000fe20008000000 */
[----:B------:R-:W-:Y:S01]  /*1beb0*/  LOP3.LUT R23, R23, 0xffff, RZ, 0xc0, !PT ;  /* 0x0000ffff17177812 */ /* 0x000fe200078ec0ff */
[----:B------:R-:W-:Y:S01]  /*1bec0*/  ULDC UR5, c[0x0][0x248] ;  /* 0x0000920000057ab9 */ /* 0x000fe20000000800 */
[----:B------:R-:W-:-:S02]  /*1bed0*/  LOP3.LUT R48, R48, 0xffff, RZ, 0xc0, !PT ;  /* 0x0000ffff30307812 */ /* 0x000fc400078ec0ff */
[----:B0-----:R-:W-:Y:S01]  /*1bee0*/  SHF.R.U32.HI R10, RZ, 0x8, R21 ;  /* 0x00000008ff0a7819 */ /* 0x001fe20000011615 */
[----:B------:R0:W-:Y:S01]  /*1bef0*/  STL [R1+0x1200], R15 ;  /* 0x0012000f01007387 */ /* 0x0001e20000100800 */
[----:B------:R-:W-:Y:S01]  /*1bf00*/  SHF.R.U32.HI R21, RZ, 0x8, R74 ;  /* 0x00000008ff157819 */ /* 0x000fe2000001164a */
[----:B------:R-:W-:Y:S01]  /*1bf10*/  ULDC UR6, c[0x0][0x248] ;  /* 0x0000920000067ab9 */ /* 0x000fe20000000800 */
[----:B------:R-:W-:Y:S02]  /*1bf20*/  LOP3.LUT R10, R10, 0xffff, RZ, 0xc0, !PT ;  /* 0x0000ffff0a0a7812 */ /* 0x000fe400078ec0ff */
[----:B------:R-:W-:Y:S01]  /*1bf30*/  LOP3.LUT R21, R21, 0xffff, RZ, 0xc0, !PT ;  /* 0x0000ffff15157812 */ /* 0x000fe200078ec0ff */
[----:B------:R-:W-:Y:S01]  /*1bf40*/  VIADD R97, R98, UR5 ;  /* 0x0000000562617c36 */ /* 0x000fe20008000000 */
[----:B------:R-:W-:Y:S01]  /*1bf50*/  LOP3.LUT R82, R82, 0xffff, RZ, 0xc0, !PT ;  /* 0x0000ffff52527812 */ /* 0x000fe200078ec0ff */
[----:B------:R-:W-:Y:S01]  /*1bf60*/  ULDC UR5, c[0x0][0x248] ;  /* 0x0000920000057ab9 */ /* 0x000fe20000000800 */
[----:B------:R-:W-:-:S02]  /*1bf70*/  PRMT R10, R10, 0x3340, R21 ;  /* 0x000033400a0a7816 */ /* 0x000fc40000000015 */
[----:B0-----:R-:W-:Y:S01]  /*1bf80*/  PRMT R15, R23, 0x3340, R48 ;  /* 0x00003340170f7816 */ /* 0x001fe20000000030 */
[----:B------:R-:W-:Y:S01]  /*1bf90*/  VIADD R96, R97, UR7 ;  /* 0x0000000761607c36 */ /* 0x000fe20008000000 */
[----:B------:R-:W-:Y:S01]  /*1bfa0*/  F2FP.SATFINITE.E4M3.F32.PACK_AB_MERGE_C R90, R91, R90, RZ ;  /* 0x0000005a5b5a723e */ /* 0x000fe200048070ff */
[----:B------:R-:W-:Y:S02]  /*1bfb0*/  ULDC UR7, c[0x0][0x248] ;  /* 0x0000920000077ab9 */ /* 0x000fe40000000800 */
        /* <DEDUP_REMOVED lines=8> */
[----:B0-----:R-:W-:-:S04]  /*1c040*/  LOP3.LUT R10, R14, 0xffff, RZ, 0xc0, !PT ;  /* 0x0000ffff0e0a7812 */ /* 0x001fc800078ec0ff */
[----:B------:R-:W-:Y:S02]  /*1c050*/  SHF.R.U32.HI R23, RZ, 0x8, R10 ;  /* 0x00000008ff177819 */ /* 0x000fe4000001160a */
[--C-:B------:R-:W-:Y:S01]  /*1c060*/  PRMT R10, R10, 0x3340, R82.reuse ;  /* 0x000033400a0a7816 */ /* 0x100fe20000000052 */
[----:B------:R-:W-:Y:S01]  /*1c070*/  VIADD R93, R94, UR9 ;  /* 0x000000095e5d7c36 */ /* 0x000fe20008000000 */
[----:B------:R-:W-:Y:S01]  /*1c080*/  SHF.R.U32.HI R48, RZ, 0x8, R82 ;  /* 0x00000008ff307819 */ /* 0x000fe20000011652 */
[----:B------:R-:W-:Y:S01]  /*1c090*/  ULDC UR9, c[0x0][0x248] ;  /* 0x0000920000097ab9 */ /* 0x000fe20000000800 */
[----:B------:R-:W-:Y:S01]  /*1c0a0*/  PRMT R13, R21, 0x3340, R90 ;  /* 0x00003340150d7816 */ /* 0x000fe2000000005a */
[----:B------:R0:W-:Y:S01]  /*1c0b0*/  STL [R1+0x120c], R10 ;  /* 0x00120c0a01007387 */ /* 0x0001e20000100800 */
[----:B------:R-:W-:Y:S01]  /*1c0c0*/  VIADD R92, R93, UR5 ;  /* 0x000000055d5c7c36 */ /* 0x000fe20008000000 */
[----:B------:R-:W-:Y:S01]  /*1c0d0*/  ULDC UR5, c[0x0][0x248] ;  /* 0x0000920000057ab9 */ /* 0x000fe20000000800 */
[----:B------:R-:W-:-:S02]  /*1c0e0*/  LOP3.LUT R23, R23, 0xffff, RZ, 0xc0, !PT ;  /* 0x0000ffff17177812 */ /* 0x000fc400078ec0ff */
[----:B------:R-:W-:Y:S02]  /*1c0f0*/  LOP3.LUT R48, R48, 0xffff, RZ, 0xc0, !PT ;  /* 0x0000ffff30307812 */ /* 0x000fe400078ec0ff */
[----:B0-----:R-:W-:Y:S02]  /*1c100*/  SHF.R.U32.HI R10, RZ, 0x8, R21 ;  /* 0x00000008ff0a7819 */ /* 0x001fe40000011615 */
[----:B------:R-:W-:Y:S01]  /*1c110*/  SHF.R.U32.HI R21, RZ, 0x8, R90 ;  /* 0x00000008ff157819 */ /* 0x000fe2000001165a */
[----:B------:R-:W-:Y:S01]  /*1c120*/  VIADD R91, R92, UR5 ;  /* 0x000000055c5b7c36 */ /* 0x000fe20008000000 */
[----:B------:R-:W-:Y:S01]  /*1c130*/  LOP3.LUT R10, R10, 0xffff, RZ, 0xc0, !PT ;  /* 0x0000ffff0a0a7812 */ /* 0x000fe200078ec0ff */
[----:B------:R0:W-:Y:S01]  /*1c140*/  STL [R1+0x1218], R13 ;  /* 0x0012180d01007387 */ /* 0x0001e20000100800 */
[----:B------:R-:W-:Y:S01]  /*1c150*/  LOP3.LUT R21, R21, 0xffff, RZ, 0xc0, !PT ;  /* 0x0000ffff15157812 */ /* 0x000fe200078ec0ff */
[----:B------:R-:W-:Y:S02]  /*1c160*/  ULDC UR5, c[0x0][0x248] ;  /* 0x0000920000057ab9 */ /* 0x000fe40000000800 */
[----:B------:R-:W-:Y:S01]  /*1c170*/  VIADD R90, R91, UR5 ;  /* 0x000000055b5a7c36 */ /* 0x000fe20008000000 */
[----:B------:R-:W-:Y:S01]  /*1c180*/  PRMT R10, R10, 0x3340, R21 ;  /* 0x000033400a0a7816 */ /* 0x000fe20000000015 */
[----:B------:R-:W-:Y:S01]  /*1c190*/  ULDC UR5, c[0x0][0x248] ;  /* 0x0000920000057ab9 */ /* 0x000fe20000000800 */
[----:B0-----:R-:W-:Y:S01]  /*1c1a0*/  PRMT R13, R23, 0x3340, R48 ;  /* 0x00003340170d7816 */ /* 0x001fe20000000030 */
[----:B------:R-:W-:Y:S01]  /*1c1b0*/  VIADD R89, R90, UR6 ;  /* 0x000000065a597c36 */ /* 0x000fe20008000000 */
[----:B------:R-:W-:Y:S01]  /*1c1c0*/  LOP3.LUT R25, R25, 0xffff, RZ, 0xc0, !PT ;  /* 0x0000ffff19197812 */ /* 0x000fe200078ec0ff */
[----:B------:R-:W0:Y:S01]  /*1c1d0*/  LDC R48, c[0x0][0x244] ;  /* 0x00009100ff307b82 */ /* 0x000e220000000800 */
[----:B------:R-:W-:Y:S01]  /*1c1e0*/  LOP3.LUT R21, R11, 0xffff, RZ, 0xc0, !PT ;  /* 0x0000ffff0b157812 */ /* 0x000fe200078ec0ff */
[----:B------:R-:W-:Y:S01]  /*1c1f0*/  STL [R1+0x10a0], R13 ;  /* 0x0010a00d01007387 */ /* 0x000fe20000100800 */
[----:B------:R-:W-:Y:S01]  /*1c200*/  VIADD R88, R89, UR7 ;  /* 0x0000000759587c36 */ /* 0x000fe20008000000 */
[----:B------:R-:W-:Y:S01]  /*1c210*/  LOP3.LUT R27, R27, 0xffff, RZ, 0xc0, !PT ;  /* 0x0000ffff1b1b7812 */ /* 0x000fe200078ec0ff */
[----:B------:R-:W-:Y:S01]  /*1c220*/  ULDC UR6, c[0x0][0x248] ;  /* 0x0000920000067ab9 */ /* 0x000fe20000000800 */
[----:B------:R1:W-:Y:S01]  /*1c230*/  STL [R1+0x10d4], R10 ;  /* 0x0010d40a01007387 */ /* 0x0003e20000100800 */
[----:B------:R-:W-:Y:S01]  /*1c240*/  VIADD R87, R88, UR5 ;  /* 0x0000000558577c36 */ /* 0x000fe20008000000 */
[----:B------:R-:W-:Y:S01]  /*1c250*/  ULDC UR5, c[0x0][0x248] ;  /* 0x0000920000057ab9 */ /* 0x000fe20000000800 */
[----:B-1----:R-:W-:-:S04]  /*1c260*/  LOP3.LUT R10, R12, 0xffff, RZ, 0xc0, !PT ;  /* 0x0000ffff0c0a7812 */ /* 0x002fc800078ec0ff */
[--C-:B------:R-:W-:Y:S01]  /*1c270*/  PRMT R11, R10, 0x3340, R25.reuse ;  /* 0x000033400a0b7816 */ /* 0x100fe20000000019 */
[----:B------:R-:W-:Y:S01]  /*1c280*/  VIADD R86, R87, UR8 ;  /* 0x0000000857567c36 */ /* 0x000fe20008000000 */
[----:B------:R-:W-:Y:S02]  /*1c290*/  SHF.R.U32.HI R23, RZ, 0x8, R10 ;  /* 0x00000008ff177819 */ /* 0x000fe4000001160a */
[----:B------:R-:W-:Y:S01]  /*1c2a0*/  SHF.R.U32.HI R25, RZ, 0x8, R25 ;  /* 0x00000008ff197819 */ /* 0x000fe20000011619 */
[----:B------:R1:W-:Y:S01]  /*1c2b0*/  STL [R1+0x121c], R11 ;  /* 0x00121c0b01007387 */ /* 0x0003e20000100800 */
[----:B------:R-:W-:Y:S01]  /*1c2c0*/  SHF.R.U32.HI R10, RZ, 0x8, R21 ;  /* 0x00000008ff0a7819 */ /* 0x000fe20000011615 */
[----:B------:R-:W-:Y:S01]  /*1c2d0*/  VIADD R85, R86, UR9 ;  /* 0x0000000956557c36 */ /* 0x000fe20008000000 */
[----:B------:R-:W-:Y:S01]  /*1c2e0*/  LOP3.LUT R23, R23, 0xffff, RZ, 0xc0, !PT ;  /* 0x0000ffff17177812 */ /* 0x000fe200078ec0ff */
[----:B------:R-:W-:Y:S01]  /*1c2f0*/  ULDC.64 UR8, c[0x0][0x220] ;  /* 0x0000880000087ab9 */ /* 0x000fe20000000a00 */
[----:B------:R-:W-:-:S02]  /*1c300*/  LOP3.LUT R25, R25, 0xffff, RZ, 0xc0, !PT ;  /* 0x0000ffff19197812 */ /* 0x000fc400078ec0ff */
[--C-:B-1----:R-:W-:Y:S02]  /*1c310*/  PRMT R11, R21, 0x3340, R27.reuse ;  /* 0x00003340150b7816 */ /* 0x102fe4000000001b */
[----:B------:R-:W-:Y:S02]  /*1c320*/  SHF.R.U32.HI R21, RZ, 0x8, R27 ;  /* 0x00000008ff157819 */ /* 0x000fe4000001161b */
[----:B------:R-:W-:Y:S02]  /*1c330*/  LOP3.LUT R10, R10, 0xffff, RZ, 0xc0, !PT ;  /* 0x0000ffff0a0a7812 */ /* 0x000fe400078ec0ff */
[----:B------:R-:W-:Y:S01]  /*1c340*/  LOP3.LUT R21, R21, 0xffff, RZ, 0xc0, !PT ;  /* 0x0000ffff15157812 */ /* 0x000fe200078ec0ff */
[----:B------:R1:W-:Y:S01]  /*1c350*/  STL [R1+0x1220], R11 ;  /* 0x0012200b01007387 */ /* 0x0003e20000100800 */
[----:B------:R-:W-:Y:S01]  /*1c360*/  VIADD R84, R85, UR6 ;  /* 0x0000000655547c36 */ /* 0x000fe20008000000 */
[----:B------:R-:W-:Y:S01]  /*1c370*/  ULDC UR6, c[0x0][0x248] ;  /* 0x0000920000067ab9 */ /* 0x000fe20000000800 */
[----:B------:R-:W-:-:S02]  /*1c380*/  PRMT R10, R10, 0x3340, R21 ;  /* 0x000033400a0a7816 */ /* 0x000fc40000000015 */
[----:B------:R-:W-:Y:S01]  /*1c390*/  VIADD R83, R84, UR5 ;  /* 0x0000000554537c36 */ /* 0x000fe20008000000 */
[----:B------:R-:W-:Y:S01]  /*1c3a0*/  ULDC UR5, c[0x0][0x244] ;  /* 0x0000910000057ab9 */ /* 0x000fe20000000800 */
[----:B-1----:R-:W-:-:S05]  /*1c3b0*/  PRMT R11, R23, 0x3340, R25 ;  /* 0x00003340170b7816 */ /* 0x002fca0000000019 */
[----:B------:R-:W-:Y:S04]  /*1c3c0*/  STL [R1+0x10e8], R11 ;  /* 0x0010e80b01007387 */ /* 0x000fe80000100800 */
[----:B------:R4:W-:Y:S01]  /*1c3d0*/  STL [R1+0x10f8], R10 ;  /* 0x0010f80a01007387 */ /* 0x0009e20000100800 */
[----:B------:R-:W-:Y:S01]  /*1c3e0*/  VIADD R82, R83, UR6 ;  /* 0x0000000653527c36 */ /* 0x000fe20008000000 */
[----:B------:R-:W-:Y:S01]  /*1c3f0*/  ULDC.64 UR6, c[0x0][0x220] ;  /* 0x0000880000067ab9 */ /* 0x000fe20000000a00 */
[----:B----4-:R-:W-:Y:S01]  /*1c400*/  IMAD R10, R5, UR5, RZ ;  /* 0x00000005050a7c24 */ /* 0x010fe2000f8e02ff */
[----:B------:R-:W-:Y:S01]  /*1c410*/  SHF.R.S32.HI R27, RZ, 0x1f, R22 ;  /* 0x0000001fff1b7819 */ /* 0x000fe20000011416 */
[----:B------:R-:W-:Y:S02]  /*1c420*/  ULDC UR5, c[0x0][0x248] ;  /* 0x0000920000057ab9 */ /* 0x000fe40000000800 */
[----:B0-----:R-:W-:Y:S01]  /*1c430*/  IMAD R48, R48, 0x80, R10 ;  /* 0x0000008030307824 */ /* 0x001fe200078e020a */
[----:B------:R-:W-:-:S02]  /*1c440*/  IADD3 R52, P3, R10, UR6, RZ ;  /* 0x000000060a347c10 */ /* 0x000fc4000ff7e0ff */
[----:B------:R-:W-:Y:S02]  /*1c450*/  SHF.R.S32.HI R23, RZ, 0x1f, R26 ;  /* 0x0000001fff177819 */ /* 0x000fe4000001141a */
[----:B------:R-:W-:Y:S02]  /*1c460*/  SHF.R.S32.HI R25, RZ, 0x1f, R29 ;  /* 0x0000001fff197819 */ /* 0x000fe4000001141d */
[----:B------:R-:W-:Y:S02]  /*1c470*/  SHF.R.S32.HI R21, RZ, 0x1f, R30 ;  /* 0x0000001fff157819 */ /* 0x000fe4000001141e */
[----:B------:R-:W-:Y:S02]  /*1c480*/  SHF.R.S32.HI R157, RZ, 0x1f, R9 ;  /* 0x0000001fff9d7819 */ /* 0x000fe40000011409 */
[----:B------:R-:W-:Y:S01]  /*1c490*/  SHF.R.S32.HI R155, RZ, 0x1f, R164 ;  /* 0x0000001fff9b7819 */ /* 0x000fe200000114a4 */
[----:B------:R-:W-:Y:S01]  /*1c4a0*/  VIADD R81, R82, UR5 ;  /* 0x0000000552517c36 */ /* 0x000fe20008000000 */
[----:B------:R-:W-:Y:S01]  /*1c4b0*/  IADD3 R51, P4, R48, UR8, RZ ;  /* 0x0000000830337c10 */ /* 0x000fe2000ff9e0ff */
[----:B------:R-:W-:Y:S01]  /*1c4c0*/  ULDC UR5, c[0x0][0x248] ;  /* 0x0000920000057ab9 */ /* 0x000fe20000000800 */
[----:B------:R-:W-:Y:S01]  /*1c4d0*/  LEA.HI.X.SX32 R10, R10, UR7, 0x1, P3 ;  /* 0x000000070a0a7c11 */ /* 0x000fe200098f0eff */
[----:B------:R-:W-:Y:S01]  /*1c4e0*/  ULDC UR6, c[0x0][0x248] ;  /* 0x0000920000067ab9 */ /* 0x000fe20000000800 */
[----:B------:R-:W-:-:S02]  /*1c4f0*/  LEA.HI.X.SX32 R48, R48, UR9, 0x1, P4 ;  /* 0x0000000930307c11 */ /* 0x000fc4000a0f0eff */
[-C--:B------:R-:W-:Y:S01]  /*1c500*/  IADD3 R232, P6, R29, R52.reuse, RZ ;  /* 0x000000341de87210 */ /* 0x080fe20007fde0ff */
[----:B------:R-:W-:Y:S01]  /*1c510*/  VIADD R80, R81, UR10 ;  /* 0x0000000a51507c36 */ /* 0x000fe20008000000 */
[-C--:B------:R-:W-:Y:S01]  /*1c520*/  IADD3 R14, P3, R22, R52.reuse, RZ ;  /* 0x00000034160e7210 */ /* 0x080fe20007f7e0ff */
[----:B------:R-:W-:Y:S01]  /*1c530*/  ULDC UR7, c[0x0][0x248] ;  /* 0x0000920000077ab9 */ /* 0x000fe20000000800 */
[----:B------:R-:W-:Y:S01]  /*1c540*/  IADD3 R12, P4, R26, R52, RZ ;  /* 0x000000341a0c7210 */ /* 0x000fe20007f9e0ff */
[----:B------:R-:W-:Y:S01]  /*1c550*/  ULDC UR8, c[0x0][0x248] ;  /* 0x0000920000087ab9 */ /* 0x000fe20000000800 */
[----:B------:R-:W-:Y:S01]  /*1c560*/  IADD3 R228, P5, R22, R51, RZ ;  /* 0x0000003316e47210 */ /* 0x000fe20007fbe0ff */
[--C-:B------:R-:W-:Y:S01]  /*1c570*/  IMAD.X R15, R27, 0x1, R10.reuse, P3 ;  /* 0x000000011b0f7824 */ /* 0x100fe200018e060a */
[----:B------:R-:W-:Y:S01]  /*1c580*/  ULDC UR9, c[0x0][0x248] ;  /* 0x0000920000097ab9 */ /* 0x000fe20000000800 */
[----:B------:R-:W-:Y:S01]  /*1c590*/  IMAD.X R13, R23, 0x1, R10, P4 ;  /* 0x00000001170d7824 */ /* 0x000fe200020e060a */
[----:B------:R-:W-:-:S02]  /*1c5a0*/  ULDC UR10, c[0x0][0x248] ;  /* 0x00009200000a7ab9 */ /* 0x000fc40000000800 */
[----:B------:R-:W-:Y:S04]  /*1c5b0*/  STL.64 [R1+0xe60], R14 ;  /* 0x000e600e01007387 */ /* 0x000fe80000100a00 */
[----:B------:R0:W-:Y:S01]  /*1c5c0*/  STL.64 [R1+0xe58], R12 ;  /* 0x000e580c01007387 */ /* 0x0001e20000100a00 */
[----:B------:R-:W-:Y:S02]  /*1c5d0*/  IMAD.X R229, R27, 0x1, R48, P5 ;  /* 0x000000011be57824 */ /* 0x000fe400028e0630 */
[----:B------:R-:W-:Y:S01]  /*1c5e0*/  IMAD.X R233, R25, 0x1, R10, P6 ;  /* 0x0000000119e97824 */ /* 0x000fe200030e060a */
[-C--:B0-----:R-:W-:Y:S02]  /*1c5f0*/  IADD3 R12, P4, R29, R51.reuse, RZ ;  /* 0x000000331d0c7210 */ /* 0x081fe40007f9e0ff */
[----:B------:R-:W-:-:S03]  /*1c600*/  IADD3 R14, P3, R26, R51, RZ ;  /* 0x000000331a0e7210 */ /* 0x000fc60007f7e0ff */
[--C-:B------:R-:W-:Y:S01]  /*1c610*/  IMAD.X R13, R25, 0x1, R48.reuse, P4 ;  /* 0x00000001190d7824 */ /* 0x100fe200020e0630 */
[----:B------:R-:W-:Y:S01]  /*1c620*/  STL.64 [R1+0xe48], R228 ;  /* 0x000e48e401007387 */ /* 0x000fe20000100a00 */
[----:B------:R-:W-:-:S03]  /*1c630*/  IMAD.X R15, R23, 0x1, R48, P3 ;  /* 0x00000001170f7824 */ /* 0x000fc600018e0630 */
[----:B------:R-:W-:Y:S04]  /*1c640*/  STL.64 [R1+0xe50], R232 ;  /* 0x000e50e801007387 */ /* 0x000fe80000100a00 */
[----:B------:R0:W-:Y:S01]  /*1c650*/  STL.64 [R1+0xe38], R12 ;  /* 0x000e380c01007387 */ /* 0x0001e20000100a00 */
[----:B------:R-:W-:Y:S02]  /*1c660*/  SHF.R.S32.HI R22, RZ, 0x1f, R31 ;  /* 0x0000001fff167819 */ /* 0x000fe4000001141f */
[C---:B0-----:R-:W-:Y:S01]  /*1c670*/  IADD3 R12, P3, R30.reuse, R51, RZ ;  /* 0x000000331e0c7210 */ /* 0x041fe20007f7e0ff */
[----:B------:R0:W-:Y:S04]  /*1c680*/  STL.64 [R1+0xe40], R14 ;  /* 0x000e400e01007387 */ /* 0x0001e80000100a00 */
[----:B------:R-:W-:Y:S01]  /*1c690*/  IMAD.X R13, R21, 0x1, R48, P3 ;  /* 0x00000001150d7824 */ /* 0x000fe200018e0630 */
[----:B------:R-:W-:-:S04]  /*1c6a0*/  IADD3 R228, P5, R30, R52, RZ ;  /* 0x000000341ee47210 */ /* 0x000fc80007fbe0ff */
[----:B------:R1:W-:Y:S01]  /*1c6b0*/  STL.64 [R1+0xe28], R12 ;  /* 0x000e280c01007387 */ /* 0x0003e20000100a00 */
[----:B0-----:R-:W-:Y:S01]  /*1c6c0*/  IADD3 R14, P4, R31, R52, RZ ;  /* 0x000000341f0e7210 */ /* 0x001fe20007f9e0ff */
[----:B------:R-:W-:-:S04]  /*1c6d0*/  IMAD.X R229, R21, 0x1, R10, P5 ;  /* 0x0000000115e57824 */ /* 0x000fc800028e060a */
[C---:B------:R-:W-:Y:S01]  /*1c6e0*/  IMAD.X R15, R22.reuse, 0x1, R10, P4 ;  /* 0x00000001160f7824 */ /* 0x040fe200020e060a */
[----:B-1----:R-:W-:Y:S01]  /*1c6f0*/  IADD3 R12, P3, R31, R51, RZ ;  /* 0x000000331f0c7210 */ /* 0x002fe20007f7e0ff */
[----:B------:R-:W-:Y:S04]  /*1c700*/  STL.64 [R1+0xe30], R228 ;  /* 0x000e30e401007387 */ /* 0x000fe80000100a00 */
[----:B------:R-:W-:Y:S01]  /*1c710*/  IMAD.X R13, R22, 0x1, R48, P3 ;  /* 0x00000001160d7824 */ /* 0x000fe200018e0630 */
[----:B------:R-:W-:Y:S01]  /*1c720*/  STL.64 [R1+0xe20], R14 ;  /* 0x000e200e01007387 */ /* 0x000fe20000100a00 */
[----:B------:R-:W-:-:S03]  /*1c730*/  SHF.R.S32.HI R21, RZ, 0x1f, R33 ;  /* 0x0000001fff157819 */ /* 0x000fc60000011421 */
[----:B------:R0:W-:Y:S01]  /*1c740*/  STL.64 [R1+0xe18], R12 ;  /* 0x000e180c01007387 */ /* 0x0001e20000100a00 */
[C---:B------:R-:W-:Y:S02]  /*1c750*/  IADD3 R26, P4, R33.reuse, R52, RZ ;  /* 0x00000034211a7210 */ /* 0x040fe40007f9e0ff */
[----:B0-----:R-:W-:-:S05]  /*1c760*/  IADD3 R12, P3, R33, R51, RZ ;  /* 0x00000033210c7210 */ /* 0x001fca0007f7e0ff */
[C---:B------:R-:W-:Y:S01]  /*1c770*/  IMAD.X R13, R21.reuse, 0x1, R48, P3 ;  /* 0x00000001150d7824 */ /* 0x040fe200018e0630 */
[----:B------:R-:W-:Y:S02]  /*1c780*/  SHF.R.S32.HI R22, RZ, 0x1f, R34 ;  /* 0x0000001fff167819 */ /* 0x000fe40000011422 */
[----:B------:R-:W-:Y:S02]  /*1c790*/  IADD3 R14, P5, R34, R52, RZ ;  /* 0x00000034220e7210 */ /* 0x000fe40007fbe0ff */
[----:B------:R0:W-:Y:S01]  /*1c7a0*/  STL.64 [R1+0xe08], R12 ;  /* 0x000e080c01007387 */ /* 0x0001e20000100a00 */
[--C-:B------:R-:W-:Y:S02]  /*1c7b0*/  IMAD.X R27, R21, 0x1, R10.reuse, P4 ;  /* 0x00000001151b7824 */ /* 0x100fe400020e060a */
[----:B------:R-:W-:Y:S01]  /*1c7c0*/  IMAD.X R15, R22, 0x1, R10, P5 ;  /* 0x00000001160f7824 */ /* 0x000fe200028e060a */
[----:B0-----:R-:W-:Y:S02]  /*1c7d0*/  IADD3 R12, P3, R34, R51, RZ ;  /* 0x00000033220c7210 */ /* 0x001fe40007f7e0ff */
[----:B------:R0:W-:Y:S03]  /*1c7e0*/  STL.64 [R1+0xe10], R26 ;  /* 0x000e101a01007387 */ /* 0x0001e60000100a00 */
[----:B------:R-:W-:Y:S01]  /*1c7f0*/  IMAD.X R13, R22, 0x1, R48, P3 ;  /* 0x00000001160d7824 */ /* 0x000fe200018e0630 */
[----:B------:R-:W-:Y:S01]  /*1c800*/  STL.64 [R1+0xe00], R14 ;  /* 0x000e000e01007387 */ /* 0x000fe20000100a00 */
[----:B------:R-:W-:-:S03]  /*1c810*/  SHF.R.S32.HI R21, RZ, 0x1f, R35 ;  /* 0x0000001fff157819 */ /* 0x000fc60000011423 */
[----:B------:R1:W-:Y:S01]  /*1c820*/  STL.64 [R1+0xdf8], R12 ;  /* 0x000df80c01007387 */ /* 0x0003e20000100a00 */
[----:B------:R-:W-:Y:S02]  /*1c830*/  SHF.R.S32.HI R22, RZ, 0x1f, R37 ;  /* 0x0000001fff167819 */ /* 0x000fe40000011425 */
[C---:B0-----:R-:W-:Y:S02]  /*1c840*/  IADD3 R26, P4, R35.reuse, R52, RZ ;  /* 0x00000034231a7210 */ /* 0x041fe40007f9e0ff */
[----:B-1----:R-:W-:-:S05]  /*1c850*/  IADD3 R12, P3, R35, R51, RZ ;  /* 0x00000033230c7210 */ /* 0x002fca0007f7e0ff */
[----:B------:R-:W-:Y:S01]  /*1c860*/  IMAD.X R13, R21, 0x1, R48, P3 ;  /* 0x00000001150d7824 */ /* 0x000fe200018e0630 */
[----:B------:R-:W-:-:S04]  /*1c870*/  IADD3 R14, P5, R37, R52, RZ ;  /* 0x00000034250e7210 */ /* 0x000fc80007fbe0ff */
[----:B------:R0:W-:Y:S01]  /*1c880*/  STL.64 [R1+0xde8], R12 ;  /* 0x000de80c01007387 */ /* 0x0001e20000100a00 */
[--C-:B------:R-:W-:Y:S02]  /*1c890*/  IMAD.X R27, R21, 0x1, R10.reuse, P4 ;  /* 0x00000001151b7824 */ /* 0x100fe400020e060a */
[C---:B------:R-:W-:Y:S01]  /*1c8a0*/  IMAD.X R15, R22.reuse, 0x1, R10, P5 ;  /* 0x00000001160f7824 */ /* 0x040fe200028e060a */
        /* <DEDUP_REMOVED lines=146> */
[C---:B0-----:R-:W-:Y:S02]  /*1d1d0*/  IADD3 R26, P4, R8.reuse, R52, RZ ;  /* 0x00000034081a7210 */ /* 0x041fe40007f9e0ff */
[----:B-1----:R-:W-:-:S05]  /*1d1e0*/  IADD3 R12, P3, R8, R51, RZ ;  /* 0x00000033080c7210 */ /* 0x002fca0007f7e0ff */
[C---:B------:R-:W-:Y:S01]  /*1d1f0*/  IMAD.X R13, R21.reuse, 0x1, R48, P3 ;  /* 0x00000001150d7824 */ /* 0x040fe200018e0630 */
[----:B------:R-:W-:Y:S02]  /*1d200*/  SHF.R.S32.HI R8, RZ, 0x1f, R186 ;  /* 0x0000001fff087819 */ /* 0x000fe400000114ba */
[----:B------:R-:W-:Y:S02]  /*1d210*/  IADD3 R14, P5, R186, R52, RZ ;  /* 0x00000034ba0e7210 */ /* 0x000fe40007fbe0ff */
[----:B------:R0:W-:Y:S01]  /*1d220*/  STL.64 [R1+0xc88], R12 ;  /* 0x000c880c01007387 */ /* 0x0001e20000100a00 */
[--C-:B------:R-:W-:Y:S02]  /*1d230*/  IMAD.X R27, R21, 0x1, R10.reuse, P4 ;  /* 0x00000001151b7824 */ /* 0x100fe400020e060a */
[----:B------:R-:W-:Y:S01]  /*1d240*/  IMAD.X R15, R8, 0x1, R10, P5 ;  /* 0x00000001080f7824 */ /* 0x000fe200028e060a */
[----:B0-----:R-:W-:Y:S02]  /*1d250*/  IADD3 R12, P3, R186, R51, RZ ;  /* 0x00000033ba0c7210 */ /* 0x001fe40007f7e0ff */
[----:B------:R-:W-:Y:S03]  /*1d260*/  STL.64 [R1+0xc90], R26 ;  /* 0x000c901a01007387 */ /* 0x000fe60000100a00 */
[----:B------:R-:W-:Y:S01]  /*1d270*/  IMAD.X R13, R8, 0x1, R48, P3 ;  /* 0x00000001080d7824 */ /* 0x000fe200018e0630 */
[----:B------:R-:W-:Y:S01]  /*1d280*/  STL.64 [R1+0xc80], R14 ;  /* 0x000c800e01007387 */ /* 0x000fe20000100a00 */
[----:B------:R-:W-:-:S03]  /*1d290*/  SHF.R.S32.HI R21, RZ, 0x1f, R187 ;  /* 0x0000001fff157819 */ /* 0x000fc600000114bb */
[----:B------:R0:W-:Y:S01]  /*1d2a0*/  STL.64 [R1+0xc78], R12 ;  /* 0x000c780c01007387 */ /* 0x0001e20000100a00 */
[C---:B------:R-:W-:Y:S02]  /*1d2b0*/  IADD3 R22, P4, R187.reuse, R52, RZ ;  /* 0x00000034bb167210 */ /* 0x040fe40007f9e0ff */
[----:B0-----:R-:W-:-:S05]  /*1d2c0*/  IADD3 R12, P3, R187, R51, RZ ;  /* 0x00000033bb0c7210 */ /* 0x001fca0007f7e0ff */
[----:B------:R-:W-:Y:S01]  /*1d2d0*/  IMAD.X R13, R21, 0x1, R48, P3 ;  /* 0x00000001150d7824 */ /* 0x000fe200018e0630 */
[----:B------:R-:W-:Y:S02]  /*1d2e0*/  SHF.R.S32.HI R8, RZ, 0x1f, R189 ;  /* 0x0000001fff087819 */ /* 0x000fe400000114bd */
[----:B------:R-:W-:Y:S02]  /*1d2f0*/  IADD3 R14, P5, R189, R52, RZ ;  /* 0x00000034bd0e7210 */ /* 0x000fe40007fbe0ff */
        /* <DEDUP_REMOVED lines=220> */
[CC--:B0-----:R-:W-:Y:S02]  /*1e0c0*/  IADD3 R22, P4, R224.reuse, R52.reuse, RZ ;  /* 0x00000034e0167210 */ /* 0x0c1fe40007f9e0ff */
[----:B-1----:R-:W-:Y:S02]  /*1e0d0*/  IADD3 R12, P3, R224, R51, RZ ;  /* 0x00000033e00c7210 */ /* 0x002fe40007f7e0ff */
[----:B------:R-:W-:-:S03]  /*1e0e0*/  IADD3 R14, P5, R225, R52, RZ ;  /* 0x00000034e10e7210 */ /* 0x000fc60007fbe0ff */
[C---:B------:R-:W-:Y:S02]  /*1e0f0*/  IMAD.X R13, R21.reuse, 0x1, R48, P3 ;  /* 0x00000001150d7824 */ /* 0x040fe400018e0630 */
[--C-:B------:R-:W-:Y:S02]  /*1e100*/  IMAD.X R23, R21, 0x1, R10.reuse, P4 ;  /* 0x0000000115177824 */ /* 0x100fe400020e060a */
[----:B------:R-:W-:Y:S01]  /*1e110*/  IMAD.X R15, R8, 0x1, R10, P5 ;  /* 0x00000001080f7824 */ /* 0x000fe200028e060a */
[----:B------:R0:W-:Y:S01]  /*1e120*/  STL.64 [R1+0xa68], R12 ;  /* 0x000a680c01007387 */ /* 0x0001e20000100a00 */
[----:B------:R-:W-:-:S03]  /*1e130*/  SHF.R.S32.HI R21, RZ, 0x1f, R227 ;  /* 0x0000001fff157819 */ /* 0x000fc600000114e3 */
[----:B------:R1:W-:Y:S01]  /*1e140*/  STL.64 [R1+0xa70], R22 ;  /* 0x000a701601007387 */ /* 0x0003e20000100a00 */
[----:B0-----:R-:W-:-:S03]  /*1e150*/  IADD3 R12, P3, R225, R51, RZ ;  /* 0x00000033e10c7210 */ /* 0x001fc60007f7e0ff */
[----:B------:R0:W-:Y:S02]  /*1e160*/  STL.64 [R1+0xa60], R14 ;  /* 0x000a600e01007387 */ /* 0x0001e40000100a00 */
[----:B------:R-:W-:Y:S01]  /*1e170*/  IMAD.X R13, R8, 0x1, R48, P3 ;  /* 0x00000001080d7824 */ /* 0x000fe200018e0630 */
[C---:B-1----:R-:W-:Y:S02]  /*1e180*/  IADD3 R22, P4, R227.reuse, R52, RZ ;  /* 0x00000034e3167210 */ /* 0x042fe40007f9e0ff */
[----:B------:R-:W-:Y:S02]  /*1e190*/  SHF.R.S32.HI R8, RZ, 0x1f, R234 ;  /* 0x0000001fff087819 */ /* 0x000fe400000114ea */
[----:B0-----:R-:W-:Y:S01]  /*1e1a0*/  IADD3 R14, P3, R227, R51, RZ ;  /* 0x00000033e30e7210 */ /* 0x001fe20007f7e0ff */
[----:B------:R0:W-:Y:S04]  /*1e1b0*/  STL.64 [R1+0xa58], R12 ;  /* 0x000a580c01007387 */ /* 0x0001e80000100a00 */
[----:B------:R-:W-:-:S02]  /*1e1c0*/  IMAD.X R15, R21, 0x1, R48, P3 ;  /* 0x00000001150f7824 */ /* 0x000fc400018e0630 */
[----:B------:R-:W-:Y:S01]  /*1e1d0*/  IMAD.X R23, R21, 0x1, R10, P4 ;  /* 0x0000000115177824 */ /* 0x000fe200020e060a */
[CC--:B0-----:R-:W-:Y:S02]  /*1e1e0*/  IADD3 R12, P5, R234.reuse, R52.reuse, RZ ;  /* 0x00000034ea0c7210 */ /* 0x0c1fe40007fbe0ff */
[-C--:B------:R-:W-:Y:S02]  /*1e1f0*/  IADD3 R234, P3, R234, R51.reuse, RZ ;  /* 0x00000033eaea7210 */ /* 0x080fe40007f7e0ff */
[----:B------:R-:W-:Y:S02]  /*1e200*/  SHF.R.S32.HI R21, RZ, 0x1f, R230 ;  /* 0x0000001fff157819 */ /* 0x000fe400000114e6 */
[----:B------:R-:W-:Y:S01]  /*1e210*/  IADD3 R232, P4, R230, R52, RZ ;  /* 0x00000034e6e87210 */ /* 0x000fe20007f9e0ff */
[----:B------:R-:W-:Y:S01]  /*1e220*/  IMAD.X R235, R8, 0x1, R48, P3 ;  /* 0x0000000108eb7824 */ /* 0x000fe200018e0630 */
[----:B------:R-:W-:Y:S01]  /*1e230*/  IADD3 R230, P3, R230, R51, RZ ;  /* 0x00000033e6e67210 */ /* 0x000fe20007f7e0ff */
[----:B------:R-:W-:Y:S01]  /*1e240*/  IMAD.X R13, R8, 0x1, R10, P5 ;  /* 0x00000001080d7824 */ /* 0x000fe200028e060a */
[----:B------:R-:W-:-:S02]  /*1e250*/  SHF.R.S32.HI R8, RZ, 0x1f, R226 ;  /* 0x0000001fff087819 */ /* 0x000fc400000114e2 */
[CC--:B------:R-:W-:Y:S01]  /*1e260*/  IADD3 R228, P5, R226.reuse, R52.reuse, RZ ;  /* 0x00000034e2e47210 */ /* 0x0c0fe20007fbe0ff */
[C---:B------:R-:W-:Y:S01]  /*1e270*/  IMAD.X R231, R21.reuse, 0x1, R48, P3 ;  /* 0x0000000115e77824 */ /* 0x040fe200018e0630 */
[-C--:B------:R-:W-:Y:S01]  /*1e280*/  IADD3 R226, P3, R226, R51.reuse, RZ ;  /* 0x00000033e2e27210 */ /* 0x080fe20007f7e0ff */
[----:B------:R-:W-:Y:S01]  /*1e290*/  IMAD.X R233, R21, 0x1, R10, P4 ;  /* 0x0000000115e97824 */ /* 0x000fe200020e060a */
        /* <DEDUP_REMOVED lines=35> */
[----:B------:R0:W-:Y:S01]  /*1e4d0*/  STL.64 [R1+0xa50], R22 ;  /* 0x000a501601007387 */ /* 0x0001e20000100a00 */
[----:B------:R-:W-:-:S02]  /*1e4e0*/  SHF.R.S32.HI R8, RZ, 0x1f, R194 ;  /* 0x0000001fff087819 */ /* 0x000fc400000114c2 */
[C---:B------:R-:W-:Y:S01]  /*1e4f0*/  IADD3 R196, P5, R194.reuse, R52, RZ ;  /* 0x00000034c2c47210 */ /* 0x040fe20007fbe0ff */
[----:B------:R-:W-:Y:S01]  /*1e500*/  IMAD.X R199, R21, 0x1, R48, P3 ;  /* 0x0000000115c77824 */ /* 0x000fe200018e0630 */
[----:B------:R-:W-:Y:S01]  /*1e510*/  STL.64 [R1+0xa48], R14 ;  /* 0x000a480e01007387 */ /* 0x000fe20000100a00 */
[----:B------:R-:W-:-:S03]  /*1e520*/  IADD3 R194, P3, R194, R51, RZ ;  /* 0x00000033c2c27210 */ /* 0x000fc60007f7e0ff */
[----:B------:R1:W-:Y:S01]  /*1e530*/  STL.64 [R1+0xa40], R12 ;  /* 0x000a400c01007387 */ /* 0x0003e20000100a00 */
[----:B------:R-:W-:-:S03]  /*1e540*/  IMAD.X R201, R21, 0x1, R10, P4 ;  /* 0x0000000115c97824 */ /* 0x000fc600020e060a */
[----:B------:R-:W-:Y:S01]  /*1e550*/  STL [R1+0x1400], R234 ;  /* 0x001400ea01007387 */ /* 0x000fe20000100800 */
[----:B------:R-:W-:Y:S01]  /*1e560*/  SHF.R.S32.HI R21, RZ, 0x1f, R188 ;  /* 0x0000001fff157819 */ /* 0x000fe200000114bc */
[----:B------:R-:W-:Y:S02]  /*1e570*/  IMAD.X R195, R8, 0x1, R48, P3 ;  /* 0x0000000108c37824 */ /* 0x000fe400018e0630 */
[----:B------:R-:W-:Y:S01]  /*1e580*/  STL [R1+0x13fc], R235 ;  /* 0x0013fceb01007387 */ /* 0x000fe20000100800 */
[----:B------:R-:W-:-:S03]  /*1e590*/  IADD3 R192, P4, R188, R52, RZ ;  /* 0x00000034bcc07210 */ /* 0x000fc60007f9e0ff */
[----:B------:R-:W-:Y:S01]  /*1e5a0*/  STL [R1+0x1408], R232 ;  /* 0x001408e801007387 */ /* 0x000fe20000100800 */
[----:B------:R-:W-:-:S03]  /*1e5b0*/  IADD3 R188, P3, R188, R51, RZ ;  /* 0x00000033bcbc7210 */ /* 0x000fc60007f7e0ff */
[----:B------:R-:W-:Y:S04]  /*1e5c0*/  STL [R1+0x1404], R233 ;  /* 0x001404e901007387 */ /* 0x000fe80000100800 */
[----:B------:R-:W-:Y:S01]  /*1e5d0*/  STL [R1+0x1410], R230 ;  /* 0x001410e601007387 */ /* 0x000fe20000100800 */
[----:B------:R-:W-:-:S03]  /*1e5e0*/  IMAD.X R197, R8, 0x1, R10, P5 ;  /* 0x0000000108c57824 */ /* 0x000fc600028e060a */
[----:B------:R-:W-:Y:S01]  /*1e5f0*/  STL [R1+0x140c], R231 ;  /* 0x00140ce701007387 */ /* 0x000fe20000100800 */
[----:B------:R-:W-:-:S03]  /*1e600*/  SHF.R.S32.HI R8, RZ, 0x1f, R184 ;  /* 0x0000001fff087819 */ /* 0x000fc600000114b8 */
[----:B------:R-:W-:Y:S01]  /*1e610*/  STL [R1+0x1418], R228 ;  /* 0x001418e401007387 */ /* 0x000fe20000100800 */
[C---:B------:R-:W-:Y:S01]  /*1e620*/  IADD3 R186, P5, R184.reuse, R52, RZ ;  /* 0x00000034b8ba7210 */ /* 0x040fe20007fbe0ff */
[----:B------:R-:W-:Y:S02]  /*1e630*/  IMAD.X R189, R21, 0x1, R48, P3 ;  /* 0x0000000115bd7824 */ /* 0x000fe400018e0630 */
[----:B------:R-:W-:Y:S01]  /*1e640*/  STL [R1+0x1414], R229 ;  /* 0x001414e501007387 */ /* 0x000fe20000100800 */
[----:B------:R-:W-:-:S03]  /*1e650*/  IADD3 R184, P3, R184, R51, RZ ;  /* 0x00000033b8b87210 */ /* 0x000fc60007f7e0ff */
[----:B------:R-:W-:Y:S04]  /*1e660*/  STL [R1+0x1420], R226 ;  /* 0x001420e201007387 */ /* 0x000fe80000100800 */
[----:B------:R-:W-:Y:S04]  /*1e670*/  STL [R1+0x141c], R227 ;  /* 0x00141ce301007387 */ /* 0x000fe80000100800 */
[----:B------:R-:W-:Y:S01]  /*1e680*/  STL [R1+0x1428], R224 ;  /* 0x001428e001007387 */ /* 0x000fe20000100800 */
[----:B------:R-:W-:-:S03]  /*1e690*/  IMAD.X R193, R21, 0x1, R10, P4 ;  /* 0x0000000115c17824 */ /* 0x000fc600020e060a */
[----:B------:R-:W-:Y:S01]  /*1e6a0*/  STL [R1+0x1424], R225 ;  /* 0x001424e101007387 */ /* 0x000fe20000100800 */
[----:B------:R-:W-:-:S03]  /*1e6b0*/  SHF.R.S32.HI R21, RZ, 0x1f, R180 ;  /* 0x0000001fff157819 */ /* 0x000fc600000114b4 */
[----:B------:R-:W-:Y:S01]  /*1e6c0*/  STL [R1+0x1440], R222 ;  /* 0x001440de01007387 */ /* 0x000fe20000100800 */
[----:B------:R-:W-:Y:S01]  /*1e6d0*/  IADD3 R182, P4, R180, R52, RZ ;  /* 0x00000034b4b67210 */ /* 0x000fe20007f9e0ff */
        /* <DEDUP_REMOVED lines=87> */
[----:B0-----:R-:W-:Y:S01]  /*1ec50*/  IADD3 R22, P4, R20, R52, RZ ;  /* 0x0000003414167210 */ /* 0x001fe20007f9e0ff */
        /* <DEDUP_REMOVED lines=8> */
[----:B------:R-:W-:-:S03]  /*1ece0*/  IMAD.X R21, R21, 0x1, R48, P3 ;  /* 0x0000000115157824 */ /* 0x000fc600018e0630 */
[----:B------:R-:W-:Y:S01]  /*1ecf0*/  STL [R1+0x1524], R38 ;  /* 0x0015242601007387 */ /* 0x000fe20000100800 */
[----:B-1----:R-:W-:-:S03]  /*1ed00*/  IADD3 R12, P3, R9, R51, RZ ;  /* 0x00000033090c7210 */ /* 0x002fc60007f7e0ff */
[----:B------:R-:W-:Y:S04]  /*1ed10*/  STL [R1+0x1520], R39 ;  /* 0x0015202701007387 */ /* 0x000fe80000100800 */
[----:B------:R-:W-:Y:S04]  /*1ed20*/  STL [R1+0x152c], R36 ;  /* 0x00152c2401007387 */ /* 0x000fe80000100800 */
[----:B------:R-:W-:Y:S04]  /*1ed30*/  STL [R1+0x1528], R37 ;  /* 0x0015282501007387 */ /* 0x000fe80000100800 */
[----:B------:R-:W-:Y:S01]  /*1ed40*/  STL [R1+0x1538], R34 ;  /* 0x0015382201007387 */ /* 0x000fe20000100800 */
[----:B------:R-:W-:-:S03]  /*1ed50*/  IMAD.X R27, R8, 0x1, R10, P5 ;  /* 0x00000001081b7824 */ /* 0x000fc600028e060a */
[----:B------:R-:W-:Y:S01]  /*1ed60*/  STL [R1+0x1530], R35 ;  /* 0x0015302301007387 */ /* 0x000fe20000100800 */
[----:B------:R-:W-:-:S03]  /*1ed70*/  IMAD.X R13, R157, 0x1, R48, P3 ;  /* 0x000000019d0d7824 */ /* 0x000fc600018e0630 */
        /* <DEDUP_REMOVED lines=8> */
[----:B------:R0:W-:Y:S01]  /*1ee00*/  STL.64 [R1+0xa38], R12 ;  /* 0x000a380c01007387 */ /* 0x0001e20000100a00 */
[----:B------:R-:W-:-:S02]  /*1ee10*/  IADD3 R8, P5, R9, R52, RZ ;  /* 0x0000003409087210 */ /* 0x000fc40007fbe0ff */
[C---:B------:R-:W-:Y:S02]  /*1ee20*/  IADD3 R166, P4, R164.reuse, R52, RZ ;  /* 0x00000034a4a67210 */ /* 0x040fe40007f9e0ff */
[----:B0-----:R-:W-:Y:S01]  /*1ee30*/  IADD3 R12, P3, R164, R51, RZ ;  /* 0x00000033a40c7210 */ /* 0x001fe20007f7e0ff */
[----:B------:R-:W-:-:S04]  /*1ee40*/  IMAD.X R9, R157, 0x1, R10, P5 ;  /* 0x000000019d097824 */ /* 0x000fc800028e060a */
[----:B------:R-:W-:Y:S01]  /*1ee50*/  IMAD.X R13, R155, 0x1, R48, P3 ;  /* 0x000000019b0d7824 */ /* 0x000fe200018e0630 */
        /* <DEDUP_REMOVED lines=15> */
[C---:B------:R-:W-:Y:S02]  /*1ef50*/  IADD3 R14, P5, R160.reuse, R52, RZ ;  /* 0x00000034a00e7210 */ /* 0x040fe40007fbe0ff */
        /* <DEDUP_REMOVED lines=191> */
[CC--:B0-----:R-:W-:Y:S02]  /*1fb50*/  IADD3 R26, P4, R130.reuse, R52.reuse, RZ ;  /* 0x00000034821a7210 */ /* 0x0c1fe40007f9e0ff */
[----:B-1----:R-:W-:Y:S02]  /*1fb60*/  IADD3 R12, P3, R130, R51, RZ ;  /* 0x00000033820c7210 */ /* 0x002fe40007f7e0ff */
[----:B------:R-:W-:Y:S02]  /*1fb70*/  SHF.R.S32.HI R130, RZ, 0x1f, R129 ;  /* 0x0000001fff827819 */ /* 0x000fe40000011481 */
[----:B------:R-:W-:Y:S01]  /*1fb80*/  IADD3 R14, P5, R129, R52, RZ ;  /* 0x00000034810e7210 */ /* 0x000fe20007fbe0ff */
[C---:B------:R-:W-:Y:S02]  /*1fb90*/  IMAD.X R13, R131.reuse, 0x1, R48, P3 ;  /* 0x00000001830d7824 */ /* 0x040fe400018e0630 */
[----:B------:R-:W-:-:S02]  /*1fba0*/  IMAD.X R27, R131, 0x1, R10, P4 ;  /* 0x00000001831b7824 */ /* 0x000fc400020e060a */
[----:B------:R-:W-:Y:S01]  /*1fbb0*/  IMAD.X R15, R130, 0x1, R10, P5 ;  /* 0x00000001820f7824 */ /* 0x000fe200028e060a */
[----:B------:R0:W-:Y:S04]  /*1fbc0*/  STL.64 [R1+0x28], R12 ;  /* 0x0000280c01007387 */ /* 0x0001e80000100a00 */
[----:B------:R1:W-:Y:S01]  /*1fbd0*/  STL.64 [R1+0x30], R26 ;  /* 0x0000301a01007387 */ /* 0x0003e20000100a00 */
[----:B0-----:R-:W-:-:S03]  /*1fbe0*/  IADD3 R12, P3, R129, R51, RZ ;  /* 0x00000033810c7210 */ /* 0x001fc60007f7e0ff */
[----:B------:R0:W-:Y:S01]  /*1fbf0*/  STL.64 [R1+0x20], R14 ;  /* 0x0000200e01007387 */ /* 0x0001e20000100a00 */
[----:B------:R-:W-:Y:S01]  /*1fc00*/  SHF.R.S32.HI R129, RZ, 0x1f, R128 ;  /* 0x0000001fff817819 */ /* 0x000fe20000011480 */
[----:B------:R-:W-:Y:S01]  /*1fc10*/  IMAD.X R13, R130, 0x1, R48, P3 ;  /* 0x00000001820d7824 */ /* 0x000fe200018e0630 */
[C---:B-1----:R-:W-:Y:S02]  /*1fc20*/  IADD3 R26, P4, R128.reuse, R52, RZ ;  /* 0x00000034801a7210 */ /* 0x042fe40007f9e0ff */
[----:B0-----:R-:W-:Y:S02]  /*1fc30*/  IADD3 R14, P3, R128, R51, RZ ;  /* 0x00000033800e7210 */ /* 0x001fe40007f7e0ff */
[----:B------:R0:W-:Y:S01]  /*1fc40*/  STL.64 [R1+0x18], R12 ;  /* 0x0000180c01007387 */ /* 0x0001e20000100a00 */
[----:B------:R-:W-:Y:S02]  /*1fc50*/  SHF.R.S32.HI R128, RZ, 0x1f, R250 ;  /* 0x0000001fff807819 */ /* 0x000fe400000114fa */
        /* <DEDUP_REMOVED lines=18> */
[----:B------:R-:W-:Y:S01]  /*1fd80*/  STL.64 [R1+0x10], R26 ;  /* 0x0000101a01007387 */ /* 0x000fe20000100a00 */
[----:B------:R-:W-:Y:S01]  /*1fd90*/  IMAD.X R245, R128, 0x1, R10, P5 ;  /* 0x0000000180f57824 */ /* 0x000fe200028e060a */
[----:B------:R-:W-:-:S02]  /*1fda0*/  SHF.R.S32.HI R128, RZ, 0x1f, R127 ;  /* 0x0000001fff807819 */ /* 0x000fc4000001147f */
[----:B------:R-:W-:Y:S01]  /*1fdb0*/  STL.64 [R1+0x8], R14 ;  /* 0x0000080e01007387 */ /* 0x000fe20000100a00 */
[----:B------:R-:W-:-:S03]  /*1fdc0*/  IMAD.X R239, R129, 0x1, R48, P3 ;  /* 0x0000000181ef7824 */ /* 0x000fc600018e0630 */
[----:B------:R0:W-:Y:S01]  /*1fdd0*/  STL.64 [R1], R12 ;  /* 0x0000000c01007387 */ /* 0x0001e20000100a00 */
[C---:B------:R-:W-:Y:S02]  /*1fde0*/  IADD3 R236, P5, R127.reuse, R52, RZ ;  /* 0x000000347fec7210 */ /* 0x040fe40007fbe0ff */
[----:B0-----:R-:W-:-:S05]  /*1fdf0*/  IADD3 R12, P3, R127, R51, RZ ;  /* 0x000000337f0c7210 */ /* 0x001fca0007f7e0ff */
[----:B------:R-:W-:Y:S01]  /*1fe00*/  IMAD.X R13, R128, 0x1, R48, P3 ;  /* 0x00000001800d7824 */ /* 0x000fe200018e0630 */
[----:B------:R-:W-:-:S04]  /*1fe10*/  SHF.R.S32.HI R127, RZ, 0x1f, R126 ;  /* 0x0000001fff7f7819 */ /* 0x000fc8000001147e */
[----:B------:R0:W-:Y:S01]  /*1fe20*/  STL.64 [R1+0x8d0], R12 ;  /* 0x0008d00c01007387 */ /* 0x0001e20000100a00 */
[--C-:B------:R-:W-:Y:S01]  /*1fe30*/  IMAD.X R241, R129, 0x1, R10.reuse, P4 ;  /* 0x0000000181f17824 */ /* 0x100fe200020e060a */
[----:B------:R-:W-:Y:S01]  /*1fe40*/  IADD3 R26, P4, R126, R52, RZ ;  /* 0x000000347e1a7210 */ /* 0x000fe20007f9e0ff */
[----:B------:R-:W-:Y:S01]  /*1fe50*/  IMAD.X R237, R128, 0x1, R10, P5 ;  /* 0x0000000180ed7824 */ /* 0x000fe200028e060a */
        /* <DEDUP_REMOVED lines=321> */
[C---:B------:R-:W-:Y:S01]  /*21270*/  VIADD R79, R80.reuse, UR5 ;  /* 0x00000005504f7c36 */ /* 0x040fe20008000000 */
[----:B------:R-:W-:Y:S01]  /*21280*/  ULDC UR5, c[0x0][0x248] ;  /* 0x0000920000057ab9 */ /* 0x000fe20000000800 */
[C---:B0-----:R-:W-:Y:S02]  /*21290*/  IADD3 R26, P4, R80.reuse, R52, RZ ;  /* 0x00000034501a7210 */ /* 0x041fe40007f9e0ff */
[----:B-1----:R-:W-:-:S05]  /*212a0*/  IADD3 R12, P3, R80, R51, RZ ;  /* 0x00000033500c7210 */ /* 0x002fca0007f7e0ff */
[----:B------:R-:W-:Y:S01]  /*212b0*/  IMAD.X R13, R81, 0x1, R48, P3 ;  /* 0x00000001510d7824 */ /* 0x000fe200018e0630 */
[----:B------:R-:W-:Y:S02]  /*212c0*/  SHF.R.S32.HI R80, RZ, 0x1f, R79 ;  /* 0x0000001fff507819 */ /* 0x000fe4000001144f */
[----:B------:R-:W-:Y:S02]  /*212d0*/  IADD3 R14, P5, R79, R52, RZ ;  /* 0x000000344f0e7210 */ /* 0x000fe40007fbe0ff */
[----:B------:R0:W-:Y:S01]  /*212e0*/  STL.64 [R1+0x4a8], R12 ;  /* 0x0004a80c01007387 */ /* 0x0001e20000100a00 */
[--C-:B------:R-:W-:Y:S02]  /*212f0*/  IMAD.X R27, R81, 0x1, R10.reuse, P4 ;  /* 0x00000001511b7824 */ /* 0x100fe400020e060a */
[----:B------:R-:W-:Y:S02]  /*21300*/  IMAD.X R15, R80, 0x1, R10, P5 ;  /* 0x00000001500f7824 */ /* 0x000fe400028e060a */
[C---:B------:R-:W-:Y:S01]  /*21310*/  VIADD R78, R79.reuse, UR5 ;  /* 0x000000054f4e7c36 */ /* 0x040fe20008000000 */
[----:B0-----:R-:W-:Y:S01]  /*21320*/  IADD3 R12, P3, R79, R51, RZ ;  /* 0x000000334f0c7210 */ /* 0x001fe20007f7e0ff */
[----:B------:R0:W-:Y:S01]  /*21330*/  STL.64 [R1+0x6b0], R26 ;  /* 0x0006b01a01007387 */ /* 0x0001e20000100a00 */
[----:B------:R-:W-:-:S03]  /*21340*/  ULDC UR5, c[0x0][0x248] ;  /* 0x0000920000057ab9 */ /* 0x000fc60000000800 */
        /* <DEDUP_REMOVED lines=217> */
[----:B------:R1:W-:Y:S01]  /*220e0*/  STL.64 [R1+0x5e8], R14 ;  /* 0x0005e80e01007387 */ /* 0x0003e20000100a00 */
[C---:B------:R-:W-:Y:S01]  /*220f0*/  VIADD R54, R50.reuse, UR10 ;  /* 0x0000000a32367c36 */ /* 0x040fe20008000000 */
[----:B------:R-:W-:Y:S01]  /*22100*/  SHF.R.S32.HI R55, RZ, 0x1f, R50 ;  /* 0x0000001fff377819 */ /* 0x000fe20000011432 */
[----:B------:R-:W-:Y:S01]  /*22110*/  ULDC UR10, c[0x0][0x248] ;  /* 0x00009200000a7ab9 */ /* 0x000fe20000000800 */
[----:B------:R4:W-:Y:S01]  /*22120*/  STL.64 [R1+0x558], R12 ;  /* 0x0005580c01007387 */ /* 0x0009e20000100a00 */
[-C--:B0-----:R-:W-:Y:S02]  /*22130*/  IADD3 R26, P4, R50, R52.reuse, RZ ;  /* 0x00000034321a7210 */ /* 0x081fe40007f9e0ff */
[----:B-1----:R-:W-:Y:S02]  /*22140*/  IADD3 R14, P5, R54, R52, RZ ;  /* 0x00000034360e7210 */ /* 0x002fe40007fbe0ff */
[----:B----4-:R-:W-:-:S02]  /*22150*/  IADD3 R12, P3, R50, R51, RZ ;  /* 0x00000033320c7210 */ /* 0x010fc40007f7e0ff */
[----:B------:R-:W-:-:S03]  /*22160*/  SHF.R.S32.HI R50, RZ, 0x1f, R54 ;  /* 0x0000001fff327819 */ /* 0x000fc60000011436 */
[C---:B------:R-:W-:Y:S02]  /*22170*/  IMAD.X R13, R55.reuse, 0x1, R48, P3 ;  /* 0x00000001370d7824 */ /* 0x040fe400018e0630 */
[--C-:B------:R-:W-:Y:S02]  /*22180*/  IMAD.X R27, R55, 0x1, R10.reuse, P4 ;  /* 0x00000001371b7824 */ /* 0x100fe400020e060a */
[----:B------:R-:W-:Y:S01]  /*22190*/  IMAD.X R15, R50, 0x1, R10, P5 ;  /* 0x00000001320f7824 */ /* 0x000fe200028e060a */
[----:B------:R0:W-:Y:S01]  /*221a0*/  STL.64 [R1+0x548], R12 ;  /* 0x0005480c01007387 */ /* 0x0001e20000100a00 */
[C---:B------:R-:W-:Y:S01]  /*221b0*/  VIADD R49, R54.reuse, UR7 ;  /* 0x0000000736317c36 */ /* 0x040fe20008000000 */
[----:B------:R-:W-:Y:S02]  /*221c0*/  ULDC UR7, c[0x0][0x248] ;  /* 0x0000920000077ab9 */ /* 0x000fe40000000800 */
[----:B------:R-:W-:Y:S04]  /*221d0*/  STL.64 [R1+0x5e0], R26 ;  /* 0x0005e01a01007387 */ /* 0x000fe80000100a00 */
[----:B------:R1:W-:Y:S01]  /*221e0*/  STL.64 [R1+0x5d8], R14 ;  /* 0x0005d80e01007387 */ /* 0x0003e20000100a00 */
[----:B0-----:R-:W-:-:S02]  /*221f0*/  IADD3 R12, P3, R54, R51, RZ ;  /* 0x00000033360c7210 */ /* 0x001fc40007f7e0ff */
[----:B------:R-:W-:-:S03]  /*22200*/  SHF.R.S32.HI R54, RZ, 0x1f, R49 ;  /* 0x0000001fff367819 */ /* 0x000fc60000011431 */
[----:B------:R-:W-:Y:S01]  /*22210*/  IMAD.X R13, R50, 0x1, R48, P3 ;  /* 0x00000001320d7824 */ /* 0x000fe200018e0630 */
[C---:B-1----:R-:W-:Y:S01]  /*22220*/  IADD3 R14, P4, R49.reuse, R52, RZ ;  /* 0x00000034310e7210 */ /* 0x042fe20007f9e0ff */
[----:B------:R-:W-:-:S03]  /*22230*/  VIADD R53, R49, UR6 ;  /* 0x0000000631357c36 */ /* 0x000fc60008000000 */
[----:B------:R0:W-:Y:S01]  /*22240*/  STL.64 [R1+0x550], R12 ;  /* 0x0005500c01007387 */ /* 0x0001e20000100a00 */
[----:B------:R-:W-:Y:S01]  /*22250*/  ULDC UR6, c[0x0][0x248] ;  /* 0x0000920000067ab9 */ /* 0x000fe20000000800 */
[----:B------:R-:W-:Y:S01]  /*22260*/  IMAD.X R15, R54, 0x1, R10, P4 ;  /* 0x00000001360f7824 */ /* 0x000fe200020e060a */
[----:B------:R-:W-:-:S04]  /*22270*/  SHF.R.S32.HI R50, RZ, 0x1f, R53 ;  /* 0x0000001fff327819 */ /* 0x000fc80000011435 */
[----:B------:R1:W-:Y:S01]  /*22280*/  STL.64 [R1+0x540], R14 ;  /* 0x0005400e01007387 */ /* 0x0003e20000100a00 */
[----:B0-----:R-:W-:-:S05]  /*22290*/  IADD3 R12, P3, R49, R51, RZ ;  /* 0x00000033310c7210 */ /* 0x001fca0007f7e0ff */
[----:B------:R-:W-:Y:S01]  /*222a0*/  IMAD.X R13, R54, 0x1, R48, P3 ;  /* 0x00000001360d7824 */ /* 0x000fe200018e0630 */
[C---:B-1----:R-:W-:Y:S01]  /*222b0*/  IADD3 R14, P4, R53.reuse, R52, RZ ;  /* 0x00000034350e7210 */ /* 0x042fe20007f9e0ff */
[----:B------:R-:W-:-:S03]  /*222c0*/  VIADD R49, R53, UR5 ;  /* 0x0000000535317c36 */ /* 0x000fc60008000000 */
[----:B------:R0:W-:Y:S01]  /*222d0*/  STL.64 [R1+0x528], R12 ;  /* 0x0005280c01007387 */ /* 0x0001e20000100a00 */
[----:B------:R-:W-:Y:S02]  /*222e0*/  LOP3.LUT R3, R3, 0xfffffdff, RZ, 0xc0, !PT ;  /* 0xfffffdff03037812 */ /* 0x000fe400078ec0ff */
[----:B------:R-:W-:Y:S01]  /*222f0*/  LOP3.LUT R2, R2, 0xffff7fff, RZ, 0xc0, !PT ;  /* 0xffff7fff02027812 */ /* 0x000fe200078ec0ff */
[----:B------:R-:W-:Y:S01]  /*22300*/  IMAD.X R15, R50, 0x1, R10, P4 ;  /* 0x00000001320f7824 */ /* 0x000fe200020e060a */
[----:B------:R-:W-:Y:S01]  /*22310*/  SHF.R.S32.HI R54, RZ, 0x1f, R49 ;  /* 0x0000001fff367819 */ /* 0x000fe20000011431 */
[----:B------:R-:W-:Y:S01]  /*22320*/  VIADD R65, R4, 0x58 ;  /* 0x0000005804417836 */ /* 0x000fe20000000000 */
[----:B---3--:R-:W-:Y:S01]  /*22330*/  LOP3.LUT R0, R0, 0xfffff7ff, RZ, 0xc0, !PT ;  /* 0xfffff7ff00007812 */ /* 0x008fe200078ec0ff */
[C---:B------:R-:W-:Y:S01]  /*22340*/  VIADD R64, R4.reuse, 0x57 ;  /* 0x0000005704407836 */ /* 0x040fe20000000000 */
[----:B------:R1:W-:Y:S01]  /*22350*/  STL.64 [R1+0x518], R14 ;  /* 0x0005180e01007387 */ /* 0x0003e20000100a00 */
[C---:B------:R-:W-:Y:S01]  /*22360*/  VIADD R63, R4.reuse, 0x56 ;  /* 0x00000056043f7836 */ /* 0x040fe20000000000 */
[----:B--2---:R-:W-:Y:S01]  /*22370*/  LOP3.LUT R7, R7, 0xfffdffff, RZ, 0xc0, !PT ;  /* 0xfffdffff07077812 */ /* 0x004fe200078ec0ff */
[C---:B------:R-:W-:Y:S01]  /*22380*/  VIADD R62, R4.reuse, 0x55 ;  /* 0x00000055043e7836 */ /* 0x040fe20000000000 */
[----:B0-----:R-:W-:Y:S01]  /*22390*/  IADD3 R12, P3, R53, R51, RZ ;  /* 0x00000033350c7210 */ /* 0x001fe20007f7e0ff */
[----:B------:R-:W-:Y:S01]  /*223a0*/  VIADD R61, R4, 0x54 ;  /* 0x00000054043d7836 */ /* 0x000fe20000000000 */
[----:B------:R-:W-:-:S03]  /*223b0*/  ULDC UR5, c[0x0][0x228] ;  /* 0x00008a0000057ab9 */ /* 0x000fc60000000800 */
[----:B------:R-:W-:Y:S01]  /*223c0*/  IMAD.X R13, R50, 0x1, R48, P3 ;  /* 0x00000001320d7824 */ /* 0x000fe200018e0630 */
[C---:B-1----:R-:W-:Y:S01]  /*223d0*/  IADD3 R14, P4, R49.reuse, R52, RZ ;  /* 0x00000034310e7210 */ /* 0x042fe20007f9e0ff */
[----:B------:R-:W-:-:S03]  /*223e0*/  VIADD R53, R49, UR8 ;  /* 0x0000000831357c36 */ /* 0x000fc60008000000 */
[----:B------:R0:W-:Y:S01]  /*223f0*/  STL.64 [R1+0x500], R12 ;  /* 0x0005000c01007387 */ /* 0x0001e20000100a00 */
        /* <DEDUP_REMOVED lines=8> */
[----:B------:R-:W-:Y:S01]  /*22480*/  ULDC.64 UR8, c[0x0][0x228] ;  /* 0x00008a0000087ab9 */ /* 0x000fe20000000a00 */
        /* <DEDUP_REMOVED lines=330> */
[----:B------:R-:W-:Y:S01]  /*23930*/  VIADD R59, R4, 0x52 ;  /* 0x00000052043b7836 */ /* 0x000fe20000000000 */
        /* <DEDUP_REMOVED lines=76> */
[----:B0-----:R-:W-:Y:S01]  /*23e00*/  IADD3 R12, P3, R49, R51, RZ ;  /* 0x00000033310c7210 */ /* 0x001fe20007f7e0ff */
[----:B------:R-:W-:Y:S01]  /*23e10*/  VIADD R49, R53, UR10 ;  /* 0x0000000a35317c36 */ /* 0x000fe20008000000 */
[----:B------:R-:W-:-:S03]  /*23e20*/  ULDC.64 UR10, c[0x0][0x228] ;  /* 0x00008a00000a7ab9 */ /* 0x000fc60000000a00 */
[----:B------:R-:W-:Y:S01]  /*23e30*/  IMAD.X R13, R54, 0x1, R48, P3 ;  /* 0x00000001360d7824 */ /* 0x000fe200018e0630 */
[----:B-1----:R-:W-:-:S04]  /*23e40*/  IADD3 R14, P4, R53, R52, RZ ;  /* 0x00000034350e7210 */ /* 0x002fc80007f9e0ff */
[----:B------:R0:W-:Y:S01]  /*23e50*/  STL.64 [R1+0xf8], R12 ;  /* 0x0000f80c01007387 */ /* 0x0001e20000100a00 */
[----:B------:R-:W-:Y:S01]  /*23e60*/  IMAD.X R15, R50, 0x1, R10, P4 ;  /* 0x00000001320f7824 */ /* 0x000fe200020e060a */
[----:B------:R-:W-:-:S04]  /*23e70*/  SHF.R.S32.HI R54, RZ, 0x1f, R49 ;  /* 0x0000001fff367819 */ /* 0x000fc80000011431 */
[----:B------:R1:W-:Y:S01]  /*23e80*/  STL.64 [R1+0xf0], R14 ;  /* 0x0000f00e01007387 */ /* 0x0003e20000100a00 */
[----:B0-----:R-:W-:Y:S01]  /*23e90*/  IADD3 R12, P3, R53, R51, RZ ;  /* 0x00000033350c7210 */ /* 0x001fe20007f7e0ff */
[----:B------:R-:W-:-:S04]  /*23ea0*/  VIADD R53, R49, UR7 ;  /* 0x0000000731357c36 */ /* 0x000fc80008000000 */
[----:B------:R-:W-:Y:S01]  /*23eb0*/  IMAD.X R13, R50, 0x1, R48, P3 ;  /* 0x00000001320d7824 */ /* 0x000fe200018e0630 */
[----:B------:R-:W-:Y:S02]  /*23ec0*/  SHF.R.S32.HI R50, RZ, 0x1f, R53 ;  /* 0x0000001fff327819 */ /* 0x000fe40000011435 */
[-C--:B-1----:R-:W-:Y:S02]  /*23ed0*/  IADD3 R14, P4, R49, R52.reuse, RZ ;  /* 0x00000034310e7210 */ /* 0x082fe40007f9e0ff */
[C---:B------:R-:W-:Y:S01]  /*23ee0*/  IADD3 R28, P3, R53.reuse, R52, RZ ;  /* 0x00000034351c7210 */ /* 0x040fe20007f7e0ff */
[----:B------:R0:W-:Y:S02]  /*23ef0*/  STL.64 [R1+0xe8], R12 ;  /* 0x0000e80c01007387 */ /* 0x0001e40000100a00 */
[--C-:B------:R-:W-:Y:S01]  /*23f00*/  IMAD.X R15, R54, 0x1, R10.reuse, P4 ;  /* 0x00000001360f7824 */ /* 0x100fe200020e060a */
[----:B------:R-:W-:Y:S01]  /*23f10*/  IADD3 R26, P4, R53, R51, RZ ;  /* 0x00000033351a7210 */ /* 0x000fe20007f9e0ff */
[----:B------:R-:W-:Y:S01]  /*23f20*/  IMAD.X R29, R50, 0x1, R10, P3 ;  /* 0x00000001321d7824 */ /* 0x000fe200018e060a */
[----:B------:R-:W-:-:S03]  /*23f30*/  ISETP.GE.AND P3, PT, R5, UR46, PT ;  /* 0x0000002e05007c0c */ /* 0x000fc6000bf66270 */
[--C-:B------:R-:W-:Y:S01]  /*23f40*/  IMAD.X R27, R50, 0x1, R48.reuse, P4 ;  /* 0x00000001321b7824 */ /* 0x100fe200020e0630 */
[----:B0-----:R-:W-:Y:S01]  /*23f50*/  IADD3 R12, P5, R49, R51, RZ ;  /* 0x00000033310c7210 */ /* 0x001fe20007fbe0ff */
[----:B------:R-:W-:Y:S01]  /*23f60*/  VIADD R49, R53, UR6 ;  /* 0x0000000635317c36 */ /* 0x000fe20008000000 */
[----:B------:R-:W-:Y:S02]  /*23f70*/  ULDC.64 UR6, c[0x0][0x228] ;  /* 0x00008a0000067ab9 */ /* 0x000fe40000000a00 */
[----:B------:R-:W-:Y:S01]  /*23f80*/  ISETP.LT.AND P4, PT, R4, UR7, !P3 ;  /* 0x0000000704007c0c */ /* 0x000fe2000df81270 */
[----:B------:R-:W-:Y:S01]  /*23f90*/  IMAD.X R13, R54, 0x1, R48, P5 ;  /* 0x00000001360d7824 */ /* 0x000fe200028e0630 */
[----:B------:R-:W-:Y:S01]  /*23fa0*/  ISETP.LT.AND P3, PT, R5, UR6, !P2 ;  /* 0x0000000605007c0c */ /* 0x000fe2000d761270 */
[----:B------:R0:W-:Y:S01]  /*23fb0*/  STL.64 [R1+0xe0], R14 ;  /* 0x0000e00e01007387 */ /* 0x0001e20000100a00 */
[----:B------:R-:W-:Y:S01]  /*23fc0*/  ISETP.LT.AND P2, PT, R6, UR18, !P2 ;  /* 0x0000001206007c0c */ /* 0x000fe2000d741270 */
[----:B------:R-:W-:Y:S01]  /*23fd0*/  VIADD R53, R4, 0x47 ;  /* 0x0000004704357836 */ /* 0x000fe20000000000 */
[----:B------:R-:W-:-:S07]  /*23fe0*/  ULDC UR7, c[0x0][0x22c] ;  /* 0x00008b0000077ab9 */ /* 0x000fce0000000800 */
[----:B------:R-:W-:Y:S01]  /*23ff0*/  @P4 LOP3.LUT R2, R2, 0x8000, RZ, 0xfc, !PT ;  /* 0x0000800002024812 */ /* 0x000fe200078efcff */
[C---:B------:R-:W-:Y:S01]  /*24000*/  VIADD R54, R4.reuse, 0x49 ;  /* 0x0000004904367836 */ /* 0x040fe20000000000 */
[----:B------:R-:W-:Y:S01]  /*24010*/  @P3 LOP3.LUT R3, R3, 0x200, RZ, 0xfc, !PT ;  /* 0x0000020003033812 */ /* 0x000fe200078efcff */
[----:B------:R1:W-:Y:S01]  /*24020*/  STL.64 [R1+0xd8], R12 ;  /* 0x0000d80c01007387 */ /* 0x0003e20000100a00 */
[----:B------:R-:W-:Y:S01]  /*24030*/  ISETP.LT.AND P3, PT, R5, UR26, !P1 ;  /* 0x0000001a05007c0c */ /* 0x000fe2000cf61270 */
[C---:B------:R-:W-:Y:S01]  /*24040*/  VIADD R50, R4.reuse, 0x44 ;  /* 0x0000004404327836 */ /* 0x040fe20000000000 */
[----:B------:R-:W-:Y:S01]  /*24050*/  LOP3.LUT R3, R3, 0xfffffbff, RZ, 0xc0, !PT ;  /* 0xfffffbff03037812 */ /* 0x000fe200078ec0ff */
[C---:B------:R-:W-:Y:S01]  /*24060*/  VIADD R60, R4.reuse, 0x53 ;  /* 0x00000053043c7836 */ /* 0x040fe20000000000 */
[----:B0-----:R-:W-:Y:S01]  /*24070*/  IADD3 R14, P5, R49, R52, RZ ;  /* 0x00000034310e7210 */ /* 0x001fe20007fbe0ff */
[C---:B------:R-:W-:Y:S01]  /*24080*/  VIADD R58, R4.reuse, 0x51 ;  /* 0x00000051043a7836 */ /* 0x040fe20000000000 */
[----:B------:R-:W-:Y:S01]  /*24090*/  @P2 LOP3.LUT R3, R3, 0x400, RZ, 0xfc, !PT ;  /* 0x0000040003032812 */ /* 0x000fe200078efcff */
[----:B------:R-:W-:Y:S01]  /*240a0*/  VIADD R66, R4, 0x4f ;  /* 0x0000004f04427836 */ /* 0x000fe20000000000 */
[----:B------:R-:W-:Y:S01]  /*240b0*/  ISETP.LT.AND P2, PT, R6, UR22, !P1 ;  /* 0x0000001606007c0c */ /* 0x000fe2000cf41270 */
[C---:B------:R-:W-:Y:S01]  /*240c0*/  VIADD R68, R4.reuse, 0x4c ;  /* 0x0000004c04447836 */ /* 0x040fe20000000000 */
[----:B------:R-:W-:Y:S01]  /*240d0*/  LOP3.LUT R3, R3, 0xffffefff, RZ, 0xc0, !PT ;  /* 0xffffefff03037812 */ /* 0x000fe200078ec0ff */
[----:B------:R-:W-:Y:S01]  /*240e0*/  VIADD R164, R4, 0x4a ;  /* 0x0000004a04a47836 */ /* 0x000fe20000000000 */
[----:B------:R-:W-:Y:S01]  /*240f0*/  ISETP.LT.AND P1, PT, R6, UR30, !P0 ;  /* 0x0000001e06007c0c */ /* 0x000fe2000c721270 */
[C---:B------:R-:W-:Y:S01]  /*24100*/  VIADD R166, R4.reuse, 0x48 ;  /* 0x0000004804a67836 */ /* 0x040fe20000000000 */
[----:B------:R-:W-:Y:S01]  /*24110*/  @P3 LOP3.LUT R3, R3, 0x1000, RZ, 0xfc, !PT ;  /* 0x0000100003033812 */ /* 0x000fe200078efcff */
[C---:B------:R-:W-:Y:S01]  /*24120*/  VIADD R168, R4.reuse, 0x43 ;  /* 0x0000004304a87836 */ /* 0x040fe20000000000 */
[----:B------:R-:W-:Y:S01]  /*24130*/  ISETP.LT.AND P0, PT, R5, UR28, !P0 ;  /* 0x0000001c05007c0c */ /* 0x000fe2000c701270 */
[C---:B------:R-:W-:Y:S01]  /*24140*/  VIADD R172, R4.reuse, 0x7 ;  /* 0x0000000704ac7836 */ /* 0x040fe20000000000 */
[----:B------:R-:W-:Y:S01]  /*24150*/  LOP3.LUT R3, R3, 0xfffff7ff, RZ, 0xc0, !PT ;  /* 0xfffff7ff03037812 */ /* 0x000fe200078ec0ff */
[C---:B------:R-:W-:Y:S01]  /*24160*/  VIADD R170, R4.reuse, 0x42 ;  /* 0x0000004204aa7836 */ /* 0x040fe20000000000 */
[----:B-1----:R-:W-:Y:S01]  /*24170*/  IADD3 R12, P6, R49, R51, RZ ;  /* 0x00000033310c7210 */ /* 0x002fe20007fde0ff */
[C---:B------:R-:W-:Y:S01]  /*24180*/  VIADD R191, R4.reuse, 0x5 ;  /* 0x0000000504bf7836 */ /* 0x040fe20000000000 */
[----:B------:R-:W-:Y:S01]  /*24190*/  SHF.R.S32.HI R49, RZ, 0x1f, R49 ;  /* 0x0000001fff317819 */ /* 0x000fe20000011431 */
[----:B------:R-:W-:Y:S01]  /*241a0*/  VIADD R174, R4, 0x6 ;  /* 0x0000000604ae7836 */ /* 0x000fe20000000000 */
[----:B------:R-:W-:Y:S01]  /*241b0*/  @P2 LOP3.LUT R3, R3, 0x800, RZ, 0xfc, !PT ;  /* 0x0000080003032812 */ /* 0x000fe200078efcff */
[----:B------:R-:W-:Y:S01]  /*241c0*/  ULDC UR6, c[0x0][0x228] ;  /* 0x00008a0000067ab9 */ /* 0x000fe20000000800 */
[----:B------:R-:W-:Y:S01]  /*241d0*/  LOP3.LUT R2, R2, 0xffffefff, RZ, 0xc0, !PT ;  /* 0xffffefff02027812 */ /* 0x000fe200078ec0ff */
[----:B------:R-:W-:Y:S01]  /*241e0*/  IMAD.X R15, R49, 0x1, R10, P5 ;  /* 0x00000001310f7824 */ /* 0x000fe200028e060a */
[----:B------:R-:W-:Y:S01]  /*241f0*/  LOP3.LUT R3, R3, 0xffffdfff, RZ, 0xc0, !PT ;  /* 0xffffdfff03037812 */ /* 0x000fe200078ec0ff */
[C---:B------:R-:W-:Y:S01]  /*24200*/  VIADD R10, R4.reuse, 0x1 ;  /* 0x00000001040a7836 */ /* 0x040fe20000000000 */
[----:B------:R-:W-:Y:S01]  /*24210*/  STL.64 [R1+0xd0], R28 ;  /* 0x0000d01c01007387 */ /* 0x000fe20000100a00 */
[----:B------:R-:W-:Y:S01]  /*24220*/  VIADD R52, R4, 0x46 ;  /* 0x0000004604347836 */ /* 0x000fe20000000000 */
[----:B------:R-:W-:Y:S01]  /*24230*/  @P0 LOP3.LUT R3, R3, 0x2000, RZ, 0xfc, !PT ;  /* 0x0000200003030812 */ /* 0x000fe200078efcff */
[----:B------:R-:W-:Y:S01]  /*24240*/  ULDC UR26, c[0x0][0x228] ;  /* 0x00008a00001a7ab9 */ /* 0x000fe20000000800 */
[----:B------:R-:W-:Y:S01]  /*24250*/  ISETP.GE.AND P0, PT, R10, UR11, PT ;  /* 0x0000000b0a007c0c */ /* 0x000fe2000bf06270 */
[----:B------:R-:W-:Y:S01]  /*24260*/  ULDC UR18, c[0x0][0x228] ;  /* 0x00008a0000127ab9 */ /* 0x000fe20000000800 */
[----:B------:R-:W-:Y:S01]  /*24270*/  @P1 LOP3.LUT R2, R2, 0x1000, RZ, 0xfc, !PT ;  /* 0x0000100002021812 */ /* 0x000fe200078efcff */
[----:B------:R-:W-:Y:S01]  /*24280*/  ULDC UR28, c[0x0][0x228] ;  /* 0x00008a00001c7ab9 */ /* 0x000fe20000000800 */
[----:B------:R-:W-:Y:S01]  /*24290*/  ISETP.LT.AND P1, PT, R5, UR34, !P0 ;  /* 0x0000002205007c0c */ /* 0x000fe2000c721270 */
[----:B------:R-:W-:Y:S01]  /*242a0*/  IMAD.X R13, R49, 0x1, R48, P6 ;  /* 0x00000001310d7824 */ /* 0x000fe200030e0630 */
[----:B------:R-:W-:Y:S01]  /*242b0*/  ISETP.LT.AND P0, PT, R6, UR32, !P0 ;  /* 0x0000002006007c0c */ /* 0x000fe2000c701270 */
[----:B------:R-:W-:Y:S01]  /*242c0*/  VIADD R48, R4, 0x40 ;  /* 0x0000004004307836 */ /* 0x000fe20000000000 */
[----:B------:R-:W-:Y:S01]  /*242d0*/  LOP3.LUT R3, R3, 0xffffbfff, RZ, 0xc0, !PT ;  /* 0xffffbfff03037812 */ /* 0x000fe200078ec0ff */
[----:B------:R-:W-:Y:S01]  /*242e0*/  ULDC UR30, c[0x0][0x228] ;  /* 0x00008a00001e7ab9 */ /* 0x000fe20000000800 */
[----:B------:R-:W-:Y:S01]  /*242f0*/  LOP3.LUT R2, R2, 0xffffbfff, RZ, 0xc0, !PT ;  /* 0xffffbfff02027812 */ /* 0x000fe200078ec0ff */
[----:B------:R-:W-:Y:S01]  /*24300*/  VIADD R51, R4, 0x45 ;  /* 0x0000004504337836 */ /* 0x000fe20000000000 */
[----:B------:R-:W-:Y:S01]  /*24310*/  ISETP.GE.AND P2, PT, R58, UR45, PT ;  /* 0x0000002d3a007c0c */ /* 0x000fe2000bf46270 */
[----:B------:R0:W-:Y:S01]  /*24320*/  STL.64 [R1+0xc8], R26 ;  /* 0x0000c81a01007387 */ /* 0x0001e20000100a00 */
[C---:B------:R-:W-:Y:S01]  /*24330*/  VIADD R49, R4.reuse, 0x41 ;  /* 0x0000004104317836 */ /* 0x040fe20000000000 */
[----:B------:R-:W-:Y:S01]  /*24340*/  LOP3.LUT R17, R17, 0x7fffffff, RZ, 0xc0, !PT ;  /* 0x7fffffff11117812 */ /* 0x000fe200078ec0ff */
[----:B------:R-:W-:Y:S01]  /*24350*/  ULDC UR32, c[0x0][0x228] ;  /* 0x00008a0000207ab9 */ /* 0x000fe20000000800 */
[----:B------:R-:W-:Y:S01]  /*24360*/  ULDC UR34, c[0x0][0x228] ;  /* 0x00008a0000227ab9 */ /* 0x000fe20000000800 */
[C---:B------:R-:W-:Y:S01]  /*24370*/  VIADD R69, R4.reuse, 0x8 ;  /* 0x0000000804457836 */ /* 0x040fe20000000000 */
[----:B------:R-:W-:Y:S01]  /*24380*/  @P0 LOP3.LUT R3, R3, 0x4000, RZ, 0xfc, !PT ;  /* 0x0000400003030812 */ /* 0x000fe200078efcff */
[----:B------:R-:W-:Y:S01]  /*24390*/  VIADD R71, R4, 0x39 ;  /* 0x0000003904477836 */ /* 0x000fe20000000000 */
[----:B------:R-:W-:-:S02]  /*243a0*/  ISETP.GE.AND P0, PT, R48, UR41, PT ;  /* 0x0000002930007c0c */ /* 0x000fc4000bf06270 */
[----:B------:R-:W-:Y:S01]  /*243b0*/  LOP3.LUT R18, R18, 0x7fffffff, RZ, 0xc0, !PT ;  /* 0x7fffffff12127812 */ /* 0x000fe200078ec0ff */
[----:B------:R-:W-:Y:S01]  /*243c0*/  VIADD R70, R4, 0x9 ;  /* 0x0000000904467836 */ /* 0x000fe20000000000 */
[----:B------:R-:W-:Y:S01]  /*243d0*/  @P1 LOP3.LUT R2, R2, 0x4000, RZ, 0xfc, !PT ;  /* 0x0000400002021812 */ /* 0x000fe200078efcff */
[----:B------:R-:W-:Y:S01]  /*243e0*/  VIADD R72, R4, 0xa ;  /* 0x0000000a04487836 */ /* 0x000fe20000000000 */
[----:B------:R-:W-:Y:S01]  /*243f0*/  ISETP.LT.AND P1, PT, R6, UR38, !P0 ;  /* 0x0000002606007c0c */ /* 0x000fe2000c721270 */
[C---:B------:R-:W-:Y:S01]  /*24400*/  VIADD R67, R4.reuse, 0x36 ;  /* 0x0000003604437836 */ /* 0x040fe20000000000 */
[----:B------:R-:W-:Y:S01]  /*24410*/  ISETP.LT.AND P0, PT, R5, UR36, !P0 ;  /* 0x0000002405007c0c */ /* 0x000fe2000c701270 */
[----:B------:R-:W-:Y:S01]  /*24420*/  VIADD R30, R4, 0xd ;  /* 0x0000000d041e7836 */ /* 0x000fe20000000000 */
[----:B------:R-:W-:Y:S01]  /*24430*/  LOP3.LUT R2, R2, 0xffffdfff, RZ, 0xc0, !PT ;  /* 0xffffdfff02027812 */ /* 0x000fe200078ec0ff */
[C---:B------:R-:W-:Y:S01]  /*24440*/  VIADD R31, R4.reuse, 0x33 ;  /* 0x00000033041f7836 */ /* 0x040fe20000000000 */
[----:B------:R-:W-:Y:S01]  /*24450*/  LOP3.LUT R3, R3, 0x7fffffff, RZ, 0xc0, !PT ;  /* 0x7fffffff03037812 */ /* 0x000fe200078ec0ff */
[C---:B------:R-:W-:Y:S01]  /*24460*/  VIADD R58, R4.reuse, 0x3 ;  /* 0x00000003043a7836 */ /* 0x040fe20000000000 */
[----:B------:R-:W-:Y:S01]  /*24470*/  STL.64 [R1+0xc0], R14 ;  /* 0x0000c00e01007387 */ /* 0x000fe20000100a00 */
[----:B------:R-:W-:Y:S01]  /*24480*/  IMAD.MOV.U32 R48, RZ, RZ, R71 ;  /* 0x000000ffff307224 */ /* 0x000fe200078e0047 */
[----:B------:R-:W-:Y:S01]  /*24490*/  ULDC UR36, c[0x0][0x228] ;  /* 0x00008a0000247ab9 */ /* 0x000fe20000000800 */
[----:B0-----:R-:W-:Y:S01]  /*244a0*/  VIADD R26, R4, 0xb ;  /* 0x0000000b041a7836 */ /* 0x001fe20000000000 */
[----:B------:R-:W-:Y:S01]  /*244b0*/  ULDC UR38, c[0x0][0x22c] ;  /* 0x00008b0000267ab9 */ /* 0x000fe20000000800 */
[----:B------:R-:W-:Y:S01]  /*244c0*/  @P1 LOP3.LUT R2, R2, 0x2000, RZ, 0xfc, !PT ;  /* 0x0000200002021812 */ /* 0x000fe200078efcff */
[----:B------:R-:W-:Y:S01]  /*244d0*/  VIADD R32, R4, 0xe ;  /* 0x0000000e04207836 */ /* 0x000fe20000000000 */
[----:B------:R-:W-:-:S02]  /*244e0*/  ULDC UR22, c[0x0][0x22c] ;  /* 0x00008b0000167ab9 */ /* 0x000fc40000000800 */
[----:B------:R-:W-:-:S04]  /*244f0*/  LOP3.LUT R2, R2, 0xfffffbff, RZ, 0xc0, !PT ;  /* 0xfffffbff02027812 */ /* 0x000fc800078ec0ff */
[----:B------:R-:W-:Y:S02]  /*24500*/  @P0 LOP3.LUT R2, R2, 0x400, RZ, 0xfc, !PT ;  /* 0x0000040002020812 */ /* 0x000fe400078efcff */
[----:B------:R-:W-:-:S04]  /*24510*/  ISETP.GE.AND P0, PT, R53, UR25, PT ;  /* 0x0000001935007c0c */ /* 0x000fc8000bf06270 */
[----:B------:R-:W-:Y:S01]  /*24520*/  ISETP.LT.AND P1, PT, R5, UR10, !P0 ;  /* 0x0000000a05007c0c */ /* 0x000fe2000c721270 */
[----:B------:R-:W-:Y:S01]  /*24530*/  ULDC.64 UR10, c[0x0][0x228] ;  /* 0x00008a00000a7ab9 */ /* 0x000fe20000000a00 */
[----:B------:R-:W-:Y:S01]  /*24540*/  ISETP.LT.AND P0, PT, R6, UR8, !P0 ;  /* 0x0000000806007c0c */ /* 0x000fe2000c701270 */
[----:B------:R0:W-:Y:S01]  /*24550*/  STL.64 [R1+0xb8], R12 ;  /* 0x0000b80c01007387 */ /* 0x0001e20000100a00 */
[----:B------:R-:W-:Y:S01]  /*24560*/  LOP3.LUT R2, R2, 0xfffff7ff, RZ, 0xc0, !PT ;  /* 0xfffff7ff02027812 */ /* 0x000fe200078ec0ff */
[----:B------:R-:W-:-:S08]  /*24570*/  ULDC UR8, c[0x0][0x22c] ;  /* 0x00008b0000087ab9 */ /* 0x000fd00000000800 */
[----:B------:R-:W-:-:S04]  /*24580*/  @P1 LOP3.LUT R2, R2, 0x800, RZ, 0xfc, !PT ;  /* 0x0000080002021812 */ /* 0x000fc800078efcff */
[----:B------:R-:W-:-:S04]  /*24590*/  LOP3.LUT R2, R2, 0xfffffeff, RZ, 0xc0, !PT ;  /* 0xfffffeff02027812 */ /* 0x000fc800078ec0ff */
[----:B------:R-:W-:Y:S02]  /*245a0*/  @P0 LOP3.LUT R2, R2, 0x100, RZ, 0xfc, !PT ;  /* 0x0000010002020812 */ /* 0x000fe400078efcff */
[----:B------:R-:W-:-:S04]  /*245b0*/  ISETP.GE.AND P0, PT, R65, UR13, PT ;  /* 0x0000000d41007c0c */ /* 0x000fc8000bf06270 */
[----:B------:R-:W-:Y:S01]  /*245c0*/  ISETP.LT.AND P1, PT, R6, UR12, !P0 ;  /* 0x0000000c06007c0c */ /* 0x000fe2000c721270 */
[----:B------:R-:W-:Y:S01]  /*245d0*/  ULDC.64 UR12, c[0x0][0x228] ;  /* 0x00008a00000c7ab9 */ /* 0x000fe20000000a00 */
[----:B------:R-:W-:Y:S02]  /*245e0*/  ISETP.LT.AND P0, PT, R5, UR48, !P0 ;  /* 0x0000003005007c0c */ /* 0x000fe4000c701270 */
[----:B------:R-:W-:-:S09]  /*245f0*/  LOP3.LUT R2, R2, 0xfffffdff, RZ, 0xc0, !PT ;  /* 0xfffffdff02027812 */ /* 0x000fd200078ec0ff */
[----:B------:R-:W-:-:S04]  /*24600*/  @P1 LOP3.LUT R2, R2, 0x200, RZ, 0xfc, !PT ;  /* 0x0000020002021812 */ /* 0x000fc800078efcff */
[----:B------:R-:W-:-:S04]  /*24610*/  LOP3.LUT R2, R2, 0xffffff7f, RZ, 0xc0, !PT ;  /* 0xffffff7f02027812 */ /* 0x000fc800078ec0ff */
[----:B------:R-:W-:Y:S02]  /*24620*/  @P0 LOP3.LUT R2, R2, 0x80, RZ, 0xfc, !PT ;  /* 0x0000008002020812 */ /* 0x000fe400078efcff */
[----:B------:R-:W-:Y:S01]  /*24630*/  ISETP.GE.AND P0, PT, R64, UR47, PT ;  /* 0x0000002f40007c0c */ /* 0x000fe2000bf06270 */
[----:B------:R-:W-:-:S03]  /*24640*/  ULDC.64 UR46, c[0x0][0x228] ;  /* 0x00008a00002e7ab9 */ /* 0x000fc60000000a00 */
[----:B------:R-:W-:Y:S02]  /*24650*/  ISETP.LT.AND P1, PT, R6, UR16, !P0 ;  /* 0x0000001006007c0c */ /* 0x000fe4000c721270 */
        /* <DEDUP_REMOVED lines=15> */
[----:B------:R-:W-:Y:S01]  /*24750*/  ISETP.LT.AND P1, PT, R6, UR44, !P0 ;  /* 0x0000002c06007c0c */ /* 0x000fe2000c721270 */
[----:B0-----:R-:W-:Y:S01]  /*24760*/  VIADD R12, R4, 0x37 ;  /* 0x00000037040c7836 */ /* 0x001fe20000000000 */
[----:B------:R-:W-:Y:S01]  /*24770*/  ISETP.LT.AND P0, PT, R5, UR12, !P0 ;  /* 0x0000000c05007c0c */ /* 0x000fe2000c701270 */
[----:B------:R-:W-:Y:S01]  /*24780*/  ULDC.64 UR44, c[0x0][0x228] ;  /* 0x00008a00002c7ab9 */ /* 0x000fe20000000a00 */
        /* <DEDUP_REMOVED lines=8> */
[----:B------:R-:W-:-:S11]  /*24810*/  LOP3.LUT R2, R2, 0xfffffffe, RZ, 0xc0, !PT ;  /* 0xfffffffe02027812 */ /* 0x000fd600078ec0ff */
[----:B------:R-:W-:Y:S02]  /*24820*/  @P0 LOP3.LUT R3, R3, 0x80000000, RZ, 0xfc, !PT ;  /* 0x8000000003030812 */ /* 0x000fe400078efcff */
[----:B------:R-:W-:Y:S01]  /*24830*/  ISETP.GE.AND P0, PT, R59, UR11, PT ;  /* 0x0000000b3b007c0c */ /* 0x000fe2000bf06270 */
[----:B------:R-:W-:Y:S01]  /*24840*/  ULDC.64 UR10, c[0x0][0x228] ;  /* 0x00008a00000a7ab9 */ /* 0x000fe20000000a00 */
[----:B------:R-:W-:Y:S02]  /*24850*/  @P1 LOP3.LUT R2, R2, 0x1, RZ, 0xfc, !PT ;  /* 0x0000000102021812 */ /* 0x000fe400078efcff */
        /* <DEDUP_REMOVED lines=9> */
[----:B------:R-:W-:Y:S01]  /*248f0*/  LOP3.LUT R3, R3, 0xefffffff, RZ, 0xc0, !PT ;  /* 0xefffffff03037812 */ /* 0x000fe200078ec0ff */
[----:B------:R-:W-:Y:S01]  /*24900*/  VIADD R57, R4, 0x4 ;  /* 0x0000000404397836 */ /* 0x000fe20000000000 */
[----:B------:R-:W-:Y:S01]  /*24910*/  ISETP.LT.AND P0, PT, R5, UR14, !P0 ;  /* 0x0000000e05007c0c */ /* 0x000fe2000c701270 */
[----:B------:R-:W-:Y:S01]  /*24920*/  IMAD.MOV.U32 R62, RZ, RZ, R12 ;  /* 0x000000ffff3e7224 */ /* 0x000fe200078e000c */
[----:B------:R-:W-:-:S07]  /*24930*/  ULDC UR50, c[0x0][0x22c] ;  /* 0x00008b0000327ab9 */ /* 0x000fce0000000800 */
[----:B------:R-:W-:-:S04]  /*24940*/  @P1 LOP3.LUT R3, R3, 0x10000000, RZ, 0xfc, !PT ;  /* 0x1000000003031812 */ /* 0x000fc800078efcff */
[----:B------:R-:W-:-:S04]  /*24950*/  LOP3.LUT R3, R3, 0xf7ffffff, RZ, 0xc0, !PT ;  /* 0xf7ffffff03037812 */ /* 0x000fc800078ec0ff */
[----:B------:R-:W-:Y:S02]  /*24960*/  @P0 LOP3.LUT R3, R3, 0x8000000, RZ, 0xfc, !PT ;  /* 0x0800000003030812 */ /* 0x000fe400078efcff */
[----:B------:R-:W-:Y:S01]  /*24970*/  ISETP.GE.AND P0, PT, R56, UR55, PT ;  /* 0x0000003738007c0c */ /* 0x000fe2000bf06270 */
[----:B------:R-:W-:-:S03]  /*24980*/  ULDC.64 UR54, c[0x0][0x228] ;  /* 0x00008a0000367ab9 */ /* 0x000fc60000000a00 */
[----:B------:R-:W-:Y:S01]  /*24990*/  ISETP.LT.AND P1, PT, R5, UR24, !P0 ;  /* 0x0000001805007c0c */ /* 0x000fe2000c721270 */
[----:B------:R-:W-:Y:S01]  /*249a0*/  ULDC.64 UR24, c[0x0][0x228] ;  /* 0x00008a0000187ab9 */ /* 0x000fe20000000a00 */
[----:B------:R-:W-:Y:S01]  /*249b0*/  ISETP.LT.AND P0, PT, R6, UR52, !P0 ;  /* 0x0000003406007c0c */ /* 0x000fe2000c701270 */
[----:B------:R-:W-:Y:S01]  /*249c0*/  IMAD.MOV.U32 R64, RZ, RZ, R69 ;  /* 0x000000ffff407224 */ /* 0x000fe200078e0045 */
[----:B------:R-:W-:Y:S01]  /*249d0*/  LOP3.LUT R3, R3, 0xfbffffff, RZ, 0xc0, !PT ;  /* 0xfbffffff03037812 */ /* 0x000fe200078ec0ff */
[----:B------:R-:W-:Y:S01]  /*249e0*/  VIADD R13, R4, 0x38 ;  /* 0x00000038040d7836 */ /* 0x000fe20000000000 */
[----:B------:R-:W-:-:S07]  /*249f0*/  ULDC UR52, c[0x0][0x22c] ;  /* 0x00008b0000347ab9 */ /* 0x000fce0000000800 */
        /* <DEDUP_REMOVED lines=14> */
[----:B------:R-:W-:Y:S01]  /*24ae0*/  IMAD.MOV.U32 R61, RZ, RZ, R13 ;  /* 0x000000ffff3d7224 */ /* 0x000fe200078e000d */
[----:B------:R-:W-:Y:S01]  /*24af0*/  ISETP.LT.AND P0, PT, R5, UR56, !P0 ;  /* 0x0000003805007c0c */ /* 0x000fe2000c701270 */
[----:B------:R-:W-:Y:S01]  /*24b00*/  IMAD.MOV.U32 R53, RZ, RZ, R70 ;  /* 0x000000ffff357224 */ /* 0x000fe200078e0046 */
[----:B------:R-:W-:Y:S01]  /*24b10*/  LOP3.LUT R3, R3, 0xffbfffff, RZ, 0xc0, !PT ;  /* 0xffbfffff03037812 */ /* 0x000fe200078ec0ff */
[----:B------:R-:W-:Y:S01]  /*24b20*/  IMAD.MOV.U32 R59, RZ, RZ, R72 ;  /* 0x000000ffff3b7224 */ /* 0x000fe200078e0048 */
[----:B------:R-:W-:Y:S01]  /*24b30*/  ULDC UR54, c[0x0][0x22c] ;  /* 0x00008b0000367ab9 */ /* 0x000fe20000000800 */
[----:B------:R-:W-:Y:S01]  /*24b40*/  IMAD.MOV.U32 R10, RZ, RZ, R67 ;  /* 0x000000ffff0a7224 */ /* 0x000fe200078e0043 */
[----:B------:R-:W-:-:S05]  /*24b50*/  ULDC UR56, c[0x0][0x22c] ;  /* 0x00008b0000387ab9 */ /* 0x000fca0000000800 */
[----:B------:R-:W-:-:S04]  /*24b60*/  @P1 LOP3.LUT R3, R3, 0x400000, RZ, 0xfc, !PT ;  /* 0x0040000003031812 */ /* 0x000fc800078efcff */
[----:B------:R-:W-:-:S04]  /*24b70*/  LOP3.LUT R3, R3, 0xffdfffff, RZ, 0xc0, !PT ;  /* 0xffdfffff03037812 */ /* 0x000fc800078ec0ff */
[----:B------:R-:W-:Y:S02]  /*24b80*/  @P0 LOP3.LUT R3, R3, 0x200000, RZ, 0xfc, !PT ;  /* 0x0020000003030812 */ /* 0x000fe400078efcff */
[----:B------:R-:W-:Y:S01]  /*24b90*/  ISETP.GE.AND P0, PT, R50, UR13, PT ;  /* 0x0000000d32007c0c */ /* 0x000fe2000bf06270 */
[----:B------:R-:W-:-:S03]  /*24ba0*/  ULDC.64 UR12, c[0x0][0x228] ;  /* 0x00008a00000c7ab9 */ /* 0x000fc60000000a00 */
[----:B------:R-:W-:Y:S02]  /*24bb0*/  ISETP.LT.AND P1, PT, R6, UR16, !P0 ;  /* 0x0000001006007c0c */ /* 0x000fe4000c721270 */
        /* <DEDUP_REMOVED lines=10> */
[----:B------:R-:W-:Y:S01]  /*24c60*/  ISETP.LT.AND P1, PT, R6, UR12, !P0 ;  /* 0x0000000c06007c0c */ /* 0x000fe2000c721270 */
[----:B------:R-:W-:Y:S01]  /*24c70*/  ULDC UR12, c[0x0][0x22c] ;  /* 0x00008b00000c7ab9 */ /* 0x000fe20000000800 */
[----:B------:R-:W-:Y:S02]  /*24c80*/  ISETP.LT.AND P0, PT, R5, UR24, !P0 ;  /* 0x0000001805007c0c */ /* 0x000fe4000c701270 */
[----:B------:R-:W-:-:S09]  /*24c90*/  LOP3.LUT R3, R3, 0xfff7ffff, RZ, 0xc0, !PT ;  /* 0xfff7ffff03037812 */ /* 0x000fd200078ec0ff */
[----:B------:R-:W-:-:S04]  /*24ca0*/  @P1 LOP3.LUT R3, R3, 0x80000, RZ, 0xfc, !PT ;  /* 0x0008000003031812 */ /* 0x000fc800078efcff */
[----:B------:R-:W-:-:S04]  /*24cb0*/  LOP3.LUT R3, R3, 0xfffeffff, RZ, 0xc0, !PT ;  /* 0xfffeffff03037812 */ /* 0x000fc800078ec0ff */
[----:B------:R-:W-:Y:S02]  /*24cc0*/  @P0 LOP3.LUT R3, R3, 0x10000, RZ, 0xfc, !PT ;  /* 0x0001000003030812 */ /* 0x000fe400078efcff */
[----:B------:R-:W-:Y:S01]  /*24cd0*/  ISETP.GE.AND P0, PT, R52, UR11, PT ;  /* 0x0000000b34007c0c */ /* 0x000fe2000bf06270 */
[----:B------:R-:W-:-:S03]  /*24ce0*/  ULDC UR11, c[0x0][0x22c] ;  /* 0x00008b00000b7ab9 */ /* 0x000fc60000000800 */
[----:B------:R-:W-:Y:S01]  /*24cf0*/  ISETP.LT.AND P1, PT, R6, UR40, !P0 ;  /* 0x0000002806007c0c */ /* 0x000fe2000c721270 */
[----:B------:R-:W-:Y:S01]  /*24d00*/  ULDC.64 UR40, c[0x0][0x228] ;  /* 0x00008a0000287ab9 */ /* 0x000fe20000000a00 */
[----:B------:R-:W-:-:S11]  /*24d10*/  LOP3.LUT R3, R3, 0xfffdffff, RZ, 0xc0, !PT ;  /* 0xfffdffff03037812 */ /* 0x000fd600078ec0ff */
[----:B------:R-:W-:Y:S02]  /*24d20*/  @P1 LOP3.LUT R3, R3, 0x20000, RZ, 0xfc, !PT ;  /* 0x0002000003031812 */ /* 0x000fe400078efcff */
[----:B------:R-:W-:Y:S01]  /*24d30*/  ISETP.GE.AND P1, PT, R60, UR43, PT ;  /* 0x0000002b3c007c0c */ /* 0x000fe2000bf26270 */
[----:B------:R-:W-:-:S12]  /*24d40*/  ULDC.64 UR42, c[0x0][0x228] ;  /* 0x00008a00002a7ab9 */ /* 0x000fd80000000a00 */
[----:B------:R-:W-:Y:S02]  /*24d50*/  @P1 LOP3.LUT R0, R0, 0x800, RZ, 0xfc, !PT ;  /* 0x0000080000001812 */ /* 0x000fe400078efcff */
[----:B------:R-:W-:Y:S01]  /*24d60*/  ISETP.GE.AND P1, PT, R66, UR47, PT ;  /* 0x0000002f42007c0c */ /* 0x000fe2000bf26270 */
[----:B------:R-:W-:Y:S01]  /*24d70*/  ULDC.64 UR46, c[0x0][0x228] ;  /* 0x00008a00002e7ab9 */ /* 0x000fe20000000a00 */
[----:B------:R-:W-:-:S04]  /*24d80*/  LOP3.LUT R0, R0, 0xfffffbff, RZ, 0xc0, !PT ;  /* 0xfffffbff00007812 */ /* 0x000fc800078ec0ff */
[----:B------:R-:W-:-:S04]  /*24d90*/  @P2 LOP3.LUT R0, R0, 0x400, RZ, 0xfc, !PT ;  /* 0x0000040000002812 */ /* 0x000fc800078efcff */
[----:B------:R-:W-:-:S04]  /*24da0*/  LOP3.LUT R0, R0, 0xfffffdff, RZ, 0xc0, !PT ;  /* 0xfffffdff00007812 */ /* 0x000fc800078ec0ff */
[----:B------:R-:W-:Y:S02]  /*24db0*/  @P1 LOP3.LUT R0, R0, 0x200, RZ, 0xfc, !PT ;  /* 0x0000020000001812 */ /* 0x000fe400078efcff */
[----:B------:R-:W-:Y:S02]  /*24dc0*/  ISETP.GE.AND P1, PT, R68, UR49, PT ;  /* 0x0000003144007c0c */ /* 0x000fe4000bf26270 */
[----:B------:R-:W-:Y:S02]  /*24dd0*/  LOP3.LUT R0, R0, 0xffffff7f, RZ, 0xc0, !PT ;  /* 0xffffff7f00007812 */ /* 0x000fe400078ec0ff */
[----:B------:R-:W-:Y:S02]  /*24de0*/  ISETP.GE.AND P2, PT, R170, UR57, PT ;  /* 0x00000039aa007c0c */ /* 0x000fe4000bf46270 */
[----:B------:R-:W-:Y:S01]  /*24df0*/  ISETP.LT.AND P0, PT, R5, UR14, !P0 ;  /* 0x0000000e05007c0c */ /* 0x000fe2000c701270 */
[----:B------:R-:W-:Y:S01]  /*24e00*/  VIADD R68, R4, 0x4d ;  /* 0x0000004d04447836 */ /* 0x000fe20000000000 */
[----:B------:R-:W-:Y:S01]  /*24e10*/  LOP3.LUT R3, R3, 0xffff7fff, RZ, 0xc0, !PT ;  /* 0xffff7fff03037812 */ /* 0x000fe200078ec0ff */
[----:B------:R-:W-:-:S04]  /*24e20*/  ULDC.64 UR48, c[0x0][0x228] ;  /* 0x00008a0000307ab9 */ /* 0x000fc80000000a00 */
[----:B------:R-:W-:Y:S01]  /*24e30*/  @P1 LOP3.LUT R0, R0, 0x80, RZ, 0xfc, !PT ;  /* 0x0000008000001812 */ /* 0x000fe200078efcff */
[----:B------:R-:W-:Y:S01]  /*24e40*/  VIADD R170, R4, 0x3d ;  /* 0x0000003d04aa7836 */ /* 0x000fe20000000000 */
[----:B------:R-:W-:Y:S01]  /*24e50*/  ISETP.GE.AND P1, PT, R164, UR51, PT ;  /* 0x00000033a4007c0c */ /* 0x000fe2000bf26270 */
[----:B------:R-:W-:Y:S01]  /*24e60*/  IMAD.MOV.U32 R66, RZ, RZ, R64 ;  /* 0x000000ffff427224 */ /* 0x000fe200078e0040 */
[----:B------:R-:W-:Y:S01]  /*24e70*/  LOP3.LUT R0, R0, 0xffffffbf, RZ, 0xc0, !PT ;  /* 0xffffffbf00007812 */ /* 0x000fe200078ec0ff */
[----:B------:R-:W-:Y:S01]  /*24e80*/  IMAD.MOV.U32 R164, RZ, RZ, R62 ;  /* 0x000000ffffa47224 */ /* 0x000fe200078e003e */
[----:B------:R-:W-:Y:S01]  /*24e90*/  @P0 LOP3.LUT R3, R3, 0x8000, RZ, 0xfc, !PT ;  /* 0x0000800003030812 */ /* 0x000fe200078efcff */
[----:B------:R-:W-:Y:S01]  /*24ea0*/  IMAD.MOV.U32 R60, RZ, RZ, R10 ;  /* 0x000000ffff3c7224 */ /* 0x000fe200078e000a */
[----:B------:R-:W-:Y:S01]  /*24eb0*/  ISETP.GE.AND P6, PT, R170, UR8, PT ;  /* 0x00000008aa007c0c */ /* 0x000fe2000bfc6270 */
[C---:B------:R-:W-:Y:S01]  /*24ec0*/  VIADD R28, R4.reuse, 0xc ;  /* 0x0000000c041c7836 */ /* 0x040fe20000000000 */
[----:B------:R-:W-:Y:S01]  /*24ed0*/  ULDC UR14, c[0x0][0x22c] ;  /* 0x00008b00000e7ab9 */ /* 0x000fe20000000800 */
[C---:B------:R-:W-:Y:S01]  /*24ee0*/  VIADD R29, R4.reuse, 0x34 ;  /* 0x00000034041d7836 */ /* 0x040fe20000000000 */
[----:B------:R-:W-:Y:S01]  /*24ef0*/  ULDC UR57, c[0x0][0x22c] ;  /* 0x00008b0000397ab9 */ /* 0x000fe20000000800 */
[----:B------:R-:W-:Y:S01]  /*24f00*/  VIADD R33, R4, 0x32 ;  /* 0x0000003204217836 */ /* 0x000fe20000000000 */
[----:B------:R-:W-:Y:S01]  /*24f10*/  ULDC UR51, c[0x0][0x22c] ;  /* 0x00008b0000337ab9 */ /* 0x000fe20000000800 */
[----:B------:R-:W-:-:S02]  /*24f20*/  @P1 LOP3.LUT R0, R0, 0x40, RZ, 0xfc, !PT ;  /* 0x0000004000001812 */ /* 0x000fc400078efcff */
[----:B------:R-:W-:Y:S02]  /*24f30*/  ISETP.GE.AND P1, PT, R166, UR53, PT ;  /* 0x00000035a6007c0c */ /* 0x000fe4000bf26270 */
[----:B------:R-:W-:Y:S01]  /*24f40*/  LOP3.LUT R0, R0, 0xffffffdf, RZ, 0xc0, !PT ;  /* 0xffffffdf00007812 */ /* 0x000fe200078ec0ff */
[----:B------:R-:W-:Y:S01]  /*24f50*/  VIADD R62, R4, 0x3a ;  /* 0x0000003a043e7836 */ /* 0x000fe20000000000 */
[----:B------:R-:W-:Y:S01]  /*24f60*/  ISETP.GE.AND P0, PT, R49, UR7, PT ;  /* 0x0000000731007c0c */ /* 0x000fe2000bf06270 */
[----:B------:R-:W-:Y:S01]  /*24f70*/  ULDC UR7, c[0x0][0x22c] ;  /* 0x00008b0000077ab9 */ /* 0x000fe20000000800 */
[----:B------:R-:W-:Y:S01]  /*24f80*/  LOP3.LUT R3, R3, 0xffffff7f, RZ, 0xc0, !PT ;  /* 0xffffff7f03037812 */ /* 0x000fe200078ec0ff */
[----:B------:R-:W-:Y:S01]  /*24f90*/  IMAD.MOV.U32 R64, RZ, RZ, R48 ;  /* 0x000000ffff407224 */ /* 0x000fe200078e0030 */
[----:B------:R-:W-:-:S05]  /*24fa0*/  ULDC UR53, c[0x0][0x22c] ;  /* 0x00008b0000357ab9 */ /* 0x000fca0000000800 */
[----:B------:R-:W-:Y:S02]  /*24fb0*/  @P1 LOP3.LUT R0, R0, 0x20, RZ, 0xfc, !PT ;  /* 0x0000002000001812 */ /* 0x000fe400078efcff */
[----:B------:R-:W-:Y:S02]  /*24fc0*/  ISETP.GE.AND P1, PT, R168, UR55, PT ;  /* 0x00000037a8007c0c */ /* 0x000fe4000bf26270 */
[----:B------:R-:W-:Y:S02]  /*24fd0*/  LOP3.LUT R0, R0, 0xffffffef, RZ, 0xc0, !PT ;  /* 0xffffffef00007812 */ /* 0x000fe400078ec0ff */
[----:B------:R-:W-:Y:S01]  /*24fe0*/  ISETP.GE.AND P3, PT, R62, UR11, PT ;  /* 0x0000000b3e007c0c */ /* 0x000fe2000bf66270 */
[----:B------:R-:W-:Y:S01]  /*24ff0*/  IMAD.MOV.U32 R166, RZ, RZ, R66 ;  /* 0x000000ffffa67224 */ /* 0x000fe200078e0042 */
[----:B------:R-:W-:Y:S01]  /*25000*/  ULDC UR11, c[0x0][0x22c] ;  /* 0x00008b00000b7ab9 */ /* 0x000fe20000000800 */
[----:B------:R-:W-:Y:S01]  /*25010*/  IMAD.MOV.U32 R168, RZ, RZ, R61 ;  /* 0x000000ffffa87224 */ /* 0x000fe200078e003d */
[----:B------:R-:W-:-:S05]  /*25020*/  ULDC UR55, c[0x0][0x22c] ;  /* 0x00008b0000377ab9 */ /* 0x000fca0000000800 */
[----:B------:R-:W-:Y:S02]  /*25030*/  @P1 LOP3.LUT R0, R0, 0x10, RZ, 0xfc, !PT ;  /* 0x0000001000001812 */ /* 0x000fe400078efcff */
[----:B------:R-:W-:Y:S02]  /*25040*/  ISETP.GE.AND P1, PT, R172, UR59, PT ;  /* 0x0000003bac007c0c */ /* 0x000fe4000bf26270 */
[----:B------:R-:W-:Y:S01]  /*25050*/  LOP3.LUT R0, R0, 0xfffffff7, RZ, 0xc0, !PT ;  /* 0xfffffff700007812 */ /* 0x000fe200078ec0ff */
[----:B------:R-:W-:Y:S01]  /*25060*/  VIADD R62, R4, 0x3b ;  /* 0x0000003b043e7836 */ /* 0x000fe20000000000 */
[----:B------:R-:W-:Y:S02]  /*25070*/  ULDC UR59, c[0x0][0x22c] ;  /* 0x00008b00003b7ab9 */ /* 0x000fe40000000800 */
[----:B------:R-:W-:-:S07]  /*25080*/  @P2 LOP3.LUT R0, R0, 0x8, RZ, 0xfc, !PT ;  /* 0x0000000800002812 */ /* 0x000fce00078efcff */
[----:B------:R-:W-:Y:S02]  /*25090*/  @P1 LOP3.LUT R7, R7, 0x20000, RZ, 0xfc, !PT ;  /* 0x0002000007071812 */ /* 0x000fe400078efcff */
[----:B------:R-:W-:Y:S01]  /*250a0*/  ISETP.GE.AND P1, PT, R191, UR25, PT ;  /* 0x00000019bf007c0c */ /* 0x000fe2000bf26270 */
[----:B------:R-:W-:Y:S01]  /*250b0*/  ULDC.64 UR24, c[0x0][0x228] ;  /* 0x00008a0000187ab9 */ /* 0x000fe20000000a00 */
[----:B------:R-:W-:Y:S01]  /*250c0*/  ISETP.GE.AND P2, PT, R174, UR17, PT ;  /* 0x00000011ae007c0c */ /* 0x000fe2000bf46270 */
[----:B------:R-:W-:Y:S01]  /*250d0*/  ULDC.64 UR16, c[0x0][0x228] ;  /* 0x00008a0000107ab9 */ /* 0x000fe20000000a00 */
[----:B------:R-:W-:Y:S02]  /*250e0*/  LOP3.LUT R0, R0, 0xfffffffe, RZ, 0xc0, !PT ;  /* 0xfffffffe00007812 */ /* 0x000fe400078ec0ff */
[----:B------:R-:W-:-:S07]  /*250f0*/  LOP3.LUT R7, R7, 0xfffbffff, RZ, 0xc0, !PT ;  /* 0xfffbffff07077812 */ /* 0x000fce00078ec0ff */
[----:B------:R-:W-:Y:S02]  /*25100*/  @P1 LOP3.LUT R0, R0, 0x1, RZ, 0xfc, !PT ;  /* 0x0000000100001812 */ /* 0x000fe400078efcff */
[----:B------:R-:W-:Y:S02]  /*25110*/  ISETP.GE.AND P1, PT, R57, UR13, PT ;  /* 0x0000000d39007c0c */ /* 0x000fe4000bf26270 */
[----:B------:R-:W-:Y:S02]  /*25120*/  @P2 LOP3.LUT R7, R7, 0x40000, RZ, 0xfc, !PT ;  /* 0x0004000007072812 */ /* 0x000fe400078efcff */
[----:B------:R-:W-:Y:S01]  /*25130*/  ISETP.GE.AND P2, PT, R58, UR15, PT ;  /* 0x0000000f3a007c0c */ /* 0x000fe2000bf46270 */
[----:B------:R-:W-:Y:S01]  /*25140*/  IMAD.MOV.U32 R172, RZ, RZ, R64 ;  /* 0x000000ffffac7224 */ /* 0x000fe200078e0040 */
[----:B------:R-:W-:Y:S01]  /*25150*/  LOP3.LUT R7, R7, 0xfff7ffff, RZ, 0xc0, !PT ;  /* 0xfff7ffff07077812 */ /* 0x000fe200078ec0ff */
[----:B------:R-:W-:Y:S01]  /*25160*/  IMAD.MOV.U32 R170, RZ, RZ, R166 ;  /* 0x000000ffffaa7224 */ /* 0x000fe200078e00a6 */
[----:B------:R-:W-:Y:S01]  /*25170*/  ISETP.GE.AND P4, PT, R62, UR7, PT ;  /* 0x000000073e007c0c */ /* 0x000fe2000bf86270 */
[----:B------:R-:W-:Y:S01]  /*25180*/  IMAD.MOV.U32 R66, RZ, RZ, R60 ;  /* 0x000000ffff427224 */ /* 0x000fe200078e003c */
[----:B------:R-:W-:-:S03]  /*25190*/  ULDC UR15, c[0x0][0x22c] ;  /* 0x00008b00000f7ab9 */ /* 0x000fc60000000800 */
[----:B------:R-:W-:Y:S01]  /*251a0*/  @P1 LOP3.LUT R7, R7, 0x80000, RZ, 0xfc, !PT ;  /* 0x0008000007071812 */ /* 0x000fe200078efcff */
[----:B------:R-:W-:Y:S01]  /*251b0*/  VIADD R62, R4, 0x3c ;  /* 0x0000003c043e7836 */ /* 0x000fe20000000000 */
[----:B------:R-:W-:Y:S02]  /*251c0*/  ULDC UR7, c[0x0][0x22c] ;  /* 0x00008b0000077ab9 */ /* 0x000fe40000000800 */
[----:B------:R-:W-:-:S04]  /*251d0*/  LOP3.LUT R7, R7, 0xffefffff, RZ, 0xc0, !PT ;  /* 0xffefffff07077812 */ /* 0x000fc800078ec0ff */
[----:B------:R-:W-:Y:S02]  /*251e0*/  @P2 LOP3.LUT R7, R7, 0x100000, RZ, 0xfc, !PT ;  /* 0x0010000007072812 */ /* 0x000fe400078efcff */
[----:B------:R-:W-:Y:S02]  /*251f0*/  LOP3.LUT P2, RZ, R0, 0x10, RZ, 0xc0, !PT ;  /* 0x0000001000ff7812 */ /* 0x000fe4000784c0ff */
[----:B------:R-:W-:Y:S02]  /*25200*/  LOP3.LUT R7, R7, 0xfdffffff, RZ, 0xc0, !PT ;  /* 0xfdffffff07077812 */ /* 0x000fe400078ec0ff */
[----:B------:R-:W-:-:S09]  /*25210*/  ISETP.GE.AND P1, PT, R68, UR17, PT ;  /* 0x0000001144007c0c */ /* 0x000fd2000bf26270 */
[----:B------:R-:W-:Y:S02]  /*25220*/  @P2 LOP3.LUT R7, R7, 0x2000000, RZ, 0xfc, !PT ;  /* 0x0200000007072812 */ /* 0x000fe400078efcff */
[----:B------:R-:W-:Y:S02]  /*25230*/  LOP3.LUT R0, R0, 0xfffffeff, RZ, 0xc0, !PT ;  /* 0xfffffeff00007812 */ /* 0x000fe400078ec0ff */
[----:B------:R-:W-:Y:S01]  /*25240*/  ISETP.GE.AND P5, PT, R62, UR12, PT ;  /* 0x0000000c3e007c0c */ /* 0x000fe2000bfa6270 */
[----:B------:R-:W-:Y:S01]  /*25250*/  ULDC.64 UR12, c[0x0][0x228] ;  /* 0x00008a00000c7ab9 */ /* 0x000fe20000000a00 */
[----:B------:R-:W-:Y:S01]  /*25260*/  ISETP.GE.AND P2, PT, R4, UR9, PT ;  /* 0x0000000904007c0c */ /* 0x000fe2000bf46270 */
[----:B------:R-:W-:Y:S01]  /*25270*/  ULDC.64 UR8, c[0x0][0x228] ;  /* 0x00008a0000087ab9 */ /* 0x000fe20000000a00 */
[----:B------:R-:W-:Y:S01]  /*25280*/  LOP3.LUT R7, R7, 0xffdfffff, RZ, 0xc0, !PT ;  /* 0xffdfffff07077812 */ /* 0x000fe200078ec0ff */
[----:B------:R-:W-:Y:S01]  /*25290*/  IMAD.MOV.U32 R166, RZ, RZ, R63 ;  /* 0x000000ffffa67224 */ /* 0x000fe200078e003f */
[----:B------:R-:W-:Y:S01]  /*252a0*/  ISETP.LT.AND P2, PT, R6, UR40, !P2 ;  /* 0x0000002806007c0c */ /* 0x000fe2000d741270 */
[----:B------:R-:W-:Y:S01]  /*252b0*/  IMAD.MOV.U32 R68, RZ, RZ, R59 ;  /* 0x000000ffff447224 */ /* 0x000fe200078e003b */
[----:B------:R-:W-:Y:S01]  /*252c0*/  @P3 LOP3.LUT R7, R7, 0x200000, RZ, 0xfc, !PT ;  /* 0x0020000007073812 */ /* 0x000fe200078efcff */
[----:B------:R-:W-:Y:S01]  /*252d0*/  VIADD R34, R4, 0xf ;  /* 0x0000000f04227836 */ /* 0x000fe20000000000 */
[----:B------:R-:W-:Y:S01]  /*252e0*/  @P1 LOP3.LUT R0, R0, 0x100, RZ, 0xfc, !PT ;  /* 0x0000010000001812 */ /* 0x000fe200078efcff */
[C---:B------:R-:W-:Y:S01]  /*252f0*/  VIADD R19, R4.reuse, 0x31 ;  /* 0x0000003104137836 */ /* 0x040fe20000000000 */
[----:B------:R-:W-:Y:S01]  /*25300*/  LOP3.LUT R7, R7, 0xffbfffff, RZ, 0xc0, !PT ;  /* 0xffbfffff07077812 */ /* 0x000fe200078ec0ff */
[----:B------:R-:W-:Y:S01]  /*25310*/  VIADD R35, R4, 0x10 ;  /* 0x0000001004237836 */ /* 0x000fe20000000000 */
[----:B------:R-:W-:Y:S01]  /*25320*/  ISETP.LT.AND P3, PT, R6, UR44, !P0 ;  /* 0x0000002c06007c0c */ /* 0x000fe2000c761270 */
[C---:B------:R-:W-:Y:S01]  /*25330*/  VIADD R36, R4.reuse, 0x30 ;  /* 0x0000003004247836 */ /* 0x040fe20000000000 */
[----:B------:R-:W-:Y:S01]  /*25340*/  @P4 LOP3.LUT R7, R7, 0x400000, RZ, 0xfc, !PT ;  /* 0x0040000007074812 */ /* 0x000fe200078efcff */
[----:B------:R-:W-:Y:S01]  /*25350*/  VIADD R37, R4, 0x11 ;  /* 0x0000001104257836 */ /* 0x000fe20000000000 */
[----:B------:R-:W-:Y:S01]  /*25360*/  LOP3.LUT P4, RZ, R0, 0x200, RZ, 0xc0, !PT ;  /* 0x0000020000ff7812 */ /* 0x000fe2000788c0ff */
[C---:B------:R-:W-:Y:S01]  /*25370*/  VIADD R38, R4.reuse, 0x2f ;  /* 0x0000002f04267836 */ /* 0x040fe20000000000 */
[----:B------:R-:W-:Y:S01]  /*25380*/  @P2 LOP3.LUT R3, R3, 0x80, RZ, 0xfc, !PT ;  /* 0x0000008003032812 */ /* 0x000fe200078efcff */
[C---:B------:R-:W-:Y:S01]  /*25390*/  VIADD R39, R4.reuse, 0x12 ;  /* 0x0000001204277836 */ /* 0x040fe20000000000 */
[----:B------:R-:W-:Y:S01]  /*253a0*/  ISETP.LT.AND P2, PT, R5, UR42, !P0 ;  /* 0x0000002a05007c0c */ /* 0x000fe2000c741270 */
[C---:B------:R-:W-:Y:S01]  /*253b0*/  VIADD R40, R4.reuse, 0x2e ;  /* 0x0000002e04287836 */ /* 0x040fe20000000000 */
[----:B------:R-:W-:Y:S01]  /*253c0*/  LOP3.LUT R3, R3, 0xfffffeff, RZ, 0xc0, !PT ;  /* 0xfffffeff03037812 */ /* 0x000fe200078ec0ff */
[C---:B------:R-:W-:Y:S01]  /*253d0*/  VIADD R41, R4.reuse, 0x13 ;  /* 0x0000001304297836 */ /* 0x040fe20000000000 */
[----:B------:R-:W-:Y:S01]  /*253e0*/  LOP3.LUT R7, R7, 0xfeffffff, RZ, 0xc0, !PT ;  /* 0xfeffffff07077812 */ /* 0x000fe200078ec0ff */
[C---:B------:R-:W-:Y:S01]  /*253f0*/  VIADD R42, R4.reuse, 0x2d ;  /* 0x0000002d042a7836 */ /* 0x040fe20000000000 */
[----:B------:R-:W-:Y:S01]  /*25400*/  @P3 LOP3.LUT R3, R3, 0x100, RZ, 0xfc, !PT ;  /* 0x0000010003033812 */ /* 0x000fe200078efcff */
[----:B------:R-:W-:Y:S01]  /*25410*/  VIADD R43, R4, 0x14 ;  /* 0x00000014042b7836 */ /* 0x000fe20000000000 */
[----:B------:R-:W-:Y:S01]  /*25420*/  LOP3.LUT P1, RZ, R0, 0x800, RZ, 0xc0, !PT ;  /* 0x0000080000ff7812 */ /* 0x000fe2000782c0ff */
[C---:B------:R-:W-:Y:S01]  /*25430*/  VIADD R44, R4.reuse, 0x2c ;  /* 0x0000002c042c7836 */ /* 0x040fe20000000000 */
[----:B------:R-:W-:Y:S01]  /*25440*/  @P4 LOP3.LUT R7, R7, 0x1000000, RZ, 0xfc, !PT ;  /* 0x0100000007074812 */ /* 0x000fe200078efcff */
[C---:B------:R-:W-:Y:S01]  /*25450*/  VIADD R45, R4.reuse, 0x15 ;  /* 0x00000015042d7836 */ /* 0x040fe20000000000 */
[----:B------:R-:W-:Y:S01]  /*25460*/  LOP3.LUT R3, R3, 0xffffffdf, RZ, 0xc0, !PT ;  /* 0xffffffdf03037812 */ /* 0x000fe200078ec0ff */
[----:B------:R-:W-:Y:S01]  /*25470*/  VIADD R46, R4, 0x2b ;  /* 0x0000002b042e7836 */ /* 0x000fe20000000000 */
[----:B------:R-:W-:Y:S01]  /*25480*/  LOP3.LUT P4, RZ, R0, 0x8, RZ, 0xc0, !PT ;  /* 0x0000000800ff7812 */ /* 0x000fe2000788c0ff */
[C---:B------:R-:W-:Y:S01]  /*25490*/  VIADD R47, R4.reuse, 0x16 ;  /* 0x00000016042f7836 */ /* 0x040fe20000000000 */
[----:B------:R-:W-:Y:S01]  /*254a0*/  @P2 LOP3.LUT R3, R3, 0x20, RZ, 0xfc, !PT ;  /* 0x0000002003032812 */ /* 0x000fe200078efcff */
[----:B------:R-:W-:Y:S01]  /*254b0*/  VIADD R176, R4, 0x2a ;  /* 0x0000002a04b07836 */ /* 0x000fe20000000000 */
[----:B------:R-:W-:Y:S01]  /*254c0*/  ISETP.LT.AND P2, PT, R6, UR8, !P4 ;  /* 0x0000000806007c0c */ /* 0x000fe2000e741270 */
[----:B------:R-:W-:Y:S01]  /*254d0*/  ULDC UR17, c[0x0][0x22c] ;  /* 0x00008b0000117ab9 */ /* 0x000fe20000000800 */
[----:B------:R-:W-:Y:S01]  /*254e0*/  ISETP.LT.AND P4, PT, R5, UR12, !P4 ;  /* 0x0000000c05007c0c */ /* 0x000fe2000e781270 */
[C---:B------:R-:W-:Y:S01]  /*254f0*/  VIADD R177, R4.reuse, 0x17 ;  /* 0x0000001704b17836 */ /* 0x040fe20000000000 */
[----:B------:R-:W-:Y:S01]  /*25500*/  LOP3.LUT R3, R3, 0xffffffbf, RZ, 0xc0, !PT ;  /* 0xffffffbf03037812 */ /* 0x000fe200078ec0ff */
[C---:B------:R-:W-:Y:S01]  /*25510*/  VIADD R190, R4.reuse, 0x29 ;  /* 0x0000002904be7836 */ /* 0x040fe20000000000 */
[----:B------:R-:W-:Y:S01]  /*25520*/  LOP3.LUT R7, R7, 0xff7fffff, RZ, 0xc0, !PT ;  /* 0xff7fffff07077812 */ /* 0x000fe200078ec0ff */
[----:B------:R-:W-:Y:S01]  /*25530*/  VIADD R178, R4, 0x18 ;  /* 0x0000001804b27836 */ /* 0x000fe20000000000 */
[----:B------:R-:W-:Y:S01]  /*25540*/  LOP3.LUT P0, RZ, R0, 0x100, RZ, 0xc0, !PT ;  /* 0x0000010000ff7812 */ /* 0x000fe2000780c0ff */
[C---:B------:R-:W-:Y:S01]  /*25550*/  VIADD R179, R4.reuse, 0x28 ;  /* 0x0000002804b37836 */ /* 0x040fe20000000000 */
[----:B------:R-:W-:Y:S01]  /*25560*/  @P5 LOP3.LUT R7, R7, 0x800000, RZ, 0xfc, !PT ;  /* 0x0080000007075812 */ /* 0x000fe200078efcff */
[----:B------:R-:W-:Y:S01]  /*25570*/  VIADD R180, R4, 0x19 ;  /* 0x0000001904b47836 */ /* 0x000fe20000000000 */
[----:B------:R-:W-:Y:S01]  /*25580*/  LOP3.LUT P3, RZ, R0, 0x80, RZ, 0xc0, !PT ;  /* 0x0000008000ff7812 */ /* 0x000fe2000786c0ff */
[C---:B------:R-:W-:Y:S01]  /*25590*/  VIADD R181, R4.reuse, 0x27 ;  /* 0x0000002704b57836 */ /* 0x040fe20000000000 */
[----:B------:R-:W-:Y:S01]  /*255a0*/  @P2 LOP3.LUT R3, R3, 0x40, RZ, 0xfc, !PT ;  /* 0x0000004003032812 */ /* 0x000fe200078efcff */
[C---:B------:R-:W-:Y:S01]  /*255b0*/  VIADD R182, R4.reuse, 0x1a ;  /* 0x0000001a04b67836 */ /* 0x040fe20000000000 */
[----:B------:R-:W-:Y:S01]  /*255c0*/  LOP3.LUT P2, RZ, R7, 0x2000000, RZ, 0xc0, !PT ;  /* 0x0200000007ff7812 */ /* 0x000fe2000784c0ff */
[C---:B------:R-:W-:Y:S01]  /*255d0*/  VIADD R183, R4.reuse, 0x26 ;  /* 0x0000002604b77836 */ /* 0x040fe20000000000 */
[----:B------:R-:W-:Y:S01]  /*255e0*/  LOP3.LUT R3, R3, 0xfffffff7, RZ, 0xc0, !PT ;  /* 0xfffffff703037812 */ /* 0x000fe200078ec0ff */
[C---:B------:R-:W-:Y:S01]  /*255f0*/  VIADD R184, R4.reuse, 0x1b ;  /* 0x0000001b04b87836 */ /* 0x040fe20000000000 */
[----:B------:R-:W-:Y:S01]  /*25600*/  ULDC UR8, c[0x0][0x22c] ;  /* 0x00008b0000087ab9 */ /* 0x000fe20000000800 */
[C---:B------:R-:W-:Y:S01]  /*25610*/  VIADD R185, R4.reuse, 0x25 ;  /* 0x0000002504b97836 */ /* 0x040fe20000000000 */
[----:B------:R-:W-:Y:S01]  /*25620*/  @P4 LOP3.LUT R3, R3, 0x8, RZ, 0xfc, !PT ;  /* 0x0000000803034812 */ /* 0x000fe200078efcff */
[----:B------:R-:W-:Y:S01]  /*25630*/  VIADD R186, R4, 0x1c ;  /* 0x0000001c04ba7836 */ /* 0x000fe20000000000 */
[----:B------:R-:W-:Y:S01]  /*25640*/  ISETP.LT.AND P4, PT, R6, UR46, !P2 ;  /* 0x0000002e06007c0c */ /* 0x000fe2000d781270 */
[C---:B------:R-:W-:Y:S01]  /*25650*/  VIADD R187, R4.reuse, 0x24 ;  /* 0x0000002404bb7836 */ /* 0x040fe20000000000 */
[----:B------:R-:W-:Y:S01]  /*25660*/  LOP3.LUT R3, R3, 0xffffffef, RZ, 0xc0, !PT ;  /* 0xffffffef03037812 */ /* 0x000fe200078ec0ff */
[----:B------:R-:W-:Y:S01]  /*25670*/  VIADD R188, R4, 0x1d ;  /* 0x0000001d04bc7836 */ /* 0x000fe20000000000 */
[----:B------:R-:W-:Y:S01]  /*25680*/  LOP3.LUT P5, RZ, R0, 0x400, RZ, 0xc0, !PT ;  /* 0x0000040000ff7812 */ /* 0x000fe200078ac0ff */
[C---:B------:R-:W-:Y:S01]  /*25690*/  VIADD R189, R4.reuse, 0x23 ;  /* 0x0000002304bd7836 */ /* 0x040fe20000000000 */
[----:B------:R-:W-:Y:S01]  /*256a0*/  ULDC UR12, c[0x0][0x22c] ;  /* 0x00008b00000c7ab9 */ /* 0x000fe20000000800 */
[C---:B------:R-:W-:Y:S01]  /*256b0*/  VIADD R192, R4.reuse, 0x1e ;  /* 0x0000001e04c07836 */ /* 0x040fe20000000000 */
[----:B------:R-:W-:Y:S01]  /*256c0*/  ULDC UR44, c[0x0][0x22c] ;  /* 0x00008b00002c7ab9 */ /* 0x000fe20000000800 */
[C---:B------:R-:W-:Y:S01]  /*256d0*/  VIADD R193, R4.reuse, 0x22 ;  /* 0x0000002204c17836 */ /* 0x040fe20000000000 */
[----:B------:R-:W-:Y:S01]  /*256e0*/  ULDC UR46, c[0x0][0x22c] ;  /* 0x00008b00002e7ab9 */ /* 0x000fe20000000800 */
[C---:B------:R-:W-:Y:S01]  /*256f0*/  VIADD R194, R4.reuse, 0x1f ;  /* 0x0000001f04c27836 */ /* 0x040fe20000000000 */
[----:B------:R-:W-:Y:S01]  /*25700*/  ULDC UR42, c[0x0][0x22c] ;  /* 0x00008b00002a7ab9 */ /* 0x000fe20000000800 */
[----:B------:R-:W-:Y:S01]  /*25710*/  @P4 LOP3.LUT R3, R3, 0x10, RZ, 0xfc, !PT ;  /* 0x0000001003034812 */ /* 0x000fe200078efcff */
[C---:B------:R-:W-:Y:S01]  /*25720*/  VIADD R16, R4.reuse, 0x21 ;  /* 0x0000002104107836 */ /* 0x040fe20000000000 */
[----:B------:R-:W-:Y:S01]  /*25730*/  ISETP.LT.AND P4, PT, R5, UR48, !P2 ;  /* 0x0000003005007c0c */ /* 0x000fe2000d781270 */
[C---:B------:R-:W-:Y:S01]  /*25740*/  VIADD R195, R4.reuse, 0x20 ;  /* 0x0000002004c37836 */ /* 0x040fe20000000000 */
[----:B------:R-:W-:Y:S01]  /*25750*/  LOP3.LUT R3, R3, 0xfffffffd, RZ, 0xc0, !PT ;  /* 0xfffffffd03037812 */ /* 0x000fe200078ec0ff */
[C---:B------:R-:W-:Y:S01]  /*25760*/  VIADD R196, R4.reuse, 0x59 ;  /* 0x0000005904c47836 */ /* 0x040fe20000000000 */
[----:B------:R-:W-:Y:S01]  /*25770*/  ULDC UR48, c[0x0][0x22c] ;  /* 0x00008b0000307ab9 */ /* 0x000fe20000000800 */
[----:B------:R-:W-:Y:S01]  /*25780*/  VIADD R197, R4, 0x5a ;  /* 0x0000005a04c57836 */ /* 0x000fe20000000000 */
[----:B------:R-:W-:-:S07]  /*25790*/  ULDC UR40, c[0x0][0x22c] ;  /* 0x00008b0000287ab9 */ /* 0x000fce0000000800 */
[----:B------:R-:W-:Y:S02]  /*257a0*/  @P4 LOP3.LUT R3, R3, 0x2, RZ, 0xfc, !PT ;  /* 0x0000000203034812 */ /* 0x000fe400078efcff */
[----:B------:R-:W-:Y:S01]  /*257b0*/  ISETP.LT.AND P4, PT, R6, UR16, !P1 ;  /* 0x0000001006007c0c */ /* 0x000fe2000cf81270 */
[----:B------:R-:W-:Y:S01]  /*257c0*/  ULDC UR16, c[0x0][0x22c] ;  /* 0x00008b0000107ab9 */ /* 0x000fe20000000800 */
[----:B------:R-:W-:-:S11]  /*257d0*/  LOP3.LUT R3, R3, 0xfffffffb, RZ, 0xc0, !PT ;  /* 0xfffffffb03037812 */ /* 0x000fd600078ec0ff */
[----:B------:R-:W-:Y:S02]  /*257e0*/  @P4 LOP3.LUT R3, R3, 0x4, RZ, 0xfc, !PT ;  /* 0x0000000403034812 */ /* 0x000fe400078efcff */
[----:B------:R-:W-:Y:S01]  /*257f0*/  ISETP.LT.AND P4, PT, R5, UR60, !P1 ;  /* 0x0000003c05007c0c */ /* 0x000fe2000cf81270 */
[----:B------:R-:W-:Y:S01]  /*25800*/  ULDC UR60, c[0x0][0x22c] ;  /* 0x00008b00003c7ab9 */ /* 0x000fe20000000800 */
[----:B------:R-:W-:-:S11]  /*25810*/  LOP3.LUT R3, R3, 0xfffffffe, RZ, 0xc0, !PT ;  /* 0xfffffffe03037812 */ /* 0x000fd600078ec0ff */
[----:B------:R-:W-:Y:S02]  /*25820*/  @P4 LOP3.LUT R3, R3, 0x1, RZ, 0xfc, !PT ;  /* 0x0000000103034812 */ /* 0x000fe400078efcff */
[----:B------:R-:W-:Y:S01]  /*25830*/  ISETP.LT.AND P4, PT, R6, UR6, !P5 ;  /* 0x0000000606007c0c */ /* 0x000fe2000ef81270 */
[----:B------:R-:W-:Y:S01]  /*25840*/  ULDC UR6, c[0x0][0x22c] ;  /* 0x00008b0000067ab9 */ /* 0x000fe20000000800 */
[----:B------:R-:W-:Y:S01]  /*25850*/  ISETP.LT.AND P5, PT, R5, UR5, !P5 ;  /* 0x0000000505007c0c */ /* 0x000fe2000efa1270 */
[----:B------:R-:W-:-:S10]  /*25860*/  ULDC UR5, c[0x0][0x228] ;  /* 0x00008a0000057ab9 */ /* 0x000fd40000000800 */
[----:B------:R-:W-:Y:S02]  /*25870*/  @P4 LOP3.LUT R17, R17, 0x80000000, RZ, 0xfc, !PT ;  /* 0x8000000011114812 */ /* 0x000fe400078efcff */
[----:B------:R-:W-:Y:S02]  /*25880*/  LOP3.LUT P4, RZ, R7, 0x1000000, RZ, 0xc0, !PT ;  /* 0x0100000007ff7812 */ /* 0x000fe4000788c0ff */
[----:B------:R-:W-:-:S04]  /*25890*/  LOP3.LUT R17, R17, 0xbfffffff, RZ, 0xc0, !PT ;  /* 0xbfffffff11117812 */ /* 0x000fc800078ec0ff */
[----:B------:R-:W-:Y:S02]  /*258a0*/  @P5 LOP3.LUT R17, R17, 0x40000000, RZ, 0xfc, !PT ;  /* 0x4000000011115812 */ /* 0x000fe400078efcff */
[----:B------:R-:W-:Y:S01]  /*258b0*/  ISETP.LT.AND P5, PT, R6, UR26, !P4 ;  /* 0x0000001a06007c0c */ /* 0x000fe2000e7a1270 */
[----:B------:R-:W-:Y:S01]  /*258c0*/  ULDC UR26, c[0x0][0x228] ;  /* 0x00008a00001a7ab9 */ /* 0x000fe20000000800 */
[----:B------:R-:W-:Y:S01]  /*258d0*/  ISETP.LT.AND P4, PT, R5, UR18, !P4 ;  /* 0x0000001205007c0c */ /* 0x000fe2000e781270 */
[----:B------:R-:W-:Y:S01]  /*258e0*/  ULDC UR18, c[0x0][0x228] ;  /* 0x00008a0000127ab9 */ /* 0x000fe20000000800 */
[----:B------:R-:W-:-:S09]  /*258f0*/  LOP3.LUT R17, R17, 0xdfffffff, RZ, 0xc0, !PT ;  /* 0xdfffffff11117812 */ /* 0x000fd200078ec0ff */
[----:B------:R-:W-:-:S04]  /*25900*/  @P5 LOP3.LUT R17, R17, 0x20000000, RZ, 0xfc, !PT ;  /* 0x2000000011115812 */ /* 0x000fc800078efcff */
        /* <DEDUP_REMOVED lines=14> */
[----:B------:R-:W-:Y:S02]  /*259f0*/  LOP3.LUT R17, R17, 0xfdffffff, RZ, 0xc0, !PT ;  /* 0xfdffffff11117812 */ /* 0x000fe400078ec0ff */
[----:B------:R-:W-:-:S07]  /*25a00*/  LOP3.LUT P2, RZ, R0, 0x40, RZ, 0xc0, !PT ;  /* 0x0000004000ff7812 */ /* 0x000fce000784c0ff */
        /* <DEDUP_REMOVED lines=40> */
[----:B------:R-:W-:-:S11]  /*25c90*/  LOP3.LUT R17, R17, 0xffff7fff, RZ, 0xc0, !PT ;  /* 0xffff7fff11117812 */ /* 0x000fd600078ec0ff */
[----:B------:R-:W-:Y:S02]  /*25ca0*/  @P6 LOP3.LUT R17, R17, 0x8000, RZ, 0xfc, !PT ;  /* 0x0000800011116812 */ /* 0x000fe400078efcff */
[----:B------:R-:W-:Y:S01]  /*25cb0*/  ISETP.LT.AND P6, PT, R6, UR24, !P1 ;  /* 0x0000001806007c0c */ /* 0x000fe2000cfc1270 */
[----:B------:R-:W-:Y:S01]  /*25cc0*/  ULDC UR24, c[0x0][0x228] ;  /* 0x00008a0000187ab9 */ /* 0x000fe20000000800 */
[----:B------:R-:W-:Y:S02]  /*25cd0*/  LOP3.LUT R17, R17, 0xffffbfff, RZ, 0xc0, !PT ;  /* 0xffffbfff11117812 */ /* 0x000fe400078ec0ff */
[----:B------:R-:W-:-:S09]  /*25ce0*/  LOP3.LUT P5, RZ, R7, 0x800000, RZ, 0xc0, !PT ;  /* 0x0080000007ff7812 */ /* 0x000fd200078ac0ff */
        /* <DEDUP_REMOVED lines=16> */
[----:B------:R-:W-:Y:S02]  /*25df0*/  @P5 LOP3.LUT R17, R17, 0x1000, RZ, 0xfc, !PT ;  /* 0x0000100011115812 */ /* 0x000fe400078efcff */
[----:B------:R-:W-:Y:S01]  /*25e00*/  ISETP.LT.AND P5, PT, R6, UR5, !P4 ;  /* 0x0000000506007c0c */ /* 0x000fe2000e7a1270 */
[----:B------:R-:W-:Y:S01]  /*25e10*/  ULDC UR5, c[0x0][0x228] ;  /* 0x00008a0000057ab9 */ /* 0x000fe20000000800 */
[----:B------:R-:W-:-:S04]  /*25e20*/  LOP3.LUT R17, R17, 0xfffffdff, RZ, 0xc0, !PT ;  /* 0xfffffdff11117812 */ /* 0x000fc800078ec0ff */
[----:B------:R-:W-:Y:S02]  /*25e30*/  @P0 LOP3.LUT R17, R17, 0x200, RZ, 0xfc, !PT ;  /* 0x0000020011110812 */ /* 0x000fe400078efcff */
[----:B------:R-:W-:Y:S01]  /*25e40*/  ISETP.LT.AND P0, PT, R5, UR24, !P4 ;  /* 0x0000001805007c0c */ /* 0x000fe2000e701270 */
[----:B------:R-:W-:Y:S01]  /*25e50*/  ULDC UR24, c[0x0][0x228] ;  /* 0x00008a0000187ab9 */ /* 0x000fe20000000800 */
[----:B------:R-:W-:Y:S02]  /*25e60*/  LOP3.LUT R17, R17, 0xfffffbff, RZ, 0xc0, !PT ;  /* 0xfffffbff11117812 */ /* 0x000fe400078ec0ff */
[----:B------:R-:W-:Y:S02]  /*25e70*/  LOP3.LUT P2, RZ, R7, 0x40000, RZ, 0xc0, !PT ;  /* 0x0004000007ff7812 */ /* 0x000fe4000784c0ff */
[----:B------:R-:W-:Y:S02]  /*25e80*/  @P5 LOP3.LUT R17, R17, 0x400, RZ, 0xfc, !PT ;  /* 0x0000040011115812 */ /* 0x000fe400078efcff */
[----:B------:R-:W-:Y:S01]  /*25e90*/  ISETP.LT.AND P4, PT, R5, UR5, !P2 ;  /* 0x0000000505007c0c */ /* 0x000fe2000d781270 */
[----:B------:R-:W-:Y:S01]  /*25ea0*/  ULDC UR5, c[0x0][0x228] ;  /* 0x00008a0000057ab9 */ /* 0x000fe20000000800 */
[----:B------:R-:W-:-:S04]  /*25eb0*/  LOP3.LUT R17, R17, 0xfffffeff, RZ, 0xc0, !PT ;  /* 0xfffffeff11117812 */ /* 0x000fc800078ec0ff */
[----:B------:R-:W-:Y:S02]  /*25ec0*/  @P0 LOP3.LUT R17, R17, 0x100, RZ, 0xfc, !PT ;  /* 0x0000010011110812 */ /* 0x000fe400078efcff */
[C---:B------:R-:W-:Y:S01]  /*25ed0*/  ISETP.LT.AND P0, PT, R6.reuse, UR24, !P2 ;  /* 0x0000001806007c0c */ /* 0x040fe2000d701270 */
        /* <DEDUP_REMOVED lines=19> */
[----:B------:R-:W-:-:S04]  /*26010*/  LOP3.LUT R17, R17, 0xffffffef, RZ, 0xc0, !PT ;  /* 0xffffffef11117812 */ /* 0x000fc800078ec0ff */
[----:B------:R-:W-:-:S04]  /*26020*/  @P2 LOP3.LUT R17, R17, 0x10, RZ, 0xfc, !PT ;  /* 0x0000001011112812 */ /* 0x000fc800078efcff */
[----:B------:R-:W-:-:S04]  /*26030*/  LOP3.LUT R17, R17, 0xfffffffd, RZ, 0xc0, !PT ;  /* 0xfffffffd11117812 */ /* 0x000fc800078ec0ff */
[----:B------:R-:W-:Y:S02]  /*26040*/  @P0 LOP3.LUT R17, R17, 0x2, RZ, 0xfc, !PT ;  /* 0x0000000211110812 */ /* 0x000fe400078efcff */
[----:B------:R-:W-:Y:S01]  /*26050*/  ISETP.GE.AND P0, PT, R172, UR5, PT ;  /* 0x00000005ac007c0c */ /* 0x000fe2000bf06270 */
[----:B------:R-:W-:-:S03]  /*26060*/  ULDC UR5, c[0x0][0x22c] ;  /* 0x00008b0000057ab9 */ /* 0x000fc60000000800 */
        /* <DEDUP_REMOVED lines=8> */
[----:B------:R-:W-:Y:S01]  /*260f0*/  ISETP.GE.AND P0, PT, R170, UR47, PT ;  /* 0x0000002faa007c0c */ /* 0x000fe2000bf06270 */
[----:B------:R-:W-:Y:S01]  /*26100*/  VIADD R198, R4, 0x5b ;  /* 0x0000005b04c67836 */ /* 0x000fe20000000000 */
[----:B------:R-:W-:Y:S02]  /*26110*/  ULDC UR47, c[0x0][0x22c] ;  /* 0x00008b00002f7ab9 */ /* 0x000fe40000000800 */
[----:B------:R-:W-:Y:S01]  /*26120*/  ISETP.LT.AND P1, PT, R5, UR24, !P0 ;  /* 0x0000001805007c0c */ /* 0x000fe2000c721270 */
[----:B------:R-:W-:Y:S01]  /*26130*/  ULDC UR24, c[0x0][0x22c] ;  /* 0x00008b0000187ab9 */ /* 0x000fe20000000800 */
[----:B------:R-:W-:Y:S01]  /*26140*/  ISETP.LT.AND P0, PT, R6, UR32, !P0 ;  /* 0x0000002006007c0c */ /* 0x000fe2000c701270 */
[----:B------:R-:W-:-:S10]  /*26150*/  ULDC UR32, c[0x0][0x228] ;  /* 0x00008a0000207ab9 */ /* 0x000fd40000000800 */
        /* <DEDUP_REMOVED lines=15> */
[----:B------:R-:W-:Y:S01]  /*26250*/  LOP3.LUT R18, R18, 0xefffffff, RZ, 0xc0, !PT ;  /* 0xefffffff12127812 */ /* 0x000fe200078ec0ff */
[----:B------:R-:W-:Y:S01]  /*26260*/  VIADD R200, R4, 0x5d ;  /* 0x0000005d04c87836 */ /* 0x000fe20000000000 */
[----:B------:R-:W-:Y:S01]  /*26270*/  ISETP.LT.AND P1, PT, R5, UR32, !P0 ;  /* 0x0000002005007c0c */ /* 0x000fe2000c721270 */
[----:B------:R-:W-:Y:S01]  /*26280*/  ULDC UR32, c[0x0][0x22c] ;  /* 0x00008b0000207ab9 */ /* 0x000fe20000000800 */
[----:B------:R-:W-:Y:S01]  /*26290*/  ISETP.LT.AND P0, PT, R6, UR34, !P0 ;  /* 0x0000002206007c0c */ /* 0x000fe2000c701270 */
[----:B------:R-:W-:Y:S01]  /*262a0*/  ULDC UR34, c[0x0][0x228] ;  /* 0x00008a0000227ab9 */ /* 0x000fe20000000800 */
[----:B------:R-:W-:Y:S01]  /*262b0*/  VIADD R201, R4, 0x5e ;  /* 0x0000005e04c97836 */ /* 0x000fe20000000000 */
[----:B------:R-:W-:-:S08]  /*262c0*/  ULDC UR49, c[0x0][0x22c] ;  /* 0x00008b0000317ab9 */ /* 0x000fd00000000800 */
        /* <DEDUP_REMOVED lines=34> */
[----:B------:R-:W-:Y:S01]  /*264f0*/  ULDC UR13, c[0x0][0x22c] ;  /* 0x00008b00000d7ab9 */ /* 0x000fe20000000800 */
[----:B------:R-:W-:Y:S01]  /*26500*/  LOP3.LUT R18, R18, 0xffefffff, RZ, 0xc0, !PT ;  /* 0xffefffff12127812 */ /* 0x000fe200078ec0ff */
[----:B------:R-:W2:Y:S01]  /*26510*/  LDL.LU R26, [R1+0x1558] ;  /* 0x00155800011a7983 */ /* 0x000ea20000300800 */
        /* <DEDUP_REMOVED lines=21> */
[----:B------:R-:W3:Y:S01]  /*26670*/  LDL.LU R28, [R1+0x1550] ;  /* 0x00155000011c7983 */ /* 0x000ee20000300800 */
        /* <DEDUP_REMOVED lines=14> */
[----:B------:R-:W-:Y:S01]  /*26760*/  VIADD R202, R4, 0x5f ;  /* 0x0000005f04ca7836 */ /* 0x000fe20000000000 */
[----:B------:R-:W-:-:S09]  /*26770*/  ULDC UR36, c[0x0][0x22c] ;  /* 0x00008b0000247ab9 */ /* 0x000fd20000000800 */
[----:B------:R-:W-:-:S04]  /*26780*/  @P1 LOP3.LUT R18, R18, 0x2000, RZ, 0xfc, !PT ;  /* 0x0000200012121812 */ /* 0x000fc800078efcff */
[----:B------:R-:W-:-:S04]  /*26790*/  LOP3.LUT R18, R18, 0xfffff7ff, RZ, 0xc0, !PT ;  /* 0xfffff7ff12127812 */ /* 0x000fc800078ec0ff */
[----:B------:R-:W-:Y:S02]  /*267a0*/  @P0 LOP3.LUT R18, R18, 0x800, RZ, 0xfc, !PT ;  /* 0x0000080012120812 */ /* 0x000fe400078efcff */
[----:B------:R-:W-:Y:S01]  /*267b0*/  ISETP.GE.AND P0, PT, R30, UR38, PT ;  /* 0x000000261e007c0c */ /* 0x000fe2000bf06270 */
[----:B------:R-:W-:Y:S01]  /*267c0*/  ULDC UR38, c[0x0][0x22c] ;  /* 0x00008b0000267ab9 */ /* 0x000fe20000000800 */
[----:B------:R-:W-:Y:S01]  /*267d0*/  LOP3.LUT R18, R18, 0xffffefff, RZ, 0xc0, !PT ;  /* 0xffffefff12127812 */ /* 0x000fe200078ec0ff */
[----:B------:R-:W4:Y:S01]  /*267e0*/  LDL.LU R30, [R1+0x1548] ;  /* 0x00154800011e7983 */ /* 0x000f220000300800 */
        /* <DEDUP_REMOVED lines=8> */
[----:B------:R-:W-:Y:S01]  /*26870*/  VIADD R203, R4, 0x60 ;  /* 0x0000006004cb7836 */ /* 0x000fe20000000000 */
[----:B------:R-:W-:Y:S01]  /*26880*/  LOP3.LUT R18, R18, 0xfffffbff, RZ, 0xc0, !PT ;  /* 0xfffffbff12127812 */ /* 0x000fe200078ec0ff */
[----:B------:R-:W4:Y:S01]  /*26890*/  LDL.LU R31, [R1+0x1544] ;  /* 0x00154400011f7983 */ /* 0x000f220000300800 */
[----:B------:R-:W-:Y:S01]  /*268a0*/  ISETP.LT.AND P1, PT, R6, UR9, !P0 ;  /* 0x0000000906007c0c */ /* 0x000fe2000c721270 */
[----:B------:R-:W-:Y:S01]  /*268b0*/  ULDC UR9, c[0x0][0x228] ;  /* 0x00008a0000097ab9 */ /* 0x000fe20000000800 */
[----:B------:R-:W-:Y:S01]  /*268c0*/  ISETP.LT.AND P0, PT, R5, UR13, !P0 ;  /* 0x0000000d05007c0c */ /* 0x000fe2000c701270 */
[----:B------:R-:W-:Y:S01]  /*268d0*/  ULDC UR13, c[0x0][0x228] ;  /* 0x00008a00000d7ab9 */ /* 0x000fe20000000800 */
[----:B------:R-:W-:-:S09]  /*268e0*/  ULDC UR34, c[0x0][0x22c] ;  /* 0x00008b0000227ab9 */ /* 0x000fd20000000800 */
        /* <DEDUP_REMOVED lines=17> */
[----:B------:R-:W2:Y:S01]  /*26a00*/  LDL.LU R33, [R1+0x153c] ;  /* 0x00153c0001217983 */ /* 0x000ea20000300800 */
        /* <DEDUP_REMOVED lines=22> */
[----:B------:R-:W4:Y:S02]  /*26b70*/  LDL.LU R19, [R1+0x1534] ;  /* 0x0015340001137983 */ /* 0x000f240000300800 */
        /* <DEDUP_REMOVED lines=10> */
[----:B------:R-:W3:Y:S02]  /*26c20*/  LDL.LU R35, [R1+0x1530] ;  /* 0x0015300001237983 */ /* 0x000ee40000300800 */
[----:B------:R-:W-:Y:S01]  /*26c30*/  ISETP.LT.AND P1, PT, R5, UR9, !P0 ;  /* 0x0000000905007c0c */ /* 0x000fe2000c721270 */
[----:B------:R-:W-:Y:S01]  /*26c40*/  ULDC UR9, c[0x0][0x228] ;  /* 0x00008a0000097ab9 */ /* 0x000fe20000000800 */
[----:B------:R-:W-:Y:S01]  /*26c50*/  ISETP.LT.AND P0, PT, R6, UR13, !P0 ;  /* 0x0000000d06007c0c */ /* 0x000fe2000c701270 */
[----:B------:R-:W-:Y:S01]  /*26c60*/  ULDC UR13, c[0x0][0x228] ;  /* 0x00008a00000d7ab9 */ /* 0x000fe20000000800 */
[----:B----4-:R-:W-:-:S09]  /*26c70*/  LOP3.LUT R19, R19, 0x7fffffff, RZ, 0xc0, !PT ;  /* 0x7fffffff13137812 */ /* 0x010fd200078ec0ff */
        /* <DEDUP_REMOVED lines=54> */
[----:B------:R-:W3:Y:S01]  /*26fe0*/  LDL.LU R40, [R1+0x151c] ;  /* 0x00151c0001287983 */ /* 0x000ee20000300800 */
        /* <DEDUP_REMOVED lines=118> */
[----:B------:R-:W2:Y:S02]  /*27750*/  LDL.LU R190, [R1+0x14f4] ;  /* 0x0014f40001be7983 */ /* 0x000ea40000300800 */
        /* <DEDUP_REMOVED lines=15> */
[----:B--2---:R-:W-:-:S09]  /*27850*/  LOP3.LUT R190, R190, 0x7fffffff, RZ, 0xc0, !PT ;  /* 0x7fffffffbebe7812 */ /* 0x004fd200078ec0ff */
        /* <DEDUP_REMOVED lines=54> */
[C---:B------:R-:W-:Y:S01]  /*27bc0*/  VIADD R221, R4.reuse, 0x73 ;  /* 0x0000007304dd7836 */ /* 0x040fe20000000000 */
        /* <DEDUP_REMOVED lines=12> */
[----:B------:R-:W-:Y:S01]  /*27c90*/  VIADD R223, R4, 0x75 ;  /* 0x0000007504df7836 */ /* 0x000fe20000000000 */
        /* <DEDUP_REMOVED lines=98> */
[----:B------:R-:W-:Y:S01]  /*282c0*/  VIADD R165, R4, 0x80 ;  /* 0x0000008004a57836 */ /* 0x000fe20000000000 */
        /* <DEDUP_REMOVED lines=8> */
[----:B------:R-:W4:Y:S02]  /*28350*/  LDL.LU R16, [R1+0x14b4] ;  /* 0x0014b40001107983 */ /* 0x000f240000300800 */
[----:B------:R-:W-:Y:S01]  /*28360*/  ISETP.LT.AND P1, PT, R6, UR16, !P0 ;  /* 0x0000001006007c0c */ /* 0x000fe2000c721270 */
[----:B------:R-:W-:Y:S01]  /*28370*/  VIADD R69, R4, 0x81 ;  /* 0x0000008104457836 */ /* 0x000fe20000000000 */
[----:B------:R-:W-:Y:S01]  /*28380*/  ISETP.LT.AND P0, PT, R5, UR59, !P0 ;  /* 0x0000003b05007c0c */ /* 0x000fe2000c701270 */
[----:B------:R-:W-:Y:S01]  /*28390*/  ULDC UR59, c[0x0][0x228] ;  /* 0x00008a00003b7ab9 */ /* 0x000fe20000000800 */
[----:B------:R-:W-:Y:S01]  /*283a0*/  LOP3.LUT R190, R190, 0xfffffffb, RZ, 0xc0, !PT ;  /* 0xfffffffbbebe7812 */ /* 0x000fe200078ec0ff */
[----:B------:R-:W-:-:S08]  /*283b0*/  ULDC UR16, c[0x0][0x22c] ;  /* 0x00008b0000107ab9 */ /* 0x000fd00000000800 */
[----:B------:R-:W-:-:S04]  /*283c0*/  @P1 LOP3.LUT R190, R190, 0x4, RZ, 0xfc, !PT ;  /* 0x00000004bebe1812 */ /* 0x000fc800078efcff */
[----:B------:R-:W-:-:S04]  /*283d0*/  LOP3.LUT R190, R190, 0xfffffffe, RZ, 0xc0, !PT ;  /* 0xfffffffebebe7812 */ /* 0x000fc800078ec0ff */
[----:B------:R-:W-:Y:S02]  /*283e0*/  @P0 LOP3.LUT R190, R190, 0x1, RZ, 0xfc, !PT ;  /* 0x00000001bebe0812 */ /* 0x000fe400078efcff */
[----:B------:R-:W-:Y:S01]  /*283f0*/  ISETP.GE.AND P0, PT, R195, UR61, PT ;  /* 0x0000003dc3007c0c */ /* 0x000fe2000bf06270 */
[C---:B------:R-:W-:Y:S01]  /*28400*/  VIADD R70, R4.reuse, 0x82 ;  /* 0x0000008204467836 */ /* 0x040fe20000000000 */
[----:B------:R-:W2:Y:S01]  /*28410*/  LDL.LU R195, [R1+0x14b0] ;  /* 0x0014b00001c37983 */ /* 0x000ea20000300800 */
[----:B------:R-:W-:Y:S01]  /*28420*/  VIADD R71, R4, 0x83 ;  /* 0x0000008304477836 */ /* 0x000fe20000000000 */
[----:B------:R-:W-:Y:S01]  /*28430*/  ISETP.LT.AND P1, PT, R5, UR59, !P0 ;  /* 0x0000003b05007c0c */ /* 0x000fe2000c721270 */
[----:B------:R-:W-:Y:S01]  /*28440*/  ULDC UR59, c[0x0][0x228] ;  /* 0x00008a00003b7ab9 */ /* 0x000fe20000000800 */
[----:B------:R-:W-:Y:S01]  /*28450*/  ISETP.LT.AND P0, PT, R6, UR60, !P0 ;  /* 0x0000003c06007c0c */ /* 0x000fe2000c701270 */
[----:B------:R-:W-:Y:S01]  /*28460*/  ULDC UR60, c[0x0][0x228] ;  /* 0x00008a00003c7ab9 */ /* 0x000fe20000000800 */
[----:B------:R-:W-:Y:S01]  /*28470*/  VIADD R72, R4, 0x84 ;  /* 0x0000008404487836 */ /* 0x000fe20000000000 */
[----:B------:R-:W-:Y:S01]  /*28480*/  ULDC UR61, c[0x0][0x22c] ;  /* 0x00008b00003d7ab9 */ /* 0x000fe20000000800 */
[----:B----4-:R-:W-:-:S07]  /*28490*/  LOP3.LUT R16, R16, 0x7fffffff, RZ, 0xc0, !PT ;  /* 0x7fffffff10107812 */ /* 0x010fce00078ec0ff */
        /* <DEDUP_REMOVED lines=82> */
[----:B------:R-:W-:Y:S01]  /*289c0*/  VIADD R229, R4, 0xfa ;  /* 0x000000fa04e57836 */ /* 0x000fe20000000000 */
[----:B------:R-:W-:Y:S01]  /*289d0*/  ISETP.LT.AND P0, PT, R6, UR53, !P0 ;  /* 0x0000003506007c0c */ /* 0x000fe2000c701270 */
[----:B------:R-:W-:Y:S01]  /*289e0*/  ULDC UR53, c[0x0][0x228] ;  /* 0x00008a0000357ab9 */ /* 0x000fe20000000800 */
[C---:B------:R-:W-:Y:S01]  /*289f0*/  VIADD R230, R4.reuse, 0xf7 ;  /* 0x000000f704e67836 */ /* 0x040fe20000000000 */
[----:B------:R-:W-:Y:S01]  /*28a00*/  ULDC UR32, c[0x0][0x22c] ;  /* 0x00008b0000207ab9 */ /* 0x000fe20000000800 */
[----:B------:R-:W-:Y:S01]  /*28a10*/  VIADD R231, R4, 0xf8 ;  /* 0x000000f804e77836 */ /* 0x000fe20000000000 */
[----:B------:R-:W-:-:S06]  /*28a20*/  ULDC UR58, c[0x0][0x22c] ;  /* 0x00008b00003a7ab9 */ /* 0x000fcc0000000800 */
        /* <DEDUP_REMOVED lines=92> */
[----:B------:R-:W3:Y:S01]  /*28ff0*/  LDL.LU R14, [R1+0x1474] ;  /* 0x00147400010e7983 */ /* 0x000ee20000300800 */
        /* <DEDUP_REMOVED lines=21> */
[----:B---3--:R-:W-:-:S07]  /*29150*/  LOP3.LUT R14, R14, 0x7fffffff, RZ, 0xc0, !PT ;  /* 0x7fffffff0e0e7812 */ /* 0x008fce00078ec0ff */
        /* <DEDUP_REMOVED lines=194> */
[C---:B------:R-:W-:Y:S01]  /*29d80*/  VIADD R103, R4.reuse, 0xa3 ;  /* 0x000000a304677836 */ /* 0x040fe20000000000 */
[----:B------:R-:W-:Y:S01]  /*29d90*/  LOP3.LUT R15, R15, 0xdfffffff, RZ, 0xc0, !PT ;  /* 0xdfffffff0f0f7812 */ /* 0x000fe200078ec0ff */
[----:B------:R-:W-:Y:S01]  /*29da0*/  VIADD R104, R4, 0xa4 ;  /* 0x000000a404687836 */ /* 0x000fe20000000000 */
[----:B------:R-:W-:Y:S01]  /*29db0*/  ISETP.LT.AND P1, PT, R5, UR9, !P0 ;  /* 0x0000000905007c0c */ /* 0x000fe2000c721270 */
[----:B------:R-:W-:Y:S01]  /*29dc0*/  ULDC UR9, c[0x0][0x228] ;  /* 0x00008a0000097ab9 */ /* 0x000fe20000000800 */
[----:B------:R-:W-:Y:S01]  /*29dd0*/  ISETP.LT.AND P0, PT, R6, UR10, !P0 ;  /* 0x0000000a06007c0c */ /* 0x000fe2000c701270 */
[----:B------:R-:W-:Y:S01]  /*29de0*/  ULDC UR10, c[0x0][0x228] ;  /* 0x00008a00000a7ab9 */ /* 0x000fe20000000800 */
[C---:B------:R-:W-:Y:S01]  /*29df0*/  VIADD R105, R4.reuse, 0xa5 ;  /* 0x000000a504697836 */ /* 0x040fe20000000000 */
[----:B------:R-:W3:Y:S01]  /*29e00*/  LDL.LU R13, [R1+0x142c] ;  /* 0x00142c00010d7983 */ /* 0x000ee20000300800 */
[----:B------:R-:W-:Y:S01]  /*29e10*/  VIADD R106, R4, 0xa6 ;  /* 0x000000a6046a7836 */ /* 0x000fe20000000000 */
[----:B------:R-:W-:-:S06]  /*29e20*/  ULDC UR8, c[0x0][0x22c] ;  /* 0x00008b0000087ab9 */ /* 0x000fcc0000000800 */
[----:B------:R-:W-:-:S04]  /*29e30*/  @P1 LOP3.LUT R15, R15, 0x20000000, RZ, 0xfc, !PT ;  /* 0x200000000f0f1812 */ /* 0x000fc800078efcff */
[----:B------:R-:W-:-:S04]  /*29e40*/  LOP3.LUT R15, R15, 0xefffffff, RZ, 0xc0, !PT ;  /* 0xefffffff0f0f7812 */ /* 0x000fc800078ec0ff */
[----:B------:R-:W-:Y:S02]  /*29e50*/  @P0 LOP3.LUT R15, R15, 0x10000000, RZ, 0xfc, !PT ;  /* 0x100000000f0f0812 */ /* 0x000fe400078efcff */
[----:B------:R-:W-:Y:S01]  /*29e60*/  ISETP.GE.AND P0, PT, R252, UR44, PT ;  /* 0x0000002cfc007c0c */ /* 0x000fe2000bf06270 */
[----:B------:R-:W-:-:S03]  /*29e70*/  ULDC UR44, c[0x0][0x22c] ;  /* 0x00008b00002c7ab9 */ /* 0x000fc60000000800 */
[----:B------:R-:W-:Y:S01]  /*29e80*/  ISETP.LT.AND P1, PT, R5, UR9, !P0 ;  /* 0x0000000905007c0c */ /* 0x000fe2000c721270 */
[----:B------:R-:W-:Y:S01]  /*29e90*/  VIADD R107, R4, 0xa7 ;  /* 0x000000a7046b7836 */ /* 0x000fe20000000000 */
[----:B------:R-:W-:Y:S01]  /*29ea0*/  ISETP.LT.AND P0, PT, R6, UR10, !P0 ;  /* 0x0000000a06007c0c */ /* 0x000fe2000c701270 */
[----:B------:R-:W-:Y:S01]  /*29eb0*/  ULDC UR10, c[0x0][0x228] ;  /* 0x00008a00000a7ab9 */ /* 0x000fe20000000800 */
[----:B------:R-:W-:Y:S01]  /*29ec0*/  LOP3.LUT R15, R15, 0xf7ffffff, RZ, 0xc0, !PT ;  /* 0xf7ffffff0f0f7812 */ /* 0x000fe200078ec0ff */
[C---:B------:R-:W-:Y:S02]  /*29ed0*/  VIADD R108, R4.reuse, 0xa8 ;  /* 0x000000a8046c7836 */ /* 0x040fe40000000000 */
[C---:B------:R-:W-:Y:S02]  /*29ee0*/  VIADD R109, R4.reuse, 0xa9 ;  /* 0x000000a9046d7836 */ /* 0x040fe40000000000 */
[C---:B------:R-:W-:Y:S02]  /*29ef0*/  VIADD R110, R4.reuse, 0xaa ;  /* 0x000000aa046e7836 */ /* 0x040fe40000000000 */
[----:B------:R-:W-:-:S02]  /*29f00*/  VIADD R111, R4, 0xab ;  /* 0x000000ab046f7836 */ /* 0x000fc40000000000 */
[C---:B------:R-:W-:Y:S01]  /*29f10*/  VIADD R112, R4.reuse, 0xac ;  /* 0x000000ac04707836 */ /* 0x040fe20000000000 */
[----:B------:R-:W-:Y:S01]  /*29f20*/  @P1 LOP3.LUT R15, R15, 0x8000000, RZ, 0xfc, !PT ;  /* 0x080000000f0f1812 */ /* 0x000fe200078efcff */
[C---:B------:R-:W-:Y:S02]  /*29f30*/  VIADD R113, R4.reuse, 0xad ;  /* 0x000000ad04717836 */ /* 0x040fe40000000000 */
[C---:B------:R-:W-:Y:S01]  /*29f40*/  VIADD R114, R4.reuse, 0xae ;  /* 0x000000ae04727836 */ /* 0x040fe20000000000 */
[----:B------:R-:W-:Y:S01]  /*29f50*/  LOP3.LUT R15, R15, 0xfbffffff, RZ, 0xc0, !PT ;  /* 0xfbffffff0f0f7812 */ /* 0x000fe200078ec0ff */
[C---:B------:R-:W-:Y:S02]  /*29f60*/  VIADD R115, R4.reuse, 0xaf ;  /* 0x000000af04737836 */ /* 0x040fe40000000000 */
[C---:B------:R-:W-:Y:S01]  /*29f70*/  VIADD R116, R4.reuse, 0xb0 ;  /* 0x000000b004747836 */ /* 0x040fe20000000000 */
[----:B------:R-:W-:Y:S01]  /*29f80*/  @P0 LOP3.LUT R15, R15, 0x4000000, RZ, 0xfc, !PT ;  /* 0x040000000f0f0812 */ /* 0x000fe200078efcff */
[C---:B------:R-:W-:Y:S01]  /*29f90*/  VIADD R117, R4.reuse, 0xb1 ;  /* 0x000000b104757836 */ /* 0x040fe20000000000 */
[----:B------:R-:W-:Y:S01]  /*29fa0*/  ISETP.GE.AND P0, PT, R175, UR44, PT ;  /* 0x0000002caf007c0c */ /* 0x000fe2000bf06270 */
[----:B------:R-:W-:Y:S01]  /*29fb0*/  ULDC UR44, c[0x0][0x22c] ;  /* 0x00008b00002c7ab9 */ /* 0x000fe20000000800 */
[----:B------:R-:W-:-:S02]  /*29fc0*/  VIADD R118, R4, 0xb2 ;  /* 0x000000b204767836 */ /* 0x000fc40000000000 */
[C---:B------:R-:W-:Y:S01]  /*29fd0*/  VIADD R119, R4.reuse, 0xb3 ;  /* 0x000000b304777836 */ /* 0x040fe20000000000 */
[----:B------:R-:W-:Y:S01]  /*29fe0*/  ISETP.LT.AND P1, PT, R5, UR10, !P0 ;  /* 0x0000000a05007c0c */ /* 0x000fe2000c721270 */
[----:B------:R-:W-:Y:S01]  /*29ff0*/  VIADD R120, R4, 0xb4 ;  /* 0x000000b404787836 */ /* 0x000fe20000000000 */
[----:B------:R-:W-:Y:S01]  /*2a000*/  ISETP.LT.AND P0, PT, R6, UR17, !P0 ;  /* 0x0000001106007c0c */ /* 0x000fe2000c701270 */
[----:B------:R-:W-:Y:S01]  /*2a010*/  ULDC UR17, c[0x0][0x228] ;  /* 0x00008a0000117ab9 */ /* 0x000fe20000000800 */
[----:B------:R-:W-:Y:S01]  /*2a020*/  LOP3.LUT R15, R15, 0xfdffffff, RZ, 0xc0, !PT ;  /* 0xfdffffff0f0f7812 */ /* 0x000fe200078ec0ff */
[C---:B------:R-:W-:Y:S02]  /*2a030*/  VIADD R121, R4.reuse, 0xb5 ;  /* 0x000000b504797836 */ /* 0x040fe40000000000 */
[C---:B------:R-:W-:Y:S02]  /*2a040*/  VIADD R122, R4.reuse, 0xb6 ;  /* 0x000000b6047a7836 */ /* 0x040fe40000000000 */
[----:B------:R-:W-:-:S02]  /*2a050*/  VIADD R123, R4, 0xb7 ;  /* 0x000000b7047b7836 */ /* 0x000fc40000000000 */
[C---:B------:R-:W-:Y:S02]  /*2a060*/  VIADD R124, R4.reuse, 0xb8 ;  /* 0x000000b8047c7836 */ /* 0x040fe40000000000 */
        /* <DEDUP_REMOVED lines=17> */
[----:B------:R-:W-:-:S02]  /*2a180*/  VIADD R133, R4, 0xc1 ;  /* 0x000000c104857836 */ /* 0x000fc40000000000 */
[C---:B------:R-:W-:Y:S02]  /*2a190*/  VIADD R134, R4.reuse, 0xc2 ;  /* 0x000000c204867836 */ /* 0x040fe40000000000 */
[C---:B------:R-:W-:Y:S02]  /*2a1a0*/  VIADD R135, R4.reuse, 0xc3 ;  /* 0x000000c304877836 */ /* 0x040fe40000000000 */
[C---:B------:R-:W-:Y:S02]  /*2a1b0*/  VIADD R136, R4.reuse, 0xc4 ;  /* 0x000000c404887836 */ /* 0x040fe40000000000 */
[C---:B------:R-:W-:Y:S01]  /*2a1c0*/  VIADD R137, R4.reuse, 0xc5 ;  /* 0x000000c504897836 */ /* 0x040fe20000000000 */
[----:B------:R-:W-:Y:S01]  /*2a1d0*/  @P1 LOP3.LUT R15, R15, 0x800000, RZ, 0xfc, !PT ;  /* 0x008000000f0f1812 */ /* 0x000fe200078efcff */
[C---:B------:R-:W-:Y:S02]  /*2a1e0*/  VIADD R138, R4.reuse, 0xc6 ;  /* 0x000000c6048a7836 */ /* 0x040fe40000000000 */
[C---:B------:R-:W-:Y:S01]  /*2a1f0*/  VIADD R139, R4.reuse, 0xc7 ;  /* 0x000000c7048b7836 */ /* 0x040fe20000000000 */
[----:B------:R-:W-:Y:S01]  /*2a200*/  LOP3.LUT R15, R15, 0xffbfffff, RZ, 0xc0, !PT ;  /* 0xffbfffff0f0f7812 */ /* 0x000fe200078ec0ff */
[----:B------:R-:W-:-:S02]  /*2a210*/  VIADD R140, R4, 0xc8 ;  /* 0x000000c8048c7836 */ /* 0x000fc40000000000 */
        /* <DEDUP_REMOVED lines=76> */
[----:B------:R-:W-:Y:S01]  /*2a6e0*/  VIADD R64, R4, 0xff ;  /* 0x000000ff04407836 */ /* 0x000fe20000000000 */
[----:B----4-:R-:W-:Y:S01]  /*2a6f0*/  LOP3.LUT R11, R11, 0x7fffffff, RZ, 0xc0, !PT ;  /* 0x7fffffff0b0b7812 */ /* 0x010fe200078ec0ff */
[----:B------:R-:W-:Y:S01]  /*2a700*/  ULDC UR9, c[0x0][0x22c] ;  /* 0x00008b0000097ab9 */ /* 0x000fe20000000800 */
[----:B--2---:R-:W-:Y:S01]  /*2a710*/  LOP3.LUT R12, R12, 0xbfffffff, RZ, 0xc0, !PT ;  /* 0xbfffffff0c0c7812 */ /* 0x004fe200078ec0ff */
[----:B------:R-:W-:Y:S01]  /*2a720*/  ULDC UR10, c[0x0][0x22c] ;  /* 0x00008b00000a7ab9 */ /* 0x000fe20000000800 */
[----:B------:R-:W-:Y:S01]  /*2a730*/  @P1 LOP3.LUT R15, R15, 0x8000, RZ, 0xfc, !PT ;  /* 0x000080000f0f1812 */ /* 0x000fe200078efcff */
[----:B------:R-:W-:Y:S01]  /*2a740*/  ULDC UR11, c[0x0][0x22c] ;  /* 0x00008b00000b7ab9 */ /* 0x000fe20000000800 */
[----:B------:R-:W-:Y:S01]  /*2a750*/  ULDC UR12, c[0x0][0x22c] ;  /* 0x00008b00000c7ab9 */ /* 0x000fe20000000800 */
[----:B------:R-:W-:Y:S01]  /*2a760*/  ULDC UR13, c[0x0][0x22c] ;  /* 0x00008b00000d7ab9 */ /* 0x000fe20000000800 */
[----:B------:R-:W-:Y:S01]  /*2a770*/  LOP3.LUT R15, R15, 0xffffbfff, RZ, 0xc0, !PT ;  /* 0xffffbfff0f0f7812 */ /* 0x000fe200078ec0ff */
[----:B------:R-:W-:Y:S01]  /*2a780*/  ULDC UR14, c[0x0][0x22c] ;  /* 0x00008b00000e7ab9 */ /* 0x000fe20000000800 */
[----:B------:R-:W-:-:S02]  /*2a790*/  ULDC UR15, c[0x0][0x22c] ;  /* 0x00008b00000f7ab9 */ /* 0x000fc40000000800 */
        /* <DEDUP_REMOVED lines=355> */
[----:B---3--:R-:W-:Y:S02]  /*2bdd0*/  LOP3.LUT R13, R13, 0xbfffffff, RZ, 0xc0, !PT ;  /* 0xbfffffff0d0d7812 */ /* 0x008fe400078ec0ff */
[----:B------:R-:W-:-:S09]  /*2bde0*/  LOP3.LUT R12, R12, 0xfffffffe, RZ, 0xc0, !PT ;  /* 0xfffffffe0c0c7812 */ /* 0x000fd200078ec0ff */
[----:B------:R-:W-:Y:S02]  /*2bdf0*/  @P0 LOP3.LUT R13, R13, 0x40000000, RZ, 0xfc, !PT ;  /* 0x400000000d0d0812 */ /* 0x000fe400078efcff */
[----:B------:R-:W-:Y:S01]  /*2be00*/  ISETP.GE.AND P0, PT, R105, UR10, PT ;  /* 0x0000000a69007c0c */ /* 0x000fe2000bf06270 */
[----:B------:R-:W-:Y:S01]  /*2be10*/  ULDC UR10, c[0x0][0x22c] ;  /* 0x00008b00000a7ab9 */ /* 0x000fe20000000800 */
        /* <DEDUP_REMOVED lines=85> */
[----:B------:R-:W-:Y:S02]  /*2c370*/  LOP3.LUT R0, R0, 0xbfffffff, RZ, 0xc0, !PT ;  /* 0xbfffffff00007812 */ /* 0x000fe400078ec0ff */
        /* <DEDUP_REMOVED lines=29> */
[----:B------:R-:W-:-:S04]  /*2c550*/  LOP3.LUT R0, R0, 0xfffbffff, RZ, 0xc0, !PT ;  /* 0xfffbffff00007812 */ /* 0x000fc800078ec0ff */
[----:B------:R-:W-:-:S05]  /*2c560*/  LOP3.LUT R0, R0, 0xffefffff, RZ, 0xc0, !PT ;  /* 0xffefffff00007812 */ /* 0x000fca00078ec0ff */
[----:B------:R-:W-:-:S04]  /*2c570*/  @P1 LOP3.LUT R0, R0, 0x100000, RZ, 0xfc, !PT ;  /* 0x0010000000001812 */ /* 0x000fc800078efcff */
        /* <DEDUP_REMOVED lines=27> */
[----:B------:R-:W-:Y:S01]  /*2c730*/  ISETP.GE.AND P4, PT, R224, UR19, PT ;  /* 0x00000013e0007c0c */ /* 0x000fe2000bf86270 */
[----:B------:R-:W-:Y:S01]  /*2c740*/  ULDC UR19, c[0x0][0x22c] ;  /* 0x00008b0000137ab9 */ /* 0x000fe20000000800 */
[----:B------:R-:W-:Y:S01]  /*2c750*/  LOP3.LUT R0, R0, 0xfffffbff, RZ, 0xc0, !PT ;  /* 0xfffffbff00007812 */ /* 0x000fe200078ec0ff */
[----:B------:R-:W2:Y:S01]  /*2c760*/  LDL.LU R224, [R1+0x1428] ;  /* 0x0014280001e07983 */ /* 0x000ea20000300800 */
[----:B------:R-:W-:-:S05]  /*2c770*/  LOP3.LUT R7, R7, 0xfffeffff, RZ, 0xc0, !PT ;  /* 0xfffeffff07077812 */ /* 0x000fca00078ec0ff */
[----:B------:R-:W-:-:S04]  /*2c780*/  @P1 LOP3.LUT R0, R0, 0x400, RZ, 0xfc, !PT ;  /* 0x0000040000001812 */ /* 0x000fc800078efcff */
[----:B------:R-:W-:Y:S02]  /*2c790*/  LOP3.LUT R0, R0, 0xfffffeff, RZ, 0xc0, !PT ;  /* 0xfffffeff00007812 */ /* 0x000fe400078ec0ff */
[----:B------:R-:W-:Y:S02]  /*2c7a0*/  @P4 LOP3.LUT R7, R7, 0x10000, RZ, 0xfc, !PT ;  /* 0x0001000007074812 */ /* 0x000fe400078efcff */
[----:B------:R-:W-:Y:S02]  /*2c7b0*/  @P0 LOP3.LUT R0, R0, 0x100, RZ, 0xfc, !PT ;  /* 0x0000010000000812 */ /* 0x000fe400078efcff */
[----:B------:R-:W-:Y:S01]  /*2c7c0*/  ISETP.GE.AND P0, PT, R120, UR34, PT ;  /* 0x0000002278007c0c */ /* 0x000fe2000bf06270 */
[----:B------:R-:W-:Y:S01]  /*2c7d0*/  ULDC UR34, c[0x0][0x22c] ;  /* 0x00008b0000227ab9 */ /* 0x000fe20000000800 */
[----:B------:R-:W-:Y:S02]  /*2c7e0*/  ISETP.GE.AND P4, PT, R228, UR31, PT ;  /* 0x0000001fe4007c0c */ /* 0x000fe4000bf86270 */
[----:B------:R-:W-:Y:S01]  /*2c7f0*/  ISETP.LT.AND P1, PT, R5, UR36, !P0 ;  /* 0x0000002405007c0c */ /* 0x000fe2000c721270 */
[----:B------:R-:W-:Y:S01]  /*2c800*/  ULDC UR36, c[0x0][0x228] ;  /* 0x00008a0000247ab9 */ /* 0x000fe20000000800 */
[----:B------:R-:W-:-:S02]  /*2c810*/  ISETP.GE.AND P6, PT, R230, UR35, PT ;  /* 0x00000023e6007c0c */ /* 0x000fc4000bfc6270 */
[----:B------:R-:W-:Y:S02]  /*2c820*/  LOP3.LUT R4, R4, 0xffefffff, RZ, 0xc0, !PT ;  /* 0xffefffff04047812 */ /* 0x000fe400078ec0ff */
[----:B------:R-:W-:Y:S01]  /*2c830*/  ISETP.LT.AND P0, PT, R6, UR38, !P0 ;  /* 0x0000002606007c0c */ /* 0x000fe2000c701270 */
[----:B------:R-:W-:Y:S01]  /*2c840*/  ULDC UR38, c[0x0][0x228] ;  /* 0x00008a0000267ab9 */ /* 0x000fe20000000800 */
[----:B------:R-:W-:-:S03]  /*2c850*/  LOP3.LUT R0, R0, 0xffffff7f, RZ, 0xc0, !PT ;  /* 0xffffff7f00007812 */ /* 0x000fc600078ec0ff */
[----:B------:R-:W-:Y:S02]  /*2c860*/  @P4 LOP3.LUT R4, R4, 0x100000, RZ, 0xfc, !PT ;  /* 0x0010000004044812 */ /* 0x000fe400078efcff */
[----:B------:R-:W-:Y:S02]  /*2c870*/  ISETP.GE.AND P4, PT, R231, UR37, PT ;  /* 0x00000025e7007c0c */ /* 0x000fe4000bf86270 */
[----:B------:R-:W-:Y:S02]  /*2c880*/  @P1 LOP3.LUT R0, R0, 0x80, RZ, 0xfc, !PT ;  /* 0x0000008000001812 */ /* 0x000fe400078efcff */
[----:B------:R-:W-:Y:S02]  /*2c890*/  LOP3.LUT R4, R4, 0xfffeffff, RZ, 0xc0, !PT ;  /* 0xfffeffff04047812 */ /* 0x000fe400078ec0ff */
[----:B------:R-:W-:Y:S02]  /*2c8a0*/  LOP3.LUT R0, R0, 0xffffffbf, RZ, 0xc0, !PT ;  /* 0xffffffbf00007812 */ /* 0x000fe400078ec0ff */
[----:B------:R-:W-:-:S02]  /*2c8b0*/  @P6 LOP3.LUT R4, R4, 0x10000, RZ, 0xfc, !PT ;  /* 0x0001000004046812 */ /* 0x000fc400078efcff */
[----:B------:R-:W-:Y:S02]  /*2c8c0*/  ISETP.GE.AND P5, PT, R232, UR39, PT ;  /* 0x00000027e8007c0c */ /* 0x000fe4000bfa6270 */
[----:B------:R-:W-:Y:S02]  /*2c8d0*/  @P0 LOP3.LUT R0, R0, 0x40, RZ, 0xfc, !PT ;  /* 0x0000004000000812 */ /* 0x000fe400078efcff */
[----:B------:R-:W-:Y:S02]  /*2c8e0*/  LOP3.LUT R4, R4, 0xfff7ffff, RZ, 0xc0, !PT ;  /* 0xfff7ffff04047812 */ /* 0x000fe400078ec0ff */
[----:B------:R-:W-:Y:S01]  /*2c8f0*/  ISETP.GE.AND P0, PT, R121, UR5, PT ;  /* 0x0000000579007c0c */ /* 0x000fe2000bf06270 */
[----:B------:R-:W-:Y:S01]  /*2c900*/  ULDC UR5, c[0x0][0x228] ;  /* 0x00008a0000057ab9 */ /* 0x000fe20000000800 */
[----:B------:R-:W-:Y:S02]  /*2c910*/  @P4 LOP3.LUT R4, R4, 0x80000, RZ, 0xfc, !PT ;  /* 0x0008000004044812 */ /* 0x000fe400078efcff */
[----:B------:R-:W-:Y:S01]  /*2c920*/  ISETP.LT.AND P1, PT, R5, UR36, !P0 ;  /* 0x0000002405007c0c */ /* 0x000fe2000c721270 */
[----:B------:R-:W-:Y:S01]  /*2c930*/  ULDC UR36, c[0x0][0x22c] ;  /* 0x00008b0000247ab9 */ /* 0x000fe20000000800 */
[----:B------:R-:W-:-:S02]  /*2c940*/  ISETP.GE.AND P4, PT, R233, UR41, PT ;  /* 0x00000029e9007c0c */ /* 0x000fc4000bf86270 */
[----:B------:R-:W-:Y:S02]  /*2c950*/  LOP3.LUT R4, R4, 0xffffdfff, RZ, 0xc0, !PT ;  /* 0xffffdfff04047812 */ /* 0x000fe400078ec0ff */
[----:B------:R-:W-:Y:S01]  /*2c960*/  ISETP.LT.AND P0, PT, R6, UR38, !P0 ;  /* 0x0000002606007c0c */ /* 0x000fe2000c701270 */
[----:B------:R-:W-:Y:S01]  /*2c970*/  ULDC UR38, c[0x0][0x22c] ;  /* 0x00008b0000267ab9 */ /* 0x000fe20000000800 */
[----:B------:R-:W-:Y:S02]  /*2c980*/  @P5 LOP3.LUT R4, R4, 0x2000, RZ, 0xfc, !PT ;  /* 0x0000200004045812 */ /* 0x000fe400078efcff */
[----:B------:R-:W-:Y:S02]  /*2c990*/  LOP3.LUT R0, R0, 0xffffffef, RZ, 0xc0, !PT ;  /* 0xffffffef00007812 */ /* 0x000fe400078ec0ff */
[----:B------:R-:W-:Y:S02]  /*2c9a0*/  ISETP.GE.AND P6, PT, R234, UR43, PT ;  /* 0x0000002bea007c0c */ /* 0x000fe4000bfc6270 */
[----:B------:R-:W-:-:S02]  /*2c9b0*/  LOP3.LUT R4, R4, 0xfffff7ff, RZ, 0xc0, !PT ;  /* 0xfffff7ff04047812 */ /* 0x000fc400078ec0ff */
[----:B------:R-:W-:Y:S02]  /*2c9c0*/  @P1 LOP3.LUT R0, R0, 0x10, RZ, 0xfc, !PT ;  /* 0x0000001000001812 */ /* 0x000fe400078efcff */
[----:B------:R-:W-:Y:S02]  /*2c9d0*/  @P4 LOP3.LUT R4, R4, 0x800, RZ, 0xfc, !PT ;  /* 0x0000080004044812 */ /* 0x000fe400078efcff */
[----:B------:R-:W-:Y:S01]  /*2c9e0*/  ISETP.GE.AND P4, PT, R122, UR19, PT ;  /* 0x000000137a007c0c */ /* 0x000fe2000bf86270 */
[----:B------:R-:W-:Y:S01]  /*2c9f0*/  ULDC UR19, c[0x0][0x22c] ;  /* 0x00008b0000137ab9 */ /* 0x000fe20000000800 */
[----:B------:R-:W-:Y:S02]  /*2ca00*/  LOP3.LUT R0, R0, 0xfffffff7, RZ, 0xc0, !PT ;  /* 0xfffffff700007812 */ /* 0x000fe400078ec0ff */
[----:B------:R-:W-:Y:S02]  /*2ca10*/  LOP3.LUT R4, R4, 0xfffffdff, RZ, 0xc0, !PT ;  /* 0xfffffdff04047812 */ /* 0x000fe400078ec0ff */
[----:B------:R-:W-:-:S02]  /*2ca20*/  @P0 LOP3.LUT R0, R0, 0x8, RZ, 0xfc, !PT ;  /* 0x0000000800000812 */ /* 0x000fc400078efcff */
[----:B------:R-:W-:Y:S01]  /*2ca30*/  ISETP.GE.AND P2, PT, R226, UR27, PT ;  /* 0x0000001be2007c0c */ /* 0x000fe2000bf46270 */
[----:B------:R-:W-:Y:S01]  /*2ca40*/  ULDC UR27, c[0x0][0x22c] ;  /* 0x00008b00001b7ab9 */ /* 0x000fe20000000800 */
[----:B------:R-:W-:Y:S02]  /*2ca50*/  @P6 LOP3.LUT R4, R4, 0x200, RZ, 0xfc, !PT ;  /* 0x0000020004046812 */ /* 0x000fe400078efcff */
[----:B------:R-:W-:Y:S01]  /*2ca60*/  ISETP.GE.AND P6, PT, R124, UR27, PT ;  /* 0x0000001b7c007c0c */ /* 0x000fe2000bfc6270 */
[----:B------:R-:W-:Y:S01]  /*2ca70*/  ULDC UR27, c[0x0][0x22c] ;  /* 0x00008b00001b7ab9 */ /* 0x000fe20000000800 */
[----:B------:R-:W-:-:S04]  /*2ca80*/  LOP3.LUT R0, R0, 0xfffffffe, RZ, 0xc0, !PT ;  /* 0xfffffffe00007812 */ /* 0x000fc800078ec0ff */
[----:B------:R-:W-:Y:S02]  /*2ca90*/  @P4 LOP3.LUT R0, R0, 0x1, RZ, 0xfc, !PT ;  /* 0x0000000100004812 */ /* 0x000fe400078efcff */
[----:B------:R-:W-:Y:S01]  /*2caa0*/  ISETP.GE.AND P3, PT, R225, UR23, PT ;  /* 0x00000017e1007c0c */ /* 0x000fe2000bf66270 */
[----:B------:R-:W-:Y:S01]  /*2cab0*/  ULDC UR23, c[0x0][0x22c] ;  /* 0x00008b0000177ab9 */ /* 0x000fe20000000800 */
[----:B------:R-:W-:Y:S01]  /*2cac0*/  LOP3.LUT R0, R0, 0xfffffffd, RZ, 0xc0, !PT ;  /* 0xfffffffd00007812 */ /* 0x000fe200078ec0ff */
[----:B------:R-:W2:Y:S03]  /*2cad0*/  LDL.LU R225, [R1+0x1424] ;  /* 0x0014240001e17983 */ /* 0x000ea60000300800 */
[----:B------:R-:W-:Y:S01]  /*2cae0*/  @P6 LOP3.LUT R0, R0, 0x2, RZ, 0xfc, !PT ;  /* 0x0000000200006812 */ /* 0x000fe200078efcff */
[----:B------:R-:W3:Y:S01]  /*2caf0*/  LDL.LU R226, [R1+0x1420] ;  /* 0x0014200001e27983 */ /* 0x000ee20000300800 */
[----:B------:R-:W-:Y:S01]  /*2cb00*/  ISETP.GE.AND P6, PT, R125, UR23, PT ;  /* 0x000000177d007c0c */ /* 0x000fe2000bfc6270 */
[----:B------:R-:W-:Y:S01]  /*2cb10*/  ULDC UR23, c[0x0][0x22c] ;  /* 0x00008b0000177ab9 */ /* 0x000fe20000000800 */
[----:B------:R-:W-:-:S02]  /*2cb20*/  LOP3.LUT R0, R0, 0xffffffdf, RZ, 0xc0, !PT ;  /* 0xffffffdf00007812 */ /* 0x000fc400078ec0ff */
[----:B------:R-:W-:Y:S02]  /*2cb30*/  ISETP.GE.AND P5, PT, R235, UR45, PT ;  /* 0x0000002deb007c0c */ /* 0x000fe4000bfa6270 */
[----:B------:R-:W-:-:S07]  /*2cb40*/  LOP3.LUT R4, R4, 0xffffff7f, RZ, 0xc0, !PT ;  /* 0xffffff7f04047812 */ /* 0x000fce00078ec0ff */
[----:B------:R-:W-:Y:S02]  /*2cb50*/  @P6 LOP3.LUT R0, R0, 0x20, RZ, 0xfc, !PT ;  /* 0x0000002000006812 */ /* 0x000fe400078efcff */
[----:B------:R-:W-:Y:S01]  /*2cb60*/  ISETP.GE.AND P6, PT, R126, UR19, PT ;  /* 0x000000137e007c0c */ /* 0x000fe2000bfc6270 */
[----:B------:R-:W-:Y:S01]  /*2cb70*/  ULDC UR19, c[0x0][0x22c] ;  /* 0x00008b0000137ab9 */ /* 0x000fe20000000800 */
[----:B------:R-:W-:Y:S01]  /*2cb80*/  ISETP.GE.AND P1, PT, R227, UR29, PT ;  /* 0x0000001de3007c0c */ /* 0x000fe2000bf26270 */
[----:B------:R-:W-:Y:S01]  /*2cb90*/  ULDC UR29, c[0x0][0x22c] ;  /* 0x00008b00001d7ab9 */ /* 0x000fe20000000800 */
[----:B------:R-:W-:Y:S01]  /*2cba0*/  LOP3.LUT R0, R0, 0xfffffdff, RZ, 0xc0, !PT ;  /* 0xfffffdff00007812 */ /* 0x000fe200078ec0ff */
[----:B------:R-:W3:Y:S01]  /*2cbb0*/  LDL.LU R227, [R1+0x141c] ;  /* 0x00141c0001e37983 */ /* 0x000ee20000300800 */
[----:B------:R-:W-:Y:S02]  /*2cbc0*/  @P5 LOP3.LUT R4, R4, 0x80, RZ, 0xfc, !PT ;  /* 0x0000008004045812 */ /* 0x000fe400078efcff */
[----:B------:R-:W-:Y:S01]  /*2cbd0*/  ISETP.GE.AND P5, PT, R123, UR29, PT ;  /* 0x0000001d7b007c0c */ /* 0x000fe2000bfa6270 */
[----:B------:R-:W-:Y:S01]  /*2cbe0*/  ULDC UR29, c[0x0][0x22c] ;  /* 0x00008b00001d7ab9 */ /* 0x000fe20000000800 */
[----:B------:R-:W-:Y:S01]  /*2cbf0*/  LOP3.LUT R13, R13, 0xfffffffb, RZ, 0xc0, !PT ;  /* 0xfffffffb0d0d7812 */ /* 0x000fe200078ec0ff */
[----:B------:R-:W4:Y:S02]  /*2cc00*/  LDL.LU R228, [R1+0x1418] ;  /* 0x0014180001e47983 */ /* 0x000f240000300800 */
[----:B------:R-:W-:-:S02]  /*2cc10*/  @P6 LOP3.LUT R0, R0, 0x200, RZ, 0xfc, !PT ;  /* 0x0000020000006812 */ /* 0x000fc400078efcff */
[----:B------:R-:W-:Y:S01]  /*2cc20*/  ISETP.GE.AND P6, PT, R127, UR29, PT ;  /* 0x0000001d7f007c0c */ /* 0x000fe2000bfc6270 */
[----:B------:R-:W-:Y:S01]  /*2cc30*/  ULDC UR29, c[0x0][0x22c] ;  /* 0x00008b00001d7ab9 */ /* 0x000fe20000000800 */
[----:B------:R-:W-:-:S11]  /*2cc40*/  LOP3.LUT R0, R0, 0xffffefff, RZ, 0xc0, !PT ;  /* 0xffffefff00007812 */ /* 0x000fd600078ec0ff */
[----:B------:R-:W-:Y:S02]  /*2cc50*/  @P6 LOP3.LUT R0, R0, 0x1000, RZ, 0xfc, !PT ;  /* 0x0000100000006812 */ /* 0x000fe400078efcff */
        /* <DEDUP_REMOVED lines=37> */
[----:B------:R-:W-:-:S12]  /*2ceb0*/  ULDC UR23, c[0x0][0x22c] ;  /* 0x00008b0000177ab9 */ /* 0x000fd80000000800 */
[----:B------:R-:W-:Y:S02]  /*2cec0*/  @P6 LOP3.LUT R13, R13, 0x4, RZ, 0xfc, !PT ;  /* 0x000000040d0d6812 */ /* 0x000fe400078efcff */
[----:B------:R-:W-:Y:S01]  /*2ced0*/  ISETP.GE.AND P6, PT, R138, UR19, PT ;  /* 0x000000138a007c0c */ /* 0x000fe2000bfc6270 */
[----:B------:R-:W-:Y:S01]  /*2cee0*/  ULDC UR19, c[0x0][0x22c] ;  /* 0x00008b0000137ab9 */ /* 0x000fe20000000800 */
[----:B------:R-:W-:-:S11]  /*2cef0*/  LOP3.LUT R13, R13, 0xffffffdf, RZ, 0xc0, !PT ;  /* 0xffffffdf0d0d7812 */ /* 0x000fd600078ec0ff */
[----:B------:R-:W-:Y:S02]  /*2cf00*/  @P6 LOP3.LUT R13, R13, 0x20, RZ, 0xfc, !PT ;  /* 0x000000200d0d6812 */ /* 0x000fe400078efcff */
[----:B------:R-:W-:Y:S02]  /*2cf10*/  ISETP.GE.AND P6, PT, R139, UR29, PT ;  /* 0x0000001d8b007c0c */ /* 0x000fe4000bfc6270 */
        /* <DEDUP_REMOVED lines=63> */
[----:B------:R-:W-:Y:S02]  /*2d310*/  LOP3.LUT R12, R12, 0xffdfffff, RZ, 0xc0, !PT ;  /* 0xffdfffff0c0c7812 */ /* 0x000fe400078ec0ff */
[----:B------:R-:W-:Y:S02]  /*2d320*/  ISETP.GE.AND P0, PT, R229, UR33, PT ;  /* 0x00000021e5007c0c */ /* 0x000fe4000bf06270 */
[----:B------:R-:W4:Y:S04]  /*2d330*/  LDL.LU R229, [R1+0x1414] ;  /* 0x0014140001e57983 */ /* 0x000f280000300800 */
[----:B------:R-:W2:Y:S03]  /*2d340*/  LDL.LU R230, [R1+0x1410] ;  /* 0x0014100001e67983 */ /* 0x000ea60000300800 */
[----:B------:R-:W-:Y:S01]  /*2d350*/  @P6 LOP3.LUT R12, R12, 0x200000, RZ, 0xfc, !PT ;  /* 0x002000000c0c6812 */ /* 0x000fe200078efcff */
[----:B------:R-:W2:Y:S01]  /*2d360*/  LDL.LU R231, [R1+0x140c] ;  /* 0x00140c0001e77983 */ /* 0x000ea20000300800 */
[----:B------:R-:W-:-:S02]  /*2d370*/  ISETP.GE.AND P6, PT, R161, UR32, PT ;  /* 0x00000020a1007c0c */ /* 0x000fc4000bfc6270 */
[----:B------:R-:W-:Y:S01]  /*2d380*/  LOP3.LUT R12, R12, 0xff7fffff, RZ, 0xc0, !PT ;  /* 0xff7fffff0c0c7812 */ /* 0x000fe200078ec0ff */
[----:B------:R-:W3:Y:S04]  /*2d390*/  LDL.LU R232, [R1+0x1408] ;  /* 0x0014080001e87983 */ /* 0x000ee80000300800 */
[----:B------:R-:W3:Y:S04]  /*2d3a0*/  LDL.LU R233, [R1+0x1404] ;  /* 0x0014040001e97983 */ /* 0x000ee80000300800 */
[----:B------:R-:W4:Y:S02]  /*2d3b0*/  LDL.LU R234, [R1+0x1400] ;  /* 0x0014000001ea7983 */ /* 0x000f240000300800 */
[----:B------:R-:W-:-:S02]  /*2d3c0*/  @P6 LOP3.LUT R12, R12, 0x800000, RZ, 0xfc, !PT ;  /* 0x008000000c0c6812 */ /* 0x000fc400078efcff */
[----:B------:R-:W4:Y:S01]  /*2d3d0*/  LDL.LU R235, [R1+0x13fc] ;  /* 0x0013fc0001eb7983 */ /* 0x000f220000300800 */
        /* <DEDUP_REMOVED lines=59> */
[----:B------:R-:W-:-:S09]  /*2d790*/  ISETP.LT.AND P4, PT, R5, UR61, !P4 ;  /* 0x0000003d05007c0c */ /* 0x000fd2000e781270 */
[----:B------:R-:W-:Y:S02]  /*2d7a0*/  @P6 LOP3.LUT R4, R4, 0x8, RZ, 0xfc, !PT ;  /* 0x0000000804046812 */ /* 0x000fe400078efcff */
[----:B------:R-:W-:Y:S02]  /*2d7b0*/  ISETP.GE.AND P6, PT, R63, UR60, PT ;  /* 0x0000003c3f007c0c */ /* 0x000fe4000bfc6270 */
[----:B------:R-:W-:Y:S02]  /*2d7c0*/  LOP3.LUT R4, R4, 0xffffffdf, RZ, 0xc0, !PT ;  /* 0xffffffdf04047812 */ /* 0x000fe400078ec0ff */
[----:B------:R-:W-:-:S04]  /*2d7d0*/  LOP3.LUT R0, R0, 0xfffffffb, RZ, 0xc0, !PT ;  /* 0xfffffffb00007812 */ /* 0x000fc800078ec0ff */
[----:B------:R-:W-:Y:S02]  /*2d7e0*/  @P4 LOP3.LUT R0, R0, 0x4, RZ, 0xfc, !PT ;  /* 0x0000000400004812 */ /* 0x000fe400078efcff */
[----:B------:R-:W-:-:S03]  /*2d7f0*/  LOP3.LUT P4, RZ, R7, 0x10000, RZ, 0xc0, !PT ;  /* 0x0001000007ff7812 */ /* 0x000fc6000788c0ff */
[----:B------:R-:W-:Y:S02]  /*2d800*/  @P6 LOP3.LUT R4, R4, 0x20, RZ, 0xfc, !PT ;  /* 0x0000002004046812 */ /* 0x000fe400078efcff */
[----:B------:R-:W-:Y:S01]  /*2d810*/  ISETP.GE.AND P6, PT, R64, UR25, PT ;  /* 0x0000001940007c0c */ /* 0x000fe2000bfc6270 */
[----:B------:R-:W2:Y:S01]  /*2d820*/  LDL.LU R169, [R1+0x1158] ;  /* 0x0011580001a97983 */ /* 0x000ea20000300800 */
[----:B------:R-:W0:Y:S01]  /*2d830*/  S2R R167, SR_TID.X ;  /* 0x0000000000a77919 */ /* 0x000e220000002100 */
[----:B------:R-:W-:Y:S01]  /*2d840*/  BAR.SYNC.DEFER_BLOCKING 0x0 ;  /* 0x0000000000007b1d */ /* 0x000fe20000010000 */
[----:B------:R-:W-:Y:S02]  /*2d850*/  LOP3.LUT R2, R2, 0xffbfffff, RZ, 0xc0, !PT ;  /* 0xffbfffff02027812 */ /* 0x000fe400078ec0ff */
[----:B------:R-:W-:Y:S02]  /*2d860*/  LOP3.LUT R7, R7, 0xffffff7f, RZ, 0xc0, !PT ;  /* 0xffffff7f07077812 */ /* 0x000fe400078ec0ff */
[----:B------:R-:W-:Y:S01]  /*2d870*/  LOP3.LUT R191, R191, 0x7fffffff, RZ, 0xc0, !PT ;  /* 0x7fffffffbfbf7812 */ /* 0x000fe200078ec0ff */
[----:B------:R-:W-:Y:S01]  /*2d880*/  ULDC UR6, c[0x0][0x228] ;  /* 0x00008a0000067ab9 */ /* 0x000fe20000000800 */
[----:B------:R-:W2:Y:S04]  /*2d890*/  LDL.LU R171, [R1+0x1394] ;  /* 0x0013940001ab7983 */ /* 0x000ea80000300800 */
        /* <DEDUP_REMOVED lines=8> */
[----:B------:R-:W4:Y:S01]  /*2d920*/  LDL.LU R68, [R1+0x1000] ;  /* 0x0010000001447983 */ /* 0x000f220000300800 */
[----:B0-----:R-:W-:-:S03]  /*2d930*/  IMAD.SHL.U32 R172, R167, 0x40, RZ ;  /* 0x00000040a7ac7824 */ /* 0x001fc600078e00ff */
[----:B------:R-:W4:Y:S01]  /*2d940*/  LDL.LU R66, [R1+0xffc] ;  /* 0x000ffc0001427983 */ /* 0x000f220000300800 */
[----:B------:R-:W-:Y:S01]  /*2d950*/  IMAD.SHL.U32 R167, R167, 0x10, RZ ;  /* 0x00000010a7a77824 */ /* 0x000fe200078e00ff */
[----:B------:R-:W-:Y:S02]  /*2d960*/  LOP3.LUT R172, R172, 0x400, RZ, 0xc0, !PT ;  /* 0x00000400acac7812 */ /* 0x000fe400078ec0ff */
[----:B------:R-:W-:Y:S01]  /*2d970*/  STL.64 [R1+0x1440], R248 ;  /* 0x001440f801007387 */ /* 0x000fe20000100a00 */
[----:B------:R-:W-:Y:S02]  /*2d980*/  @P5 LOP3.LUT R2, R2, 0x400000, RZ, 0xfc, !PT ;  /* 0x0040000002025812 */ /* 0x000fe400078efcff */
[----:B------:R-:W-:Y:S01]  /*2d990*/  LOP3.LUT R167, R167, 0xf0, RZ, 0xc0, !PT ;  /* 0x000000f0a7a77812 */ /* 0x000fe200078ec0ff */
[----:B------:R-:W-:Y:S01]  /*2d9a0*/  STL.64 [R1+0x1438], R246 ;  /* 0x001438f601007387 */ /* 0x000fe20000100a00 */
[----:B------:R-:W-:Y:S02]  /*2d9b0*/  LOP3.LUT R2, R2, 0xffdfffff, RZ, 0xc0, !PT ;  /* 0xffdfffff02027812 */ /* 0x000fe400078ec0ff */
[----:B------:R-:W-:Y:S01]  /*2d9c0*/  IADD3 R59, R172, UR4, R167 ;  /* 0x00000004ac3b7c10 */ /* 0x000fe2000fffe0a7 */
[----:B------:R-:W-:Y:S01]  /*2d9d0*/  STL.64 [R1+0x1430], R244 ;  /* 0x001430f401007387 */ /* 0x000fe20000100a00 */
[----:B------:R-:W-:-:S02]  /*2d9e0*/  @P0 LOP3.LUT R2, R2, 0x200000, RZ, 0xfc, !PT ;  /* 0x0020000002020812 */ /* 0x000fc400078efcff */
[C---:B------:R-:W-:Y:S01]  /*2d9f0*/  LOP3.LUT P0, RZ, R3.reuse, 0x1000, RZ, 0xc0, !PT ;  /* 0x0000100003ff7812 */ /* 0x040fe2000780c0ff */
[----:B------:R-:W-:Y:S01]  /*2da00*/  STL.64 [R1+0x1428], R242 ;  /* 0x001428f201007387 */ /* 0x000fe20000100a00 */
[----:B------:R-:W-:Y:S02]  /*2da10*/  LOP3.LUT R2, R2, 0xffefffff, RZ, 0xc0, !PT ;  /* 0xffefffff02027812 */ /* 0x000fe400078ec0ff */
[C---:B------:R-:W-:Y:S01]  /*2da20*/  LOP3.LUT P5, RZ, R3.reuse, 0x800, RZ, 0xc0, !PT ;  /* 0x0000080003ff7812 */ /* 0x040fe200078ac0ff */
[----:B------:R-:W-:Y:S01]  /*2da30*/  STL.64 [R1+0x1420], R240 ;  /* 0x001420f001007387 */ /* 0x000fe20000100a00 */
[----:B------:R-:W-:Y:S02]  /*2da40*/  @P1 LOP3.LUT R2, R2, 0x100000, RZ, 0xfc, !PT ;  /* 0x0010000002021812 */ /* 0x000fe400078efcff */
[----:B------:R-:W-:Y:S01]  /*2da50*/  LOP3.LUT P1, RZ, R3, 0x4000, RZ, 0xc0, !PT ;  /* 0x0000400003ff7812 */ /* 0x000fe2000782c0ff */
[----:B------:R-:W-:Y:S01]  /*2da60*/  STL.64 [R1+0x1418], R238 ;  /* 0x001418ee01007387 */ /* 0x000fe20000100a00 */
[----:B------:R-:W-:-:S03]  /*2da70*/  LOP3.LUT R2, R2, 0xfff7ffff, RZ, 0xc0, !PT ;  /* 0xfff7ffff02027812 */ /* 0x000fc600078ec0ff */
[----:B------:R-:W-:Y:S01]  /*2da80*/  STL.64 [R1+0x1410], R236 ;  /* 0x001410ec01007387 */ /* 0x000fe20000100a00 */
[----:B------:R-:W-:-:S03]  /*2da90*/  @P2 LOP3.LUT R2, R2, 0x80000, RZ, 0xfc, !PT ;  /* 0x0008000002022812 */ /* 0x000fc600078efcff */
[----:B------:R-:W-:Y:S01]  /*2daa0*/  STL.64 [R1+0x1408], R4 ;  /* 0x0014080401007387 */ /* 0x000fe20000100a00 */
[C---:B------:R-:W-:Y:S02]  /*2dab0*/  LOP3.LUT P2, RZ, R2.reuse, 0x4000, RZ, 0xc0, !PT ;  /* 0x0000400002ff7812 */ /* 0x040fe4000784c0ff */
[----:B------:R-:W-:Y:S01]  /*2dac0*/  LOP3.LUT R2, R2, 0xfffbffff, RZ, 0xc0, !PT ;  /* 0xfffbffff02027812 */ /* 0x000fe200078ec0ff */
[----:B------:R-:W-:Y:S03]  /*2dad0*/  STL.64 [R1+0x1400], R12 ;  /* 0x0014000c01007387 */ /* 0x000fe60000100a00 */
[----:B------:R-:W-:Y:S01]  /*2dae0*/  @P6 LOP3.LUT R2, R2, 0x40000, RZ, 0xfc, !PT ;  /* 0x0004000002026812 */ /* 0x000fe200078efcff */
[----:B------:R-:W4:Y:S01]  /*2daf0*/  LDL.LU R74, [R1+0x113c] ;  /* 0x00113c00014a7983 */ /* 0x000f220000300800 */
[----:B------:R-:W-:Y:S02]  /*2db00*/  LOP3.LUT P6, RZ, R3, 0x80, RZ, 0xc0, !PT ;  /* 0x0000008003ff7812 */ /* 0x000fe400078cc0ff */
[----:B------:R-:W-:Y:S01]  /*2db10*/  LOP3.LUT R2, R2, 0xfffdffff, RZ, 0xc0, !PT ;  /* 0xfffdffff02027812 */ /* 0x000fe200078ec0ff */
[----:B------:R-:W4:Y:S03]  /*2db20*/  LDL.LU R73, [R1+0x1378] ;  /* 0x0013780001497983 */ /* 0x000f260000300800 */
[----:B------:R-:W-:Y:S01]  /*2db30*/  @P3 LOP3.LUT R2, R2, 0x20000, RZ, 0xfc, !PT ;  /* 0x0002000002023812 */ /* 0x000fe200078efcff */
[----:B------:R-:W4:Y:S03]  /*2db40*/  LDL.LU R72, [R1+0x1134] ;  /* 0x0011340001487983 */ /* 0x000f260000300800 */
[C---:B------:R-:W-:Y:S01]  /*2db50*/  LOP3.LUT P3, RZ, R2.reuse, 0x8000, RZ, 0xc0, !PT ;  /* 0x0000800002ff7812 */ /* 0x040fe2000786c0ff */
[----:B------:R-:W4:Y:S01]  /*2db60*/  LDL.LU R71, [R1+0x1370] ;  /* 0x0013700001477983 */ /* 0x000f220000300800 */
[----:B------:R-:W-:-:S03]  /*2db70*/  LOP3.LUT R2, R2, 0xfffeffff, RZ, 0xc0, !PT ;  /* 0xfffeffff02027812 */ /* 0x000fc600078ec0ff */
[----:B------:R-:W4:Y:S01]  /*2db80*/  LDL.LU R165, [R1+0x1128] ;  /* 0x0011280001a57983 */ /* 0x000f220000300800 */
[----:B------:R-:W-:-:S03]  /*2db90*/  @P4 LOP3.LUT R2, R2, 0x10000, RZ, 0xfc, !PT ;  /* 0x0001000002024812 */ /* 0x000fc600078efcff */
[----:B------:R-:W4:Y:S01]  /*2dba0*/  LDL.LU R167, [R1+0x1350] ;  /* 0x0013500001a77983 */ /* 0x000f220000300800 */
[----:B------:R-:W0:Y:S02]  /*2dbb0*/  S2R R172, SR_TID.X ;  /* 0x0000000000ac7919 */ /* 0x000e240000002100 */
[----:B0-----:R-:W-:Y:S01]  /*2dbc0*/  IMAD.SHL.U32 R60, R172, 0x8, RZ ;  /* 0x00000008ac3c7824 */ /* 0x001fe200078e00ff */
[----:B--2---:R-:W-:Y:S02]  /*2dbd0*/  PRMT R49, R171, 0x5410, R169 ;  /* 0x00005410ab317816 */ /* 0x004fe400000000a9 */
[----:B------:R-:W2:Y:S04]  /*2dbe0*/  LDL.LU R169, [R1+0x10bc] ;  /* 0x0010bc0001a97983 */ /* 0x000ea80000300800 */
[----:B------:R-:W2:Y:S01]  /*2dbf0*/  LDL.LU R171, [R1+0x12b0] ;  /* 0x0012b00001ab7983 */ /* 0x000ea20000300800 */
[----:B---3--:R-:W-:-:S03]  /*2dc00*/  PRMT R50, R175, 0x5410, R173 ;  /* 0x00005410af327816 */ /* 0x008fc600000000ad */
[----:B------:R-:W3:Y:S04]  /*2dc10*/  LDL.LU R173, [R1+0x10c0] ;  /* 0x0010c00001ad7983 */ /* 0x000ee80000300800 */
[----:B------:R-:W3:Y:S01]  /*2dc20*/  LDL.LU R175, [R1+0x12b4] ;  /* 0x0012b40001af7983 */ /* 0x000ee20000300800 */
[----:B----4-:R-:W-:-:S03]  /*2dc30*/  PRMT R52, R174, 0x5410, R252 ;  /* 0x00005410ae347816 */ /* 0x010fc600000000fc */
[----:B------:R-:W4:Y:S01]  /*2dc40*/  LDL.LU R252, [R1+0x10c8] ;  /* 0x0010c80001fc7983 */ /* 0x000f220000300800 */
[----:B------:R-:W-:-:S03]  /*2dc50*/  LOP3.LUT R55, R170, 0xffff, RZ, 0xc0, !PT ;  /* 0x0000ffffaa377812 */ /* 0x000fc600078ec0ff */
[----:B------:R-:W4:Y:S01]  /*2dc60*/  LDL.LU R174, [R1+0x12bc] ;  /* 0x0012bc0001ae7983 */ /* 0x000f220000300800 */
[----:B------:R-:W-:-:S03]  /*2dc70*/  LOP3.LUT R54, R168, 0xffff, RZ, 0xc0, !PT ;  /* 0x0000ffffa8367812 */ /* 0x000fc600078ec0ff */
[----:B------:R-:W3:Y:S01]  /*2dc80*/  LDL.LU R172, [R1+0x103c] ;  /* 0x00103c0001ac7983 */ /* 0x000ee20000300800 */
[----:B------:R-:W-:-:S03]  /*2dc90*/  LOP3.LUT R53, R166, 0xffff, RZ, 0xc0, !PT ;  /* 0x0000ffffa6357812 */ /* 0x000fc600078ec0ff */
[----:B------:R-:W4:Y:S01]  /*2dca0*/  LDL.LU R170, [R1+0x1030] ;  /* 0x0010300001aa7983 */ /* 0x000f220000300800 */
[----:B------:R-:W-:-:S03]  /*2dcb0*/  LOP3.LUT R51, R164, 0xffff, RZ, 0xc0, !PT ;  /* 0x0000ffffa4337812 */ /* 0x000fc600078ec0ff */
[----:B------:R-:W3:Y:S01]  /*2dcc0*/  LDL.LU R168, [R1+0x101c] ;  /* 0x00101c0001a87983 */ /* 0x000ee20000300800 */
[----:B------:R-:W-:-:S03]  /*2dcd0*/  LOP3.LUT R48, R68, 0xffff, RZ, 0xc0, !PT ;  /* 0x0000ffff44307812 */ /* 0x000fc600078ec0ff */
[----:B------:R-:W3:Y:S01]  /*2dce0*/  LDL.LU R166, [R1+0x1010] ;  /* 0x0010100001a67983 */ /* 0x000ee20000300800 */
[----:B------:R-:W-:-:S03]  /*2dcf0*/  LOP3.LUT R10, R66, 0xffff, RZ, 0xc0, !PT ;  /* 0x0000ffff420a7812 */ /* 0x000fc600078ec0ff */
[----:B------:R-:W3:Y:S01]  /*2dd00*/  LDL.LU R164, [R1+0x1008] ;  /* 0x0010080001a47983 */ /* 0x000ee20000300800 */
[----:B------:R-:W-:Y:S02]  /*2dd10*/  SHF.R.U32.HI R58, RZ, 0x8, R55 ;  /* 0x00000008ff3a7819 */ /* 0x000fe40000011637 */
[--C-:B------:R-:W-:Y:S01]  /*2dd20*/  PRMT R68, R55, 0x3340, R51.reuse ;  /* 0x0000334037447816 */ /* 0x100fe20000000033 */
[----:B------:R-:W3:Y:S01]  /*2dd30*/  LDL.LU R66, [R1+0x1004] ;  /* 0x0010040001427983 */ /* 0x000ee20000300800 */
[----:B------:R-:W-:Y:S02]  /*2dd40*/  SHF.R.U32.HI R55, RZ, 0x8, R51 ;  /* 0x00000008ff377819 */ /* 0x000fe40000011633 */
[----:B------:R-:W-:Y:S01]  /*2dd50*/  SHF.R.U32.HI R56, RZ, 0x8, R53 ;  /* 0x00000008ff387819 */ /* 0x000fe20000011635 */
[----:B------:R-:W3:Y:S01]  /*2dd60*/  LDL.LU R80, [R1+0x1100] ;  /* 0x0011000001507983 */ /* 0x000ee20000300800 */
[--C-:B------:R-:W-:Y:S02]  /*2dd70*/  PRMT R69, R54, 0x3340, R48.reuse ;  /* 0x0000334036457816 */ /* 0x100fe40000000030 */
[----:B------:R-:W-:Y:S01]  /*2dd80*/  SHF.R.U32.HI R51, RZ, 0x8, R48 ;  /* 0x00000008ff337819 */ /* 0x000fe20000011630 */
[----:B------:R-:W3:Y:S01]  /*2dd90*/  LDL.LU R79, [R1+0x12e8] ;  /* 0x0012e800014f7983 */ /* 0x000ee20000300800 */
[----:B------:R-:W-:-:S02]  /*2dda0*/  SHF.R.U32.HI R57, RZ, 0x8, R54 ;  /* 0x00000008ff397819 */ /* 0x000fc40000011636 */
[----:B------:R-:W-:Y:S01]  /*2ddb0*/  LOP3.LUT R48, R55, 0xffff, RZ, 0xc0, !PT ;  /* 0x0000ffff37307812 */ /* 0x000fe200078ec0ff */
[----:B------:R-:W3:Y:S01]  /*2ddc0*/  LDL.LU R78, [R1+0x10dc] ;  /* 0x0010dc00014e7983 */ /* 0x000ee20000300800 */
[--C-:B------:R-:W-:Y:S02]  /*2ddd0*/  PRMT R70, R53, 0x3340, R10.reuse ;  /* 0x0000334035467816 */ /* 0x100fe4000000000a */
[----:B------:R-:W-:Y:S01]  /*2dde0*/  SHF.R.U32.HI R54, RZ, 0x8, R10 ;  /* 0x00000008ff367819 */ /* 0x000fe2000001160a */
[----:B------:R-:W3:Y:S01]  /*2ddf0*/  LDL.LU R77, [R1+0x12d4] ;  /* 0x0012d400014d7983 */ /* 0x000ee20000300800 */
[----:B------:R-:W-:Y:S02]  /*2de00*/  LOP3.LUT R55, R56, 0xffff, RZ, 0xc0, !PT ;  /* 0x0000ffff38377812 */ /* 0x000fe400078ec0ff */
[----:B------:R-:W-:Y:S01]  /*2de10*/  LOP3.LUT R10, R58, 0xffff, RZ, 0xc0, !PT ;  /* 0x0000ffff3a0a7812 */ /* 0x000fe200078ec0ff */
[----:B------:R-:W3:Y:S01]  /*2de20*/  LDL.LU R76, [R1+0x10e0] ;  /* 0x0010e000014c7983 */ /* 0x000ee20000300800 */
[----:B------:R-:W-:-:S02]  /*2de30*/  LOP3.LUT R56, R60, 0x300, RZ, 0xc0, !PT ;  /* 0x000003003c387812 */ /* 0x000fc400078ec0ff */
[----:B------:R-:W-:-:S03]  /*2de40*/  PRMT R48, R10, 0x3340, R48 ;  /* 0x000033400a307816 */ /* 0x000fc60000000030 */
[----:B------:R-:W-:Y:S01]  /*2de50*/  IMAD.IADD R10, R59, 0x1, R56 ;  /* 0x000000013b0a7824 */ /* 0x000fe200078e0238 */
[----:B------:R-:W-:Y:S02]  /*2de60*/  LOP3.LUT R53, R57, 0xffff, RZ, 0xc0, !PT ;  /* 0x0000ffff39357812 */ /* 0x000fe400078ec0ff */
[----:B------:R-:W-:Y:S02]  /*2de70*/  PRMT R57, R73, 0x5410, R74 ;  /* 0x0000541049397816 */ /* 0x000fe4000000004a */
[----:B------:R-:W-:Y:S02]  /*2de80*/  PRMT R58, R71, 0x5410, R72 ;  /* 0x00005410473a7816 */ /* 0x000fe40000000048 */
[----:B------:R-:W-:Y:S02]  /*2de90*/  PRMT R56, R167, 0x5410, R165 ;  /* 0x00005410a7387816 */ /* 0x000fe400000000a5 */
[----:B------:R-:W3:Y:S04]  /*2dea0*/  LDL.LU R167, [R1+0x12d8] ;  /* 0x0012d80001a77983 */ /* 0x000ee80000300800 */
[----:B------:R-:W3:Y:S04]  /*2deb0*/  LDL.LU R75, [R1+0x10ec] ;  /* 0x0010ec00014b7983 */ /* 0x000ee80000300800 */
[----:B------:R-:W3:Y:S04]  /*2dec0*/  LDL.LU R74, [R1+0x12dc] ;  /* 0x0012dc00014a7983 */ /* 0x000ee80000300800 */
[----:B------:R-:W3:Y:S04]  /*2ded0*/  LDL.LU R73, [R1+0x10d0] ;  /* 0x0010d00001497983 */ /* 0x000ee80000300800 */
[----:B------:R-:W3:Y:S04]  /*2dee0*/  LDL.LU R72, [R1+0x12c4] ;  /* 0x0012c40001487983 */ /* 0x000ee80000300800 */
[----:B------:R-:W3:Y:S04]  /*2def0*/  LDL.LU R71, [R1+0x10b8] ;  /* 0x0010b80001477983 */ /* 0x000ee80000300800 */
[----:B------:R-:W3:Y:S01]  /*2df00*/  LDL.LU R165, [R1+0x12ac] ;  /* 0x0012ac0001a57983 */ /* 0x000ee20000300800 */
[----:B------:R-:W-:-:S02]  /*2df10*/  LOP3.LUT R51, R51, 0xffff, RZ, 0xc0, !PT ;  /* 0x0000ffff33337812 */ /* 0x000fc400078ec0ff */
[----:B------:R-:W-:Y:S02]  /*2df20*/  LOP3.LUT R54, R54, 0xffff, RZ, 0xc0, !PT ;  /* 0x0000ffff36367812 */ /* 0x000fe400078ec0ff */
[----:B------:R-:W-:Y:S02]  /*2df30*/  PRMT R51, R53, 0x3340, R51 ;  /* 0x0000334035337816 */ /* 0x000fe40000000033 */
[----:B------:R-:W-:Y:S02]  /*2df40*/  PRMT R53, R55, 0x3340, R54 ;  /* 0x0000334037357816 */ /* 0x000fe40000000036 */
[----:B--2---:R-:W-:Y:S02]  /*2df50*/  PRMT R60, R171, 0x5410, R169 ;  /* 0x00005410ab3c7816 */ /* 0x004fe400000000a9 */
[----:B------:R-:W2:Y:S04]  /*2df60*/  LDL.LU R169, [R1+0x10c4] ;  /* 0x0010c40001a97983 */ /* 0x000ea80000300800 */
[----:B------:R-:W2:Y:S01]  /*2df70*/  LDL.LU R171, [R1+0x12b8] ;  /* 0x0012b80001ab7983 */ /* 0x000ea20000300800 */
[----:B----4-:R-:W-:-:S03]  /*2df80*/  LOP3.LUT R64, R170, 0xffff, RZ, 0xc0, !PT ;  /* 0x0000ffffaa407812 */ /* 0x010fc600078ec0ff */
[----:B------:R-:W4:Y:S01]  /*2df90*/  LDL.LU R170, [R1+0x10cc] ;  /* 0x0010cc0001aa7983 */ /* 0x000f220000300800 */
[----:B---3--:R-:W-:-:S03]  /*2dfa0*/  LOP3.LUT R63, R168, 0xffff, RZ, 0xc0, !PT ;  /* 0x0000ffffa83f7812 */ /* 0x008fc600078ec0ff */
[----:B------:R-:W4:Y:S01]  /*2dfb0*/  LDL.LU R168, [R1+0x12c0] ;  /* 0x0012c00001a87983 */ /* 0x000f220000300800 */
[----:B------:R-:W-:-:S03]  /*2dfc0*/  LOP3.LUT R59, R166, 0xffff, RZ, 0xc0, !PT ;  /* 0x0000ffffa63b7812 */ /* 0x000fc600078ec0ff */
[----:B------:R-:W3:Y:S01]  /*2dfd0*/  LDL.LU R166, [R1+0x10a8] ;  /* 0x0010a80001a67983 */ /* 0x000ee20000300800 */
[----:B------:R-:W-:-:S03]  /*2dfe0*/  LOP3.LUT R55, R164, 0xffff, RZ, 0xc0, !PT ;  /* 0x0000ffffa4377812 */ /* 0x000fc600078ec0ff */
[----:B------:R-:W3:Y:S01]  /*2dff0*/  LDL.LU R164, [R1+0x129c] ;  /* 0x00129c0001a47983 */ /* 0x000ee20000300800 */
[----:B------:R-:W-:-:S03]  /*2e000*/  LOP3.LUT R65, R172, 0xffff, RZ, 0xc0, !PT ;  /* 0x0000ffffac417812 */ /* 0x000fc600078ec0ff */
[----:B------:R-:W3:Y:S01]  /*2e010*/  LDL.LU R100, [R1+0x10ac] ;  /* 0x0010ac0001647983 */ /* 0x000ee20000300800 */
[----:B------:R-:W-:-:S03]  /*2e020*/  LOP3.LUT R54, R66, 0xffff, RZ, 0xc0, !PT ;  /* 0x0000ffff42367812 */ /* 0x000fc600078ec0ff */
[----:B------:R-:W3:Y:S01]  /*2e030*/  LDL.LU R99, [R1+0x12a0] ;  /* 0x0012a00001637983 */ /* 0x000ee20000300800 */
[----:B------:R-:W-:-:S03]  /*2e040*/  PRMT R62, R174, 0x5410, R252 ;  /* 0x00005410ae3e7816 */ /* 0x000fc600000000fc */
[----:B------:R-:W3:Y:S01]  /*2e050*/  LDL.LU R98, [R1+0x10b0] ;  /* 0x0010b00001627983 */ /* 0x000ee20000300800 */
[----:B------:R-:W-:-:S03]  /*2e060*/  PRMT R61, R175, 0x5410, R173 ;  /* 0x00005410af3d7816 */ /* 0x000fc600000000ad */
[----:B------:R-:W3:Y:S01]  /*2e070*/  LDL.LU R97, [R1+0x12a4] ;  /* 0x0012a40001617983 */ /* 0x000ee20000300800 */
[----:B------:R-:W-:Y:S02]  /*2e080*/  SHF.R.U32.HI R66, RZ, 0x8, R65 ;  /* 0x00000008ff427819 */ /* 0x000fe40000011641 */
[----:B------:R-:W-:Y:S01]  /*2e090*/  PRMT R174, R65, 0x3340, R59 ;  /* 0x0000334041ae7816 */ /* 0x000fe2000000003b */
[----:B------:R-:W3:Y:S01]  /*2e0a0*/  LDL.LU R96, [R1+0x10b4] ;  /* 0x0010b40001607983 */ /* 0x000ee20000300800 */
[----:B------:R-:W-:Y:S02]  /*2e0b0*/  SHF.R.U32.HI R65, RZ, 0x8, R64 ;  /* 0x00000008ff417819 */ /* 0x000fe40000011640 */
[----:B------:R-:W-:Y:S01]  /*2e0c0*/  PRMT R175, R64, 0x3340, R55 ;  /* 0x0000334040af7816 */ /* 0x000fe20000000037 */
[----:B------:R-:W3:Y:S01]  /*2e0d0*/  LDL.LU R95, [R1+0x12a8] ;  /* 0x0012a800015f7983 */ /* 0x000ee20000300800 */
[----:B------:R-:W-:Y:S02]  /*2e0e0*/  SHF.R.U32.HI R64, RZ, 0x8, R63 ;  /* 0x00000008ff407819 */ /* 0x000fe4000001163f */
[----:B------:R-:W-:Y:S01]  /*2e0f0*/  PRMT R252, R63, 0x3340, R54 ;  /* 0x000033403ffc7816 */ /* 0x000fe20000000036 */
[----:B------:R-:W3:Y:S01]  /*2e100*/  LDL.LU R94, [R1+0x10a4] ;  /* 0x0010a400015e7983 */ /* 0x000ee20000300800 */
[----:B------:R-:W-:-:S03]  /*2e110*/  PRMT R63, R79, 0x5410, R80 ;  /* 0x000054104f3f7816 */ /* 0x000fc60000000050 */
[----:B------:R-:W3:Y:S04]  /*2e120*/  LDL.LU R93, [R1+0x1294] ;  /* 0x00129400015d7983 */ /* 0x000ee80000300800 */
[----:B------:R-:W3:Y:S04]  /*2e130*/  LDL.LU R92, [R1+0x109c] ;  /* 0x00109c00015c7983 */ /* 0x000ee80000300800 */
[----:B------:R-:W3:Y:S04]  /*2e140*/  LDL.LU R91, [R1+0x128c] ;  /* 0x00128c00015b7983 */ /* 0x000ee80000300800 */
[----:B------:R-:W3:Y:S04]  /*2e150*/  LDL.LU R90, [R1+0x1090] ;  /* 0x00109000015a7983 */ /* 0x000ee80000300800 */
[----:B------:R-:W3:Y:S04]  /*2e160*/  LDL.LU R89, [R1+0x1284] ;  /* 0x0012840001597983 */ /* 0x000ee80000300800 */
[----:B------:R-:W3:Y:S04]  /*2e170*/  LDL.LU R88, [R1+0x1094] ;  /* 0x0010940001587983 */ /* 0x000ee80000300800 */
[----:B------:R0:W-:Y:S04]  /*2e180*/  STSM.16.M88.4 [R10], R60 ;  /* 0x0000003c0a007844 */ /* 0x0001e80000000200 */
[----:B------:R-:W3:Y:S01]  /*2e190*/  LDL.LU R87, [R1+0x1288] ;  /* 0x0012880001577983 */ /* 0x000ee20000300800 */
[----:B------:R-:W-:-:S03]  /*2e1a0*/  PRMT R67, R72, 0x5410, R73 ;  /* 0x0000541048437816 */ /* 0x000fc60000000049 */
[----:B------:R-:W3:Y:S01]  /*2e1b0*/  LDL.LU R72, [R1+0x1084] ;  /* 0x0010840001487983 */ /* 0x000ee20000300800 */
[----:B0-----:R-:W-:-:S03]  /*2e1c0*/  PRMT R60, R165, 0x5410, R71 ;  /* 0x00005410a53c7816 */ /* 0x001fc60000000047 */
[----:B------:R-:W3:Y:S01]  /*2e1d0*/  LDL.LU R71, [R1+0x1274] ;  /* 0x0012740001477983 */ /* 0x000ee20000300800 */
[----:B------:R-:W-:Y:S02]  /*2e1e0*/  SHF.R.U32.HI R172, RZ, 0x8, R55 ;  /* 0x00000008ffac7819 */ /* 0x000fe40000011637 */
[----:B------:R-:W-:Y:S01]  /*2e1f0*/  LOP3.LUT R55, R65, 0xffff, RZ, 0xc0, !PT ;  /* 0x0000ffff41377812 */ /* 0x000fe200078ec0ff */
[----:B------:R-:W3:Y:S01]  /*2e200*/  LDL.LU R86, [R1+0x1088] ;  /* 0x0010880001567983 */ /* 0x000ee20000300800 */
[----:B------:R-:W-:Y:S02]  /*2e210*/  PRMT R65, R167, 0x5410, R76 ;  /* 0x00005410a7417816 */ /* 0x000fe4000000004c */
[----:B------:R-:W0:Y:S01]  /*2e220*/  S2R R167, SR_TID.X ;  /* 0x0000000000a77919 */ /* 0x000e220000002100 */
[----:B------:R-:W-:Y:S02]  /*2e230*/  SHF.R.U32.HI R173, RZ, 0x8, R54 ;  /* 0x00000008ffad7819 */ /* 0x000fe40000011636 */
[----:B------:R-:W-:Y:S01]  /*2e240*/  LOP3.LUT R64, R64, 0xffff, RZ, 0xc0, !PT ;  /* 0x0000ffff40407812 */ /* 0x000fe200078ec0ff */
[----:B------:R-:W3:Y:S01]  /*2e250*/  LDL.LU R85, [R1+0x1278] ;  /* 0x0012780001557983 */ /* 0x000ee20000300800 */
[----:B------:R-:W-:-:S02]  /*2e260*/  LOP3.LUT R173, R173, 0xffff, RZ, 0xc0, !PT ;  /* 0x0000ffffadad7812 */ /* 0x000fc400078ec0ff */
[----:B0-----:R-:W-:Y:S01]  /*2e270*/  LOP3.LUT R167, R167, 0x7f, RZ, 0xc0, !PT ;  /* 0x0000007fa7a77812 */ /* 0x001fe200078ec0ff */
[----:B------:R-:W3:Y:S03]  /*2e280*/  LDL.LU R84, [R1+0x108c] ;  /* 0x00108c0001547983 */ /* 0x000ee60000300800 */
[----:B------:R-:W-:Y:S01]  /*2e290*/  LEA R4, R167, UR4, 0x4 ;  /* 0x00000004a7047c11 */ /* 0x000fe2000f8e20ff */
[----:B------:R-:W-:Y:S01]  /*2e2a0*/  BAR.SYNC.DEFER_BLOCKING 0x0 ;  /* 0x0000000000007b1d */ /* 0x000fe20000010000 */
[----:B------:R-:W-:Y:S02]  /*2e2b0*/  LOP3.LUT R54, R66, 0xffff, RZ, 0xc0, !PT ;  /* 0x0000ffff42367812 */ /* 0x000fe400078ec0ff */
[----:B------:R-:W-:Y:S02]  /*2e2c0*/  PRMT R173, R64, 0x3340, R173 ;  /* 0x0000334040ad7816 */ /* 0x000fe400000000ad */
[----:B------:R-:W-:Y:S01]  /*2e2d0*/  PRMT R64, R77, 0x5410, R78 ;  /* 0x000054104d407816 */ /* 0x000fe2000000004e */
[----:B------:R-:W-:Y:S01]  /*2e2e0*/  ULDC UR4, c[0x0][0x228] ;  /* 0x00008a0000047ab9 */ /* 0x000fe20000000800 */
[----:B------:R-:W-:Y:S01]  /*2e2f0*/  PRMT R66, R74, 0x5410, R75 ;  /* 0x000054104a427816 */ /* 0x000fe2000000004b */
        /* <DEDUP_REMOVED lines=11> */
[----:B------:R-:W-:Y:S01]  /*2e3b0*/  STL [R1+0x798], R4 ;  /* 0x0007980401007387 */ /* 0x000fe20000100800 */
[----:B--2---:R-:W-:-:S02]  /*2e3c0*/  PRMT R61, R171, 0x5410, R169 ;  /* 0x00005410ab3d7816 */ /* 0x004fc400000000a9 */
[----:B----4-:R-:W-:Y:S02]  /*2e3d0*/  PRMT R62, R168, 0x5410, R170 ;  /* 0x00005410a83e7816 */ /* 0x010fe400000000aa */
[----:B------:R-:W0:Y:S01]  /*2e3e0*/  LDS.128 R168, [R4] ;  /* 0x0000000004a87984 */ /* 0x000e220000000c00 */
[----:B------:R-:W-:Y:S06]  /*2e3f0*/  BAR.SYNC.DEFER_BLOCKING 0x0 ;  /* 0x0000000000007b1d */ /* 0x000fec0000010000 */
[----:B------:R-:W-:Y:S01]  /*2e400*/  STSM.16.M88.4 [R10], R64 ;  /* 0x000000400a007844 */ /* 0x000fe20000000200 */
[----:B---3--:R-:W-:Y:S01]  /*2e410*/  PRMT R63, R164, 0x5410, R166 ;  /* 0x00005410a43f7816 */ /* 0x008fe200000000a6 */
[----:B------:R-:W-:Y:S06]  /*2e420*/  BAR.SYNC.DEFER_BLOCKING 0x0 ;  /* 0x0000000000007b1d */ /* 0x000fec0000010000 */
[----:B------:R-:W1:Y:S02]  /*2e430*/  LDS.128 R164, [R4] ;  /* 0x0000000004a47984 */ /* 0x000e640000000c00 */
[----:B------:R-:W-:Y:S06]  /*2e440*/  BAR.SYNC.DEFER_BLOCKING 0x0 ;  /* 0x0000000000007b1d */ /* 0x000fec0000010000 */
[----:B------:R2:W-:Y:S02]  /*2e450*/  STSM.16.M88.4 [R10], R60 ;  /* 0x0000003c0a007844 */ /* 0x0005e40000000200 */
[----:B------:R-:W-:Y:S01]  /*2e460*/  BAR.SYNC.DEFER_BLOCKING 0x0 ;  /* 0x0000000000007b1d */ /* 0x000fe20000010000 */
[----:B--2---:R-:W-:-:S05]  /*2e470*/  PRMT R63, R71, 0x5410, R72 ;  /* 0x00005410473f7816 */ /* 0x004fca0000000048 */
[----:B------:R-:W2:Y:S04]  /*2e480*/  LDL.LU R72, [R1+0x1050] ;  /* 0x0010500001487983 */ /* 0x000ea80000300800 */
[----:B------:R-:W2:Y:S04]  /*2e490*/  LDL.LU R71, [R1+0x1254] ;  /* 0x0012540001477983 */ /* 0x000ea80000300800 */
[----:B------:R-:W3:Y:S01]  /*2e4a0*/  LDS.128 R160, [R4] ;  /* 0x0000000004a07984 */ /* 0x000ee20000000c00 */
[----:B------:R-:W-:Y:S02]  /*2e4b0*/  PRMT R64, R99, 0x5410, R100 ;  /* 0x0000541063407816 */ /* 0x000fe40000000064 */
[----:B------:R-:W-:Y:S01]  /*2e4c0*/  PRMT R65, R97, 0x5410, R98 ;  /* 0x0000541061417816 */ /* 0x000fe20000000062 */
[----:B------:R-:W4:Y:S01]  /*2e4d0*/  LDL.LU R100, [R1+0x1054] ;  /* 0x0010540001647983 */ /* 0x000f220000300800 */
[----:B------:R-:W-:-:S02]  /*2e4e0*/  PRMT R66, R95, 0x5410, R96 ;  /* 0x000054105f427816 */ /* 0x000fc40000000060 */
[----:B------:R-:W-:Y:S01]  /*2e4f0*/  PRMT R67, R93, 0x5410, R94 ;  /* 0x000054105d437816 */ /* 0x000fe2000000005e */
[----:B------:R-:W-:Y:S01]  /*2e500*/  BAR.SYNC.DEFER_BLOCKING 0x0 ;  /* 0x0000000000007b1d */ /* 0x000fe20000010000 */
[----:B------:R-:W-:-:S05]  /*2e510*/  PRMT R60, R91, 0x5410, R92 ;  /* 0x000054105b3c7816 */ /* 0x000fca000000005c */
[----:B------:R-:W4:Y:S04]  /*2e520*/  LDL.LU R99, [R1+0x124c] ;  /* 0x00124c0001637983 */ /* 0x000f280000300800 */
[----:B------:R-:W3:Y:S04]  /*2e530*/  LDL.LU R98, [R1+0x1058] ;  /* 0x0010580001627983 */ /* 0x000ee80000300800 */
[----:B------:R-:W3:Y:S01]  /*2e540*/  LDL.LU R97, [R1+0x1248] ;  /* 0x0012480001617983 */ /* 0x000ee20000300800 */
[----:B------:R-:W-:-:S03]  /*2e550*/  PRMT R61, R89, 0x5410, R90 ;  /* 0x00005410593d7816 */ /* 0x000fc6000000005a */
[----:B------:R-:W3:Y:S04]  /*2e560*/  LDL.LU R96, [R1+0x1048] ;  /* 0x0010480001607983 */ /* 0x000ee80000300800 */
[----:B------:R0:W-:Y:S01]  /*2e570*/  STSM.16.M88.4 [R10], R64 ;  /* 0x000000400a007844 */ /* 0x0001e20000000200 */
[----:B------:R-:W-:Y:S01]  /*2e580*/  BAR.SYNC.DEFER_BLOCKING 0x0 ;  /* 0x0000000000007b1d */ /* 0x000fe20000010000 */
[----:B------:R-:W-:-:S05]  /*2e590*/  PRMT R62, R87, 0x5410, R88 ;  /* 0x00005410573e7816 */ /* 0x000fca0000000058 */
[----:B------:R-:W3:Y:S04]  /*2e5a0*/  LDL.LU R95, [R1+0x1240] ;  /* 0x00124000015f7983 */ /* 0x000ee80000300800 */
[----:B------:R-:W3:Y:S04]  /*2e5b0*/  LDL.LU R94, [R1+0x104c] ;  /* 0x00104c00015e7983 */ /* 0x000ee80000300800 */
[----:B------:R-:W3:Y:S04]  /*2e5c0*/  LDL.LU R93, [R1+0x1238] ;  /* 0x00123800015d7983 */ /* 0x000ee80000300800 */
[----:B------:R-:W3:Y:S04]  /*2e5d0*/  LDL.LU R92, [R1+0x1028] ;  /* 0x00102800015c7983 */ /* 0x000ee80000300800 */
[----:B------:R-:W1:Y:S01]  /*2e5e0*/  LDS.128 R156, [R4] ;  /* 0x00000000049c7984 */ /* 0x000e620000000c00 */
[----:B------:R-:W-:Y:S06]  /*2e5f0*/  BAR.SYNC.DEFER_BLOCKING 0x0 ;  /* 0x0000000000007b1d */ /* 0x000fec0000010000 */
[----:B------:R-:W3:Y:S04]  /*2e600*/  LDL.LU R91, [R1+0x1214] ;  /* 0x00121400015b7983 */ /* 0x000ee80000300800 */
[----:B------:R-:W3:Y:S04]  /*2e610*/  LDL.LU R90, [R1+0x102c] ;  /* 0x00102c00015a7983 */ /* 0x000ee80000300800 */
[----:B------:R-:W3:Y:S04]  /*2e620*/  LDL.LU R89, [R1+0x1210] ;  /* 0x0012100001597983 */ /* 0x000ee80000300800 */
[----:B------:R-:W3:Y:S04]  /*2e630*/  LDL.LU R88, [R1+0x1020] ;  /* 0x0010200001587983 */ /* 0x000ee80000300800 */
[----:B------:R1:W-:Y:S04]  /*2e640*/  STSM.16.M88.4 [R10], R60 ;  /* 0x0000003c0a007844 */ /* 0x0003e80000000200 */
[----:B------:R-:W3:Y:S01]  /*2e650*/  LDL.LU R87, [R1+0x1208] ;  /* 0x0012080001577983 */ /* 0x000ee20000300800 */
[----:B0-----:R-:W-:-:S02]  /*2e660*/  PRMT R64, R85, 0x5410, R86 ;  /* 0x0000541055407816 */ /* 0x001fc40000000056 */
[----:B------:R-:W-:Y:S01]  /*2e670*/  PRMT R65, R83, 0x5410, R84 ;  /* 0x0000541053417816 */ /* 0x000fe20000000054 */
[----:B------:R-:W-:Y:S01]  /*2e680*/  BAR.SYNC.DEFER_BLOCKING 0x0 ;  /* 0x0000000000007b1d */ /* 0x000fe20000010000 */
[----:B-1----:R-:W-:-:S05]  /*2e690*/  PRMT R62, R73, 0x5410, R74 ;  /* 0x00005410493e7816 */ /* 0x002fca000000004a */
[----:B------:R-:W3:Y:S04]  /*2e6a0*/  LDL.LU R74, [R1+0x1024] ;  /* 0x00102400014a7983 */ /* 0x000ee80000300800 */
[----:B------:R-:W3:Y:S01]  /*2e6b0*/  LDL.LU R73, [R1+0x11f4] ;  /* 0x0011f40001497983 */ /* 0x000ee20000300800 */
[----:B------:R-:W-:-:S03]  /*2e6c0*/  PRMT R66, R81, 0x5410, R82 ;  /* 0x0000541051427816 */ /* 0x000fc60000000052 */
        /* <DEDUP_REMOVED lines=15> */
[----:B------:R-:W0:Y:S01]  /*2e7c0*/  LDS.128 R152, [R4] ;  /* 0x0000000004987984 */ /* 0x000e220000000c00 */
[----:B------:R-:W-:Y:S01]  /*2e7d0*/  BAR.SYNC.DEFER_BLOCKING 0x0 ;  /* 0x0000000000007b1d */ /* 0x000fe20000010000 */
[----:B--2---:R-:W-:-:S05]  /*2e7e0*/  PRMT R63, R71, 0x5410, R72 ;  /* 0x00005410473f7816 */ /* 0x004fca0000000048 */
[----:B------:R-:W2:Y:S04]  /*2e7f0*/  LDL.LU R72, [R1+0x1044] ;  /* 0x0010440001487983 */ /* 0x000ea80000300800 */
[----:B------:R-:W2:Y:S04]  /*2e800*/  LDL.LU R71, [R1+0x11ec] ;  /* 0x0011ec0001477983 */ /* 0x000ea80000300800 */
[----:B------:R4:W-:Y:S01]  /*2e810*/  STSM.16.M88.4 [R10], R64 ;  /* 0x000000400a007844 */ /* 0x0009e20000000200 */
[----:B------:R-:W-:Y:S06]  /*2e820*/  BAR.SYNC.DEFER_BLOCKING 0x0 ;  /* 0x0000000000007b1d */ /* 0x000fec0000010000 */
[----:B------:R-:W1:Y:S02]  /*2e830*/  LDS.128 R148, [R4] ;  /* 0x0000000004947984 */ /* 0x000e640000000c00 */
[----:B------:R-:W-:Y:S06]  /*2e840*/  BAR.SYNC.DEFER_BLOCKING 0x0 ;  /* 0x0000000000007b1d */ /* 0x000fec0000010000 */
[----:B------:R0:W-:Y:S02]  /*2e850*/  STSM.16.M88.4 [R10], R60 ;  /* 0x0000003c0a007844 */ /* 0x0001e40000000200 */
[----:B------:R-:W-:Y:S01]  /*2e860*/  BAR.SYNC.DEFER_BLOCKING 0x0 ;  /* 0x0000000000007b1d */ /* 0x000fe20000010000 */
[----:B----4-:R-:W-:-:S02]  /*2e870*/  PRMT R64, R99, 0x5410, R100 ;  /* 0x0000541063407816 */ /* 0x010fc40000000064 */
[----:B---3--:R-:W-:Y:S02]  /*2e880*/  PRMT R65, R97, 0x5410, R98 ;  /* 0x0000541061417816 */ /* 0x008fe40000000062 */
[----:B------:R-:W-:Y:S01]  /*2e890*/  PRMT R66, R95, 0x5410, R96 ;  /* 0x000054105f427816 */ /* 0x000fe20000000060 */
[----:B------:R-:W3:Y:S01]  /*2e8a0*/  LDS.128 R144, [R4] ;  /* 0x0000000004907984 */ /* 0x000ee20000000c00 */
[----:B------:R-:W-:Y:S01]  /*2e8b0*/  PRMT R67, R93, 0x5410, R94 ;  /* 0x000054105d437816 */ /* 0x000fe2000000005e */
[----:B------:R-:W-:Y:S01]  /*2e8c0*/  BAR.SYNC.DEFER_BLOCKING 0x0 ;  /* 0x0000000000007b1d */ /* 0x000fe20000010000 */
[----:B0-----:R-:W-:-:S05]  /*2e8d0*/  PRMT R63, R73, 0x5410, R74 ;  /* 0x00005410493f7816 */ /* 0x001fca000000004a */
[----:B------:R-:W4:Y:S04]  /*2e8e0*/  LDL.LU R74, [R1+0x1038] ;  /* 0x00103800014a7983 */ /* 0x000f280000300800 */
[----:B------:R-:W4:Y:S04]  /*2e8f0*/  LDL.LU R73, [R1+0x11e8] ;  /* 0x0011e80001497983 */ /* 0x000f280000300800 */
[----:B------:R-:W3:Y:S04]  /*2e900*/  LDL.LU R100, [R1+0x1104] ;  /* 0x0011040001647983 */ /* 0x000ee80000300800 */
[----:B------:R-:W3:Y:S04]  /*2e910*/  LDL.LU R99, [R1+0x12e4] ;  /* 0x0012e40001637983 */ /* 0x000ee80000300800 */
        /* <DEDUP_REMOVED lines=13> */
[----:B------:R2:W-:Y:S04]  /*2e9f0*/  STSM.16.M88.4 [R10], R64 ;  /* 0x000000400a007844 */ /* 0x0005e80000000200 */
[----:B------:R-:W3:Y:S04]  /*2ea00*/  LDL.LU R88, [R1+0x10d8] ;  /* 0x0010d80001587983 */ /* 0x000ee80000300800 */
[----:B------:R-:W3:Y:S01]  /*2ea10*/  LDL.LU R87, [R1+0x127c] ;  /* 0x00127c0001577983 */ /* 0x000ee20000300800 */
[----:B------:R-:W-:Y:S06]  /*2ea20*/  BAR.SYNC.DEFER_BLOCKING 0x0 ;  /* 0x0000000000007b1d */ /* 0x000fec0000010000 */
[----:B------:R-:W0:Y:S02]  /*2ea30*/  LDS.128 R140, [R4] ;  /* 0x00000000048c7984 */ /* 0x000e240000000c00 */
[----:B------:R-:W-:Y:S01]  /*2ea40*/  BAR.SYNC.DEFER_BLOCKING 0x0 ;  /* 0x0000000000007b1d */ /* 0x000fe20000010000 */
[----:B--2---:R-:W-:-:S05]  /*2ea50*/  PRMT R67, R71, 0x5410, R72 ;  /* 0x0000541047437816 */ /* 0x004fca0000000048 */
[----:B------:R-:W2:Y:S04]  /*2ea60*/  LDL.LU R72, [R1+0x1078] ;  /* 0x0010780001487983 */ /* 0x000ea80000300800 */
[----:B------:R-:W2:Y:S04]  /*2ea70*/  LDL.LU R71, [R1+0x1200] ;  /* 0x0012000001477983 */ /* 0x000ea80000300800 */
[----:B------:R1:W-:Y:S01]  /*2ea80*/  STSM.16.M88.4 [R10], R60 ;  /* 0x0000003c0a007844 */ /* 0x0003e20000000200 */
[----:B------:R-:W-:Y:S01]  /*2ea90*/  BAR.SYNC.DEFER_BLOCKING 0x0 ;  /* 0x0000000000007b1d */ /* 0x000fe20000010000 */
[----:B------:R-:W-:-:S02]  /*2eaa0*/  PRMT R64, R79, 0x5410, R80 ;  /* 0x000054104f407816 */ /* 0x000fc40000000050 */
[----:B------:R-:W-:-:S03]  /*2eab0*/  PRMT R65, R77, 0x5410, R78 ;  /* 0x000054104d417816 */ /* 0x000fc6000000004e */
[----:B------:R-:W0:Y:S01]  /*2eac0*/  LDS.128 R136, [R4] ;  /* 0x0000000004887984 */ /* 0x000e220000000c00 */
[----:B------:R-:W-:Y:S01]  /*2ead0*/  PRMT R66, R75, 0x5410, R76 ;  /* 0x000054104b427816 */ /* 0x000fe2000000004c */
[----:B------:R-:W-:Y:S01]  /*2eae0*/  BAR.SYNC.DEFER_BLOCKING 0x0 ;  /* 0x0000000000007b1d */ /* 0x000fe20000010000 */
[----:B-1----:R-:W-:Y:S02]  /*2eaf0*/  PRMT R60, R85, 0x5410, R86 ;  /* 0x00005410553c7816 */ /* 0x002fe40000000056 */
[----:B------:R-:W-:Y:S02]  /*2eb00*/  PRMT R61, R83, 0x5410, R84 ;  /* 0x00005410533d7816 */ /* 0x000fe40000000054 */
[----:B------:R-:W-:Y:S01]  /*2eb10*/  PRMT R62, R81, 0x5410, R82 ;  /* 0x00005410513e7816 */ /* 0x000fe20000000052 */
[----:B------:R-:W2:Y:S04]  /*2eb20*/  LDL.LU R86, [R1+0x111c] ;  /* 0x00111c0001567983 */ /* 0x000ea80000300800 */
[----:B------:R-:W2:Y:S04]  /*2eb30*/  LDL.LU R85, [R1+0x1304] ;  /* 0x0013040001557983 */ /* 0x000ea80000300800 */
[----:B------:R-:W2:Y:S04]  /*2eb40*/  LDL.LU R84, [R1+0x1120] ;  /* 0x0011200001547983 */ /* 0x000ea80000300800 */
[----:B------:R-:W2:Y:S04]  /*2eb50*/  LDL.LU R83, [R1+0x1308] ;  /* 0x0013080001537983 */ /* 0x000ea80000300800 */
[----:B------:R3:W-:Y:S01]  /*2eb60*/  STSM.16.M88.4 [R10], R64 ;  /* 0x000000400a007844 */ /* 0x0007e20000000200 */
[----:B------:R-:W-:Y:S06]  /*2eb70*/  BAR.SYNC.DEFER_BLOCKING 0x0 ;  /* 0x0000000000007b1d */ /* 0x000fec0000010000 */
[----:B------:R-:W2:Y:S04]  /*2eb80*/  LDL.LU R82, [R1+0x1124] ;  /* 0x0011240001527983 */ /* 0x000ea80000300800 */
[----:B------:R-:W2:Y:S04]  /*2eb90*/  LDL.LU R81, [R1+0x130c] ;  /* 0x00130c0001517983 */ /* 0x000ea80000300800 */
[----:B------:R-:W2:Y:S04]  /*2eba0*/  LDL.LU R80, [R1+0x1118] ;  /* 0x0011180001507983 */ /* 0x000ea80000300800 */
[----:B------:R-:W2:Y:S04]  /*2ebb0*/  LDL.LU R79, [R1+0x1300] ;  /* 0x00130000014f7983 */ /* 0x000ea80000300800 */
[----:B------:R-:W2:Y:S04]  /*2ebc0*/  LDL.LU R78, [R1+0x1114] ;  /* 0x00111400014e7983 */ /* 0x000ea80000300800 */
[----:B------:R-:W2:Y:S04]  /*2ebd0*/  LDL.LU R77, [R1+0x12fc] ;  /* 0x0012fc00014d7983 */ /* 0x000ea80000300800 */
[----:B------:R-:W2:Y:S04]  /*2ebe0*/  LDL.LU R76, [R1+0x110c] ;  /* 0x00110c00014c7983 */ /* 0x000ea80000300800 */
[----:B------:R-:W2:Y:S04]  /*2ebf0*/  LDL.LU R75, [R1+0x12f4] ;  /* 0x0012f400014b7983 */ /* 0x000ea80000300800 */
[----:B------:R-:W1:Y:S01]  /*2ec00*/  LDS.128 R132, [R4] ;  /* 0x0000000004847984 */ /* 0x000e620000000c00 */
[----:B----4-:R-:W-:Y:S01]  /*2ec10*/  PRMT R63, R73, 0x5410, R74 ;  /* 0x00005410493f7816 */ /* 0x010fe2000000004a */
[----:B------:R-:W-:Y:S06]  /*2ec20*/  BAR.SYNC.DEFER_BLOCKING 0x0 ;  /* 0x0000000000007b1d */ /* 0x000fec0000010000 */
[----:B------:R-:W4:Y:S04]  /*2ec30*/  LDL.LU R74, [R1+0x1110] ;  /* 0x00111000014a7983 */ /* 0x000f280000300800 */
[----:B------:R-:W4:Y:S04]  /*2ec40*/  LDL.LU R73, [R1+0x12f8] ;  /* 0x0012f80001497983 */ /* 0x000f280000300800 */
[----:B------:R2:W-:Y:S01]  /*2ec50*/  STSM.16.M88.4 [R10], R60 ;  /* 0x0000003c0a007844 */ /* 0x0005e20000000200 */
[----:B------:R-:W-:Y:S01]  /*2ec60*/  BAR.SYNC.DEFER_BLOCKING 0x0 ;  /* 0x0000000000007b1d */ /* 0x000fe20000010000 */
[----:B---3--:R-:W-:-:S05]  /*2ec70*/  PRMT R64, R93, 0x5410, R94 ;  /* 0x000054105d407816 */ /* 0x008fca000000005e */
[----:B------:R-:W3:Y:S01]  /*2ec80*/  LDS.128 R128, [R4] ;  /* 0x0000000004807984 */ /* 0x000ee20000000c00 */
[----:B--2---:R-:W-:-:S03]  /*2ec90*/  PRMT R63, R71, 0x5410, R72 ;  /* 0x00005410473f7816 */ /* 0x004fc60000000048 */
[----:B------:R-:W2:Y:S04]  /*2eca0*/  LDL.LU R72, [R1+0x10a0] ;  /* 0x0010a00001487983 */ /* 0x000ea80000300800 */
[----:B------:R-:W2:Y:S01]  /*2ecb0*/  LDL.LU R71, [R1+0x120c] ;  /* 0x00120c0001477983 */ /* 0x000ea20000300800 */
[----:B------:R-:W-:Y:S02]  /*2ecc0*/  PRMT R65, R91, 0x5410, R92 ;  /* 0x000054105b417816 */ /* 0x000fe4000000005c */
[----:B------:R-:W-:Y:S02]  /*2ecd0*/  PRMT R66, R89, 0x5410, R90 ;  /* 0x0000541059427816 */ /* 0x000fe4000000005a */
[----:B------:R-:W-:Y:S01]  /*2ece0*/  PRMT R67, R87, 0x5410, R88 ;  /* 0x0000541057437816 */ /* 0x000fe20000000058 */
[----:B------:R-:W-:Y:S01]  /*2ecf0*/  BAR.SYNC.DEFER_BLOCKING 0x0 ;  /* 0x0000000000007b1d */ /* 0x000fe20000010000 */
[----:B------:R-:W-:-:S02]  /*2ed00*/  PRMT R60, R99, 0x5410, R100 ;  /* 0x00005410633c7816 */ /* 0x000fc40000000064 */
[----:B------:R-:W-:Y:S02]  /*2ed10*/  PRMT R61, R97, 0x5410, R98 ;  /* 0x00005410613d7816 */ /* 0x000fe40000000062 */
[----:B------:R-:W-:Y:S01]  /*2ed20*/  PRMT R62, R95, 0x5410, R96 ;  /* 0x000054105f3e7816 */ /* 0x000fe20000000060 */
[----:B------:R-:W3:Y:S04]  /*2ed30*/  LDL.LU R100, [R1+0x114c] ;  /* 0x00114c0001647983 */ /* 0x000ee80000300800 */
[----:B------:R-:W3:Y:S04]  /*2ed40*/  LDL.LU R99, [R1+0x1324] ;  /* 0x0013240001637983 */ /* 0x000ee80000300800 */
[----:B------:R-:W3:Y:S04]  /*2ed50*/  LDL.LU R98, [R1+0x1150] ;  /* 0x0011500001627983 */ /* 0x000ee80000300800 */
[----:B------:R-:W3:Y:S04]  /*2ed60*/  LDL.LU R97, [R1+0x1328] ;  /* 0x0013280001617983 */ /* 0x000ee80000300800 */
[----:B------:R0:W-:Y:S01]  /*2ed70*/  STSM.16.M88.4 [R10], R64 ;  /* 0x000000400a007844 */ /* 0x0001e20000000200 */
[----:B------:R-:W-:Y:S06]  /*2ed80*/  BAR.SYNC.DEFER_BLOCKING 0x0 ;  /* 0x0000000000007b1d */ /* 0x000fec0000010000 */
        /* <DEDUP_REMOVED lines=10> */
[----:B------:R-:W3:Y:S04]  /*2ee30*/  LDL.LU R88, [R1+0x112c] ;  /* 0x00112c0001587983 */ /* 0x000ee80000300800 */
[----:B------:R-:W3:Y:S04]  /*2ee40*/  LDL.LU R87, [R1+0x1310] ;  /* 0x0013100001577983 */ /* 0x000ee80000300800 */
[----:B------:R1:W-:Y:S01]  /*2ee50*/  STSM.16.M88.4 [R10], R60 ;  /* 0x0000003c0a007844 */ /* 0x0003e20000000200 */
[----:B0-----:R-:W-:-:S02]  /*2ee60*/  PRMT R64, R79, 0x5410, R80 ;  /* 0x000054104f407816 */ /* 0x001fc40000000050 */
[----:B------:R-:W-:Y:S01]  /*2ee70*/  PRMT R65, R77, 0x5410, R78 ;  /* 0x000054104d417816 */ /* 0x000fe2000000004e */
[----:B------:R-:W-:Y:S01]  /*2ee80*/  BAR.SYNC.DEFER_BLOCKING 0x0 ;  /* 0x0000000000007b1d */ /* 0x000fe20000010000 */
[----:B----4-:R-:W-:-:S05]  /*2ee90*/  PRMT R67, R73, 0x5410, R74 ;  /* 0x0000541049437816 */ /* 0x010fca000000004a */
[----:B------:R-:W4:Y:S04]  /*2eea0*/  LDL.LU R74, [R1+0x10d4] ;  /* 0x0010d400014a7983 */ /* 0x000f280000300800 */
[----:B------:R-:W4:Y:S01]  /*2eeb0*/  LDL.LU R73, [R1+0x1218] ;  /* 0x0012180001497983 */ /* 0x000f220000300800 */
[----:B-1----:R-:W-:Y:S02]  /*2eec0*/  PRMT R60, R85, 0x5410, R86 ;  /* 0x00005410553c7816 */ /* 0x002fe40000000056 */
[----:B------:R-:W-:Y:S01]  /*2eed0*/  PRMT R61, R83, 0x5410, R84 ;  /* 0x00005410533d7816 */ /* 0x000fe20000000054 */
[----:B------:R-:W4:Y:S01]  /*2eee0*/  LDL.LU R86, [R1+0x1174] ;  /* 0x0011740001567983 */ /* 0x000f220000300800 */
[----:B------:R-:W-:-:S03]  /*2eef0*/  PRMT R62, R81, 0x5410, R82 ;  /* 0x00005410513e7816 */ /* 0x000fc60000000052 */
[----:B------:R-:W4:Y:S04]  /*2ef00*/  LDL.LU R85, [R1+0x1344] ;  /* 0x0013440001557983 */ /* 0x000f280000300800 */
[----:B------:R-:W4:Y:S04]  /*2ef10*/  LDL.LU R84, [R1+0x1164] ;  /* 0x0011640001547983 */ /* 0x000f280000300800 */
[----:B------:R-:W4:Y:S04]  /*2ef20*/  LDL.LU R83, [R1+0x1334] ;  /* 0x0013340001537983 */ /* 0x000f280000300800 */
[----:B------:R-:W4:Y:S04]  /*2ef30*/  LDL.LU R82, [R1+0x1168] ;  /* 0x0011680001527983 */ /* 0x000f280000300800 */
[----:B------:R-:W4:Y:S01]  /*2ef40*/  LDL.LU R81, [R1+0x1338] ;  /* 0x0013380001517983 */ /* 0x000f220000300800 */
[----:B------:R-:W-:-:S03]  /*2ef50*/  PRMT R66, R75, 0x5410, R76 ;  /* 0x000054104b427816 */ /* 0x000fc6000000004c */
[----:B------:R-:W4:Y:S04]  /*2ef60*/  LDL.LU R80, [R1+0x116c] ;  /* 0x00116c0001507983 */ /* 0x000f280000300800 */
[----:B------:R-:W4:Y:S04]  /*2ef70*/  LDL.LU R79, [R1+0x133c] ;  /* 0x00133c00014f7983 */ /* 0x000f280000300800 */
[----:B------:R-:W4:Y:S04]  /*2ef80*/  LDL.LU R78, [R1+0x1170] ;  /* 0x00117000014e7983 */ /* 0x000f280000300800 */
[----:B------:R-:W4:Y:S04]  /*2ef90*/  LDL.LU R77, [R1+0x1340] ;  /* 0x00134000014d7983 */ /* 0x000f280000300800 */
[----:B------:R-:W4:Y:S04]  /*2efa0*/  LDL.LU R76, [R1+0x1160] ;  /* 0x00116000014c7983 */ /* 0x000f280000300800 */
[----:B------:R-:W4:Y:S04]  /*2efb0*/  LDL.LU R75, [R1+0x1330] ;  /* 0x00133000014b7983 */ /* 0x000f280000300800 */
        /* <DEDUP_REMOVED lines=11> */
[----:B---3--:R-:W-:-:S02]  /*2f070*/  PRMT R64, R93, 0x5410, R94 ;  /* 0x000054105d407816 */ /* 0x008fc4000000005e */
[----:B------:R-:W-:-:S03]  /*2f080*/  PRMT R65, R91, 0x5410, R92 ;  /* 0x000054105b417816 */ /* 0x000fc6000000005c */
[----:B------:R-:W3:Y:S01]  /*2f090*/  LDS.128 R112, [R4] ;  /* 0x0000000004707984 */ /* 0x000ee20000000c00 */
[----:B0-----:R-:W-:Y:S02]  /*2f0a0*/  PRMT R61, R97, 0x5410, R98 ;  /* 0x00005410613d7816 */ /* 0x001fe40000000062 */
[----:B------:R-:W-:Y:S02]  /*2f0b0*/  PRMT R62, R95, 0x5410, R96 ;  /* 0x000054105f3e7816 */ /* 0x000fe40000000060 */
[----:B------:R-:W-:Y:S02]  /*2f0c0*/  PRMT R66, R89, 0x5410, R90 ;  /* 0x0000541059427816 */ /* 0x000fe4000000005a */
[----:B----4-:R-:W-:Y:S02]  /*2f0d0*/  PRMT R63, R73, 0x5410, R74 ;  /* 0x00005410493f7816 */ /* 0x010fe4000000004a */
[----:B------:R-:W4:Y:S04]  /*2f0e0*/  LDL.LU R74, [R1+0x10e8] ;  /* 0x0010e800014a7983 */ /* 0x000f280000300800 */
[----:B------:R-:W4:Y:S01]  /*2f0f0*/  LDL.LU R73, [R1+0x121c] ;  /* 0x00121c0001497983 */ /* 0x000f220000300800 */
[----:B------:R-:W-:Y:S01]  /*2f100*/  PRMT R67, R87, 0x5410, R88 ;  /* 0x0000541057437816 */ /* 0x000fe20000000058 */
[----:B------:R-:W-:Y:S06]  /*2f110*/  BAR.SYNC.DEFER_BLOCKING 0x0 ;  /* 0x0000000000007b1d */ /* 0x000fec0000010000 */
        /* <DEDUP_REMOVED lines=8> */
[----:B------:R0:W-:Y:S04]  /*2f1a0*/  STSM.16.M88.4 [R10], R64 ;  /* 0x000000400a007844 */ /* 0x0001e80000000200 */
[----:B------:R-:W3:Y:S04]  /*2f1b0*/  LDL.LU R90, [R1+0x1178] ;  /* 0x00117800015a7983 */ /* 0x000ee80000300800 */
[----:B------:R-:W3:Y:S01]  /*2f1c0*/  LDL.LU R89, [R1+0x1348] ;  /* 0x0013480001597983 */ /* 0x000ee20000300800 */
[----:B------:R-:W-:Y:S01]  /*2f1d0*/  BAR.SYNC.DEFER_BLOCKING 0x0 ;  /* 0x0000000000007b1d */ /* 0x000fe20000010000 */
[----:B------:R-:W-:-:S05]  /*2f1e0*/  PRMT R60, R99, 0x5410, R100 ;  /* 0x00005410633c7816 */ /* 0x000fca0000000064 */
[----:B------:R-:W1:Y:S02]  /*2f1f0*/  LDS.128 R108, [R4] ;  /* 0x00000000046c7984 */ /* 0x000e640000000c00 */
[----:B------:R-:W-:Y:S01]  /*2f200*/  BAR.SYNC.DEFER_BLOCKING 0x0 ;  /* 0x0000000000007b1d */ /* 0x000fe20000010000 */
[----:B0-----:R-:W-:Y:S02]  /*2f210*/  PRMT R64, R79, 0x5410, R80 ;  /* 0x000054104f407816 */ /* 0x001fe40000000050 */
[----:B--2---:R-:W-:-:S03]  /*2f220*/  PRMT R67, R71, 0x5410, R72 ;  /* 0x0000541047437816 */ /* 0x004fc60000000048 */
[----:B------:R-:W2:Y:S04]  /*2f230*/  LDL.LU R72, [R1+0x117c] ;  /* 0x00117c0001487983 */ /* 0x000ea80000300800 */
[----:B------:R-:W2:Y:S04]  /*2f240*/  LDL.LU R71, [R1+0x134c] ;  /* 0x00134c0001477983 */ /* 0x000ea80000300800 */
[----:B------:R-:W2:Y:S04]  /*2f250*/  LDL.LU R88, [R1+0x1180] ;  /* 0x0011800001587983 */ /* 0x000ea80000300800 */
[----:B------:R-:W2:Y:S04]  /*2f260*/  LDL.LU R87, [R1+0x1354] ;  /* 0x0013540001577983 */ /* 0x000ea80000300800 */
[----:B------:R0:W-:Y:S01]  /*2f270*/  STSM.16.M88.4 [R10], R60 ;  /* 0x0000003c0a007844 */ /* 0x0001e20000000200 */
[----:B------:R-:W-:-:S02]  /*2f280*/  PRMT R65, R77, 0x5410, R78 ;  /* 0x000054104d417816 */ /* 0x000fc4000000004e */
[----:B------:R-:W-:Y:S01]  /*2f290*/  PRMT R66, R75, 0x5410, R76 ;  /* 0x000054104b427816 */ /* 0x000fe2000000004c */
[----:B------:R-:W-:Y:S01]  /*2f2a0*/  BAR.SYNC.DEFER_BLOCKING 0x0 ;  /* 0x0000000000007b1d */ /* 0x000fe20000010000 */
[----:B0-----:R-:W-:-:S05]  /*2f2b0*/  PRMT R60, R85, 0x5410, R86 ;  /* 0x00005410553c7816 */ /* 0x001fca0000000056 */
[----:B------:R-:W2:Y:S01]  /*2f2c0*/  LDL.LU R86, [R1+0x10f8] ;  /* 0x0010f80001567983 */ /* 0x000ea20000300800 */
[----:B------:R-:W-:-:S03]  /*2f2d0*/  PRMT R61, R83, 0x5410, R84 ;  /* 0x00005410533d7816 */ /* 0x000fc60000000054 */
[----:B------:R-:W2:Y:S01]  /*2f2e0*/  LDL.LU R85, [R1+0x1220] ;  /* 0x0012200001557983 */ /* 0x000ea20000300800 */
[----:B------:R-:W-:-:S03]  /*2f2f0*/  PRMT R62, R81, 0x5410, R82 ;  /* 0x00005410513e7816 */ /* 0x000fc60000000052 */
        /* <DEDUP_REMOVED lines=10> */
[----:B------:R-:W0:Y:S01]  /*2f3a0*/  LDS.128 R104, [R4] ;  /* 0x0000000004687984 */ /* 0x000e220000000c00 */
[----:B------:R-:W-:Y:S06]  /*2f3b0*/  BAR.SYNC.DEFER_BLOCKING 0x0 ;  /* 0x0000000000007b1d */ /* 0x000fec0000010000 */
[----:B------:R3:W-:Y:S02]  /*2f3c0*/  STSM.16.M88.4 [R10], R64 ;  /* 0x000000400a007844 */ /* 0x0007e40000000200 */
[----:B------:R-:W-:Y:S06]  /*2f3d0*/  BAR.SYNC.DEFER_BLOCKING 0x0 ;  /* 0x0000000000007b1d */ /* 0x000fec0000010000 */
[----:B------:R-:W0:Y:S01]  /*2f3e0*/  LDS.128 R100, [R4] ;  /* 0x0000000004647984 */ /* 0x000e220000000c00 */
[----:B----4-:R-:W-:Y:S01]  /*2f3f0*/  PRMT R63, R73, 0x5410, R74 ;  /* 0x00005410493f7816 */ /* 0x010fe2000000004a */
[----:B------:R-:W-:Y:S06]  /*2f400*/  BAR.SYNC.DEFER_BLOCKING 0x0 ;  /* 0x0000000000007b1d */ /* 0x000fec0000010000 */
[----:B------:R-:W4:Y:S04]  /*2f410*/  LDL.LU R74, [R1+0x119c] ;  /* 0x00119c00014a7983 */ /* 0x000f280000300800 */
[----:B------:R-:W4:Y:S04]  /*2f420*/  LDL.LU R73, [R1+0x1374] ;  /* 0x0013740001497983 */ /* 0x000f280000300800 */
[----:B------:R1:W-:Y:S01]  /*2f430*/  STSM.16.M88.4 [R10], R60 ;  /* 0x0000003c0a007844 */ /* 0x0003e20000000200 */
[----:B---3--:R-:W-:-:S02]  /*2f440*/  PRMT R64, R91, 0x5410, R92 ;  /* 0x000054105b407816 */ /* 0x008fc4000000005c */
[----:B-1----:R-:W-:Y:S02]  /*2f450*/  PRMT R61, R95, 0x5410, R96 ;  /* 0x000054105f3d7816 */ /* 0x002fe40000000060 */
[----:B------:R-:W-:Y:S01]  /*2f460*/  PRMT R62, R93, 0x5410, R94 ;  /* 0x000054105d3e7816 */ /* 0x000fe2000000005e */
[----:B------:R-:W-:Y:S01]  /*2f470*/  BAR.SYNC.DEFER_BLOCKING 0x0 ;  /* 0x0000000000007b1d */ /* 0x000fe20000010000 */
[----:B------:R-:W-:-:S05]  /*2f480*/  PRMT R65, R89, 0x5410, R90 ;  /* 0x0000541059417816 */ /* 0x000fca000000005a */
[----:B------:R-:W1:Y:S01]  /*2f490*/  LDS.128 R92, [R4] ;  /* 0x00000000045c7984 */ /* 0x000e620000000c00 */
[----:B------:R-:W-:Y:S01]  /*2f4a0*/  PRMT R60, R97, 0x5410, R98 ;  /* 0x00005410613c7816 */ /* 0x000fe20000000062 */
[----:B------:R-:W-:Y:S01]  /*2f4b0*/  BAR.SYNC.DEFER_BLOCKING 0x0 ;  /* 0x0000000000007b1d */ /* 0x000fe20000010000 */
[----:B--2---:R-:W-:-:S05]  /*2f4c0*/  PRMT R66, R71, 0x5410, R72 ;  /* 0x0000541047427816 */ /* 0x004fca0000000048 */
[----:B------:R-:W2:Y:S04]  /*2f4d0*/  LDL.LU R72, [R1+0x11a0] ;  /* 0x0011a00001487983 */ /* 0x000ea80000300800 */
[----:B------:R-:W2:Y:S01]  /*2f4e0*/  LDL.LU R71, [R1+0x137c] ;  /* 0x00137c0001477983 */ /* 0x000ea20000300800 */
[----:B------:R-:W-:-:S03]  /*2f4f0*/  PRMT R67, R87, 0x5410, R88 ;  /* 0x0000541057437816 */ /* 0x000fc60000000058 */
[----:B------:R-:W3:Y:S04]  /*2f500*/  LDL.LU R238, [R1+0x11c4] ;  /* 0x0011c40001ee7983 */ /* 0x000ee80000300800 */
[----:B------:R0:W-:Y:S01]  /*2f510*/  STSM.16.M88.4 [R10], R64 ;  /* 0x000000400a007844 */ /* 0x0001e20000000200 */
[----:B------:R-:W-:Y:S06]  /*2f520*/  BAR.SYNC.DEFER_BLOCKING 0x0 ;  /* 0x0000000000007b1d */ /* 0x000fec0000010000 */
[----:B------:R-:W3:Y:S04]  /*2f530*/  LDL.LU R239, [R1+0x13ac] ;  /* 0x0013ac0001ef7983 */ /* 0x000ee80000300800 */
[----:B------:R-:W3:Y:S01]  /*2f540*/  LDL.LU R240, [R1+0x11c8] ;  /* 0x0011c80001f07983 */ /* 0x000ee20000300800 */
[----:B------:R-:W-:-:S03]  /*2f550*/  PRMT R63, R85, 0x5410, R86 ;  /* 0x00005410553f7816 */ /* 0x000fc60000000056 */
[----:B------:R-:W3:Y:S04]  /*2f560*/  LDL.LU R241, [R1+0x13b0] ;  /* 0x0013b00001f17983 */ /* 0x000ee80000300800 */
[----:B------:R-:W3:Y:S04]  /*2f570*/  LDL.LU R242, [R1+0x11b4] ;  /* 0x0011b40001f27983 */ /* 0x000ee80000300800 */
[----:B------:R-:W1:Y:S01]  /*2f580*/  LDS.128 R96, [R4] ;  /* 0x0000000004607984 */ /* 0x000e620000000c00 */
[----:B------:R-:W-:Y:S06]  /*2f590*/  BAR.SYNC.DEFER_BLOCKING 0x0 ;  /* 0x0000000000007b1d */ /* 0x000fec0000010000 */
[----:B------:R-:W3:Y:S04]  /*2f5a0*/  LDL.LU R243, [R1+0x139c] ;  /* 0x00139c0001f37983 */ /* 0x000ee80000300800 */
[----:B------:R0:W-:Y:S02]  /*2f5b0*/  STSM.16.M88.4 [R10], R60 ;  /* 0x0000003c0a007844 */ /* 0x0001e40000000200 */
[----:B0-----:R-:W-:-:S02]  /*2f5c0*/  PRMT R64, R77, 0x5410, R78 ;  /* 0x000054104d407816 */ /* 0x001fc4000000004e */
[----:B------:R-:W-:Y:S01]  /*2f5d0*/  PRMT R65, R75, 0x5410, R76 ;  /* 0x000054104b417816 */ /* 0x000fe2000000004c */
[----:B------:R-:W-:Y:S01]  /*2f5e0*/  BAR.SYNC.DEFER_BLOCKING 0x0 ;  /* 0x0000000000007b1d */ /* 0x000fe20000010000 */
[----:B------:R-:W-:Y:S02]  /*2f5f0*/  PRMT R60, R83, 0x5410, R84 ;  /* 0x00005410533c7816 */ /* 0x000fe40000000054 */
[----:B------:R-:W-:-:S03]  /*2f600*/  PRMT R61, R81, 0x5410, R82 ;  /* 0x00005410513d7816 */ /* 0x000fc60000000052 */
        /* <DEDUP_REMOVED lines=19> */
[----:B------:R-:W0:Y:S01]  /*2f740*/  LDS.128 R88, [R4] ;  /* 0x0000000004587984 */ /* 0x000e220000000c00 */
[----:B----4-:R-:W-:-:S03]  /*2f750*/  PRMT R66, R73, 0x5410, R74 ;  /* 0x0000541049427816 */ /* 0x010fc6000000004a */
[----:B------:R-:W4:Y:S04]  /*2f760*/  LDL.LU R74, [R1+0x11cc] ;  /* 0x0011cc00014a7983 */ /* 0x000f280000300800 */
[----:B------:R-:W4:Y:S01]  /*2f770*/  LDL.LU R73, [R1+0x13b8] ;  /* 0x0013b80001497983 */ /* 0x000f220000300800 */
[----:B------:R-:W-:Y:S01]  /*2f780*/  PRMT R63, R68, 0x5410, R48 ;  /* 0x00005410443f7816 */ /* 0x000fe20000000030 */
[----:B------:R-:W-:Y:S01]  /*2f790*/  BAR.SYNC.DEFER_BLOCKING 0x0 ;  /* 0x0000000000007b1d */ /* 0x000fe20000010000 */
[----:B--2---:R-:W-:-:S05]  /*2f7a0*/  PRMT R67, R71, 0x5410, R72 ;  /* 0x0000541047437816 */ /* 0x004fca0000000048 */
[----:B------:R-:W2:Y:S04]  /*2f7b0*/  LDL.LU R72, [R1+0x11d0] ;  /* 0x0011d00001487983 */ /* 0x000ea80000300800 */
[----:B------:R-:W-:Y:S01]  /*2f7c0*/  STSM.16.M88.4 [R10], R64 ;  /* 0x000000400a007844 */ /* 0x000fe20000000200 */
[----:B------:R-:W-:Y:S06]  /*2f7d0*/  BAR.SYNC.DEFER_BLOCKING 0x0 ;  /* 0x0000000000007b1d */ /* 0x000fec0000010000 */
[----:B------:R-:W2:Y:S04]  /*2f7e0*/  LDL.LU R71, [R1+0x13b4] ;  /* 0x0013b40001477983 */ /* 0x000ea80000300800 */
[----:B------:R-:W2:Y:S04]  /*2f7f0*/  LDL.LU R236, [R1+0x1224] ;  /* 0x0012240001ec7983 */ /* 0x000ea80000300800 */
[----:B------:R-:W2:Y:S04]  /*2f800*/  LDL.LU R237, [R1+0x13dc] ;  /* 0x0013dc0001ed7983 */ /* 0x000ea80000300800 */
[----:B------:R-:W0:Y:S01]  /*2f810*/  LDS.128 R84, [R4] ;  /* 0x0000000004547984 */ /* 0x000e220000000c00 */
[----:B------:R-:W-:Y:S06]  /*2f820*/  BAR.SYNC.DEFER_BLOCKING 0x0 ;  /* 0x0000000000007b1d */ /* 0x000fec0000010000 */
[----:B------:R3:W-:Y:S02]  /*2f830*/  STSM.16.M88.4 [R10], R60 ;  /* 0x0000003c0a007844 */ /* 0x0007e40000000200 */
[----:B---3--:R-:W-:-:S02]  /*2f840*/  PRMT R60, R239, 0x5410, R238 ;  /* 0x00005410ef3c7816 */ /* 0x008fc400000000ee */
[----:B------:R-:W3:Y:S01]  /*2f850*/  LDL.LU R238, [R1+0x1204] ;  /* 0x0012040001ee7983 */ /* 0x000ee20000300800 */
[----:B------:R-:W-:-:S03]  /*2f860*/  PRMT R64, R82, 0x5410, R83 ;  /* 0x0000541052407816 */ /* 0x000fc60000000053 */
[----:B------:R-:W3:Y:S01]  /*2f870*/  LDL.LU R239, [R1+0x13d8] ;  /* 0x0013d80001ef7983 */ /* 0x000ee20000300800 */
[----:B------:R-:W-:Y:S01]  /*2f880*/  PRMT R65, R80, 0x5410, R81 ;  /* 0x0000541050417816 */ /* 0x000fe20000000051 */
[----:B------:R-:W-:Y:S01]  /*2f890*/  BAR.SYNC.DEFER_BLOCKING 0x0 ;  /* 0x0000000000007b1d */ /* 0x000fe20000010000 */
[----:B------:R-:W-:Y:S02]  /*2f8a0*/  PRMT R61, R241, 0x5410, R240 ;  /* 0x00005410f13d7816 */ /* 0x000fe400000000f0 */
[----:B------:R-:W-:-:S03]  /*2f8b0*/  PRMT R62, R243, 0x5410, R242 ;  /* 0x00005410f33e7816 */ /* 0x000fc600000000f2 */
[----:B------:R-:W3:Y:S04]  /*2f8c0*/  LDL.LU R240, [R1+0x11f8] ;  /* 0x0011f80001f07983 */ /* 0x000ee80000300800 */
[----:B------:R-:W3:Y:S04]  /*2f8d0*/  LDL.LU R241, [R1+0x13d4] ;  /* 0x0013d40001f17983 */ /* 0x000ee80000300800 */
[----:B------:R-:W3:Y:S04]  /*2f8e0*/  LDL.LU R242, [R1+0x11f0] ;  /* 0x0011f00001f27983 */ /* 0x000ee80000300800 */
[----:B------:R-:W3:Y:S04]  /*2f8f0*/  LDL.LU R243, [R1+0x13d0] ;  /* 0x0013d00001f37983 */ /* 0x000ee80000300800 */
[----:B------:R-:W0:Y:S01]  /*2f900*/  LDS.128 R80, [R4] ;  /* 0x0000000004507984 */ /* 0x000e220000000c00 */
[----:B------:R-:W-:-:S02]  /*2f910*/  PRMT R66, R78, 0x5410, R79 ;  /* 0x000054104e427816 */ /* 0x000fc4000000004f */
[----:B------:R-:W-:Y:S01]  /*2f920*/  PRMT R67, R76, 0x5410, R77 ;  /* 0x000054104c437816 */ /* 0x000fe2000000004d */
[----:B------:R-:W-:Y:S06]  /*2f930*/  BAR.SYNC.DEFER_BLOCKING 0x0 ;  /* 0x0000000000007b1d */ /* 0x000fec0000010000 */
[----:B------:R1:W-:Y:S02]  /*2f940*/  STSM.16.M88.4 [R10], R64 ;  /* 0x000000400a007844 */ /* 0x0003e40000000200 */
[----:B------:R-:W-:Y:S01]  /*2f950*/  BAR.SYNC.DEFER_BLOCKING 0x0 ;  /* 0x0000000000007b1d */ /* 0x000fe20000010000 */
[----:B------:R-:W-:-:S05]  /*2f960*/  PRMT R63, R69, 0x5410, R51 ;  /* 0x00005410453f7816 */ /* 0x000fca0000000033 */
[----:B------:R-:W0:Y:S02]  /*2f970*/  LDS.128 R76, [R4] ;  /* 0x00000000044c7984 */ /* 0x000e240000000c00 */
[----:B------:R-:W-:Y:S01]  /*2f980*/  BAR.SYNC.DEFER_BLOCKING 0x0 ;  /* 0x0000000000007b1d */ /* 0x000fe20000010000 */
[----:B------:R-:W-:Y:S02]  /*2f990*/  LOP3.LUT R172, R172, 0xffff, RZ, 0xc0, !PT ;  /* 0x0000ffffacac7812 */ /* 0x000fe400078ec0ff */
[----:B-1----:R-:W-:Y:S02]  /*2f9a0*/  PRMT R64, R248, 0x5410, R247 ;  /* 0x00005410f8407816 */ /* 0x002fe400000000f7 */
[----:B------:R-:W-:Y:S02]  /*2f9b0*/  PRMT R172, R55, 0x3340, R172 ;  /* 0x0000334037ac7816 */ /* 0x000fe400000000ac */
[----:B------:R-:W-:Y:S01]  /*2f9c0*/  PRMT R65, R75, 0x5410, R249 ;  /* 0x000054104b417816 */ /* 0x000fe200000000f9 */
[----:B------:R1:W-:Y:S02]  /*2f9d0*/  STSM.16.M88.4 [R10], R60 ;  /* 0x0000003c0a007844 */ /* 0x0003e40000000200 */
[----:B-1----:R-:W-:-:S02]  /*2f9e0*/  PRMT R61, R244, 0x5410, R5 ;  /* 0x00005410f43d7816 */ /* 0x002fc40000000005 */
        /* <DEDUP_REMOVED lines=9> */
[----:B----4-:R-:W-:-:S02]  /*2fa80*/  PRMT R66, R73, 0x5410, R74 ;  /* 0x0000541049427816 */ /* 0x010fc4000000004a */
[----:B------:R-:W-:Y:S02]  /*2fa90*/  PRMT R63, R70, 0x5410, R53 ;  /* 0x00005410463f7816 */ /* 0x000fe40000000035 */
[----:B--2---:R-:W-:Y:S01]  /*2faa0*/  PRMT R67, R71, 0x5410, R72 ;  /* 0x0000541047437816 */ /* 0x004fe20000000048 */
[----:B------:R-:W-:Y:S06]  /*2fab0*/  BAR.SYNC.DEFER_BLOCKING 0x0 ;  /* 0x0000000000007b1d */ /* 0x000fec0000010000 */
[----:B------:R-:W1:Y:S02]  /*2fac0*/  LDS.128 R72, [R4] ;  /* 0x0000000004487984 */ /* 0x000e640000000c00 */
[----:B------:R-:W-:Y:S06]  /*2fad0*/  BAR.SYNC.DEFER_BLOCKING 0x0 ;  /* 0x0000000000007b1d */ /* 0x000fec0000010000 */
[----:B------:R-:W-:Y:S02]  /*2fae0*/  STSM.16.M88.4 [R10], R64 ;  /* 0x000000400a007844 */ /* 0x000fe40000000200 */
[----:B------:R-:W-:Y:S01]  /*2faf0*/  BAR.SYNC.DEFER_BLOCKING 0x0 ;  /* 0x0000000000007b1d */ /* 0x000fe20000010000 */
[----:B------:R-:W-:-:S02]  /*2fb00*/  SHF.R.U32.HI R59, RZ, 0x8, R59 ;  /* 0x00000008ff3b7819 */ /* 0x000fc4000001163b */
[----:B------:R-:W-:-:S03]  /*2fb10*/  PRMT R60, R13, 0x5410, R12 ;  /* 0x000054100d3c7816 */ /* 0x000fc6000000000c */
[----:B------:R-:W2:Y:S02]  /*2fb20*/  LDS.128 R68, [R4] ;  /* 0x0000000004447984 */ /* 0x000ea40000000c00 */
[----:B------:R-:W-:Y:S01]  /*2fb30*/  BAR.SYNC.DEFER_BLOCKING 0x0 ;  /* 0x0000000000007b1d */ /* 0x000fe20000010000 */
[----:B------:R-:W-:-:S04]  /*2fb40*/  LOP3.LUT R59, R59, 0xffff, RZ, 0xc0, !PT ;  /* 0x0000ffff3b3b7812 */ /* 0x000fc800078ec0ff */
[----:B------:R-:W-:Y:S01]  /*2fb50*/  PRMT R59, R54, 0x3340, R59 ;  /* 0x00003340363b7816 */ /* 0x000fe2000000003b */
[----:B------:R-:W4:Y:S04]  /*2fb60*/  LDL.LU R12, [R1+0x13f8] ;  /* 0x0013f800010c7983 */ /* 0x000f280000300800 */
[----:B------:R-:W2:Y:S04]  /*2fb70*/  LDL.LU R13, [R1+0x12ec] ;  /* 0x0012ec00010d7983 */ /* 0x000ea80000300800 */
[----:B------:R-:W2:Y:S01]  /*2fb80*/  LDL.LU R5, [R1+0x13f4] ;  /* 0x0013f40001057983 */ /* 0x000ea20000300800 */
[----:B------:R-:W-:-:S03]  /*2fb90*/  PRMT R59, R174, 0x5410, R59 ;  /* 0x00005410ae3b7816 */ /* 0x000fc6000000003b */
[----:B------:R0:W-:Y:S01]  /*2fba0*/  STSM.16.M88.4 [R10], R60 ;  /* 0x0000003c0a007844 */ /* 0x0001e20000000200 */
[----:B------:R-:W-:Y:S01]  /*2fbb0*/  BAR.SYNC.DEFER_BLOCKING 0x0 ;  /* 0x0000000000007b1d */ /* 0x000fe20000010000 */
[----:B0-----:R-:W-:-:S05]  /*2fbc0*/  PRMT R60, R237, 0x5410, R236 ;  /* 0x00005410ed3c7816 */ /* 0x001fca00000000ec */
[----:B------:R-:W4:Y:S01]  /*2fbd0*/  LDL.LU R236, [R1+0x1270] ;  /* 0x0012700001ec7983 */ /* 0x000f220000300800 */
[----:B---3--:R-:W-:Y:S02]  /*2fbe0*/  PRMT R61, R239, 0x5410, R238 ;  /* 0x00005410ef3d7816 */ /* 0x008fe400000000ee */
[----:B------:R-:W-:Y:S01]  /*2fbf0*/  PRMT R62, R241, 0x5410, R240 ;  /* 0x00005410f13e7816 */ /* 0x000fe200000000f0 */
[----:B------:R-:W3:Y:S01]  /*2fc00*/  LDL.LU R237, [R1+0x13ec] ;  /* 0x0013ec0001ed7983 */ /* 0x000ee20000300800 */
[----:B------:R-:W-:-:S03]  /*2fc10*/  PRMT R63, R243, 0x5410, R242 ;  /* 0x00005410f33f7816 */ /* 0x000fc600000000f2 */
[----:B------:R-:W3:Y:S04]  /*2fc20*/  LDL.LU.64 R238, [R1+0xe60] ;  /* 0x000e600001ee7983 */ /* 0x000ee80000300a00 */
[----:B------:R-:W3:Y:S04]  /*2fc30*/  LDL.LU.64 R240, [R1+0xe48] ;  /* 0x000e480001f07983 */ /* 0x000ee80000300a00 */
[----:B------:R-:W3:Y:S04]  /*2fc40*/  LDL.LU.64 R242, [R1+0xe58] ;  /* 0x000e580001f27983 */ /* 0x000ee80000300a00 */
[----:B------:R-:W4:Y:S04]  /*2fc50*/  LDL.LU R174, [R1+0x12f0] ;  /* 0x0012f00001ae7983 */ /* 0x000f280000300800 */
[----:B------:R-:W0:Y:S01]  /*2fc60*/  LDS.128 R64, [R4] ;  /* 0x0000000004407984 */ /* 0x000e220000000c00 */
[----:B------:R-:W-:Y:S01]  /*2fc70*/  BAR.SYNC.DEFER_BLOCKING 0x0 ;  /* 0x0000000000007b1d */ /* 0x000fe20000010000 */
[----:B------:R-:W-:-:S05]  /*2fc80*/  PRMT R53, R245, 0x5410, R244 ;  /* 0x00005410f5357816 */ /* 0x000fca00000000f4 */
[----:B------:R-:W3:Y:S01]  /*2fc90*/  LDL.LU.64 R244, [R1+0xe40] ;  /* 0x000e400001f47983 */ /* 0x000ee20000300a00 */
[----:B------:R-:W-:-:S03]  /*2fca0*/  PRMT R54, R247, 0x5410, R246 ;  /* 0x00005410f7367816 */ /* 0x000fc600000000f6 */
[----:B------:R-:W3:Y:S01]  /*2fcb0*/  LDL.LU.64 R246, [R1+0xe50] ;  /* 0x000e500001f67983 */ /* 0x000ee20000300a00 */
[----:B------:R-:W-:Y:S02]  /*2fcc0*/  PRMT R48, R55, 0x5410, R48 ;  /* 0x0000541037307816 */ /* 0x000fe40000000030 */
[----:B------:R-:W-:Y:S02]  /*2fcd0*/  PRMT R55, R249, 0x5410, R248 ;  /* 0x00005410f9377816 */ /* 0x000fe400000000f8 */
[----:B------:R-:W3:Y:S04]  /*2fce0*/  LDL.LU.64 R248, [R1+0xe38] ;  /* 0x000e380001f87983 */ /* 0x000ee80000300a00 */
[----:B------:R-:W-:Y:S01]  /*2fcf0*/  STSM.16.M88.4 [R10], R60 ;  /* 0x0000003c0a007844 */ /* 0x000fe20000000200 */
[----:B------:R-:W-:Y:S06]  /*2fd00*/  BAR.SYNC.DEFER_BLOCKING 0x0 ;  /* 0x0000000000007b1d */ /* 0x000fec0000010000 */
[----:B------:R-:W0:Y:S02]  /*2fd10*/  LDS.128 R60, [R4] ;  /* 0x00000000043c7984 */ /* 0x000e240000000c00 */
[----:B------:R-:W-:Y:S06]  /*2fd20*/  BAR.SYNC.DEFER_BLOCKING 0x0 ;  /* 0x0000000000007b1d */ /* 0x000fec0000010000 */
[----:B------:R-:W-:Y:S02]  /*2fd30*/  STSM.16.M88.4 [R10], R56 ;  /* 0x000000380a007844 */ /* 0x000fe40000000200 */
[----:B------:R-:W-:Y:S06]  /*2fd40*/  BAR.SYNC.DEFER_BLOCKING 0x0 ;  /* 0x0000000000007b1d */ /* 0x000fec0000010000 */
[----:B------:R-:W0:Y:S02]  /*2fd50*/  LDS.128 R56, [R4] ;  /* 0x0000000004387984 */ /* 0x000e240000000c00 */
[----:B------:R-:W-:Y:S06]  /*2fd60*/  BAR.SYNC.DEFER_BLOCKING 0x0 ;  /* 0x0000000000007b1d */ /* 0x000fec0000010000 */
[----:B------:R-:W-:Y:S02]  /*2fd70*/  STSM.16.M88.4 [R10], R52 ;  /* 0x000000340a007844 */ /* 0x000fe40000000200 */
[----:B------:R-:W-:Y:S01]  /*2fd80*/  BAR.SYNC.DEFER_BLOCKING 0x0 ;  /* 0x0000000000007b1d */ /* 0x000fe20000010000 */
[----:B------:R-:W-:-:S05]  /*2fd90*/  PRMT R51, R175, 0x5410, R172 ;  /* 0x00005410af337816 */ /* 0x000fca00000000ac */
[----:B------:R-:W0:Y:S02]  /*2fda0*/  LDS.128 R52, [R4] ;  /* 0x0000000004347984 */ /* 0x000e240000000c00 */
[----:B------:R-:W-:Y:S06]  /*2fdb0*/  BAR.SYNC.DEFER_BLOCKING 0x0 ;  /* 0x0000000000007b1d */ /* 0x000fec0000010000 */
[----:B------:R1:W-:Y:S02]  /*2fdc0*/  STSM.16.M88.4 [R10], R48 ;  /* 0x000000300a007844 */ /* 0x0003e40000000200 */
[----:B-1----:R-:W-:-:S02]  /*2fdd0*/  PRMT R51, R252, 0x5410, R173 ;  /* 0x00005410fc337816 */ /* 0x002fc400000000ad */
[----:B--2---:R-:W-:Y:S02]  /*2fde0*/  PRMT R50, R5, 0x5410, R13 ;  /* 0x0000541005327816 */ /* 0x004fe4000000000d */
[----:B----4-:R-:W-:Y:S01]  /*2fdf0*/  PRMT R49, R12, 0x5410, R174 ;  /* 0x000054100c317816 */ /* 0x010fe200000000ae */
[----:B------:R-:W-:Y:S01]  /*2fe00*/  BAR.SYNC.DEFER_BLOCKING 0x0 ;  /* 0x0000000000007b1d */ /* 0x000fe20000010000 */
[----:B---3--:R-:W-:-:S05]  /*2fe10*/  PRMT R48, R237, 0x5410, R236 ;  /* 0x00005410ed307816 */ /* 0x008fca00000000ec */
[----:B------:R-:W1:Y:S02]  /*2fe20*/  LDS.128 R172, [R4] ;  /* 0x0000000004ac7984 */ /* 0x000e640000000c00 */
[----:B------:R-:W-:Y:S01]  /*2fe30*/  BAR.SYNC.DEFER_BLOCKING 0x0 ;  /* 0x0000000000007b1d */ /* 0x000fe20000010000 */
[----:B------:R-:W-:-:S05]  /*2fe40*/  PRMT R252, R168, 0x7770, RZ ;  /* 0x00007770a8fc7816 */ /* 0x000fca00000000ff */
[----:B------:R2:W-:Y:S02]  /*2fe50*/  STSM.16.M88.4 [R10], R48 ;  /* 0x000000300a007844 */ /* 0x0005e40000000200 */
[----:B------:R-:W-:Y:S01]  /*2fe60*/  BAR.SYNC.DEFER_BLOCKING 0x0 ;  /* 0x0000000000007b1d */ /* 0x000fe20000010000 */
[----:B--2---:R-:W-:-:S05]  /*2fe70*/  PRMT R10, R168, 0x7771, RZ ;  /* 0x00007771a80a7816 */ /* 0x004fca00000000ff */
[----:B------:R-:W-:Y:S04]  /*2fe80*/  @P3 STG.E.U8 desc[UR20][R238.64], R252 ;  /* 0x000000fcee003986 */ /* 0x000fe8000c101114 */
[----:B------:R2:W-:Y:S02]  /*2fe90*/  @P6 STG.E.U8 desc[UR20][R240.64], R10 ;  /* 0x0000000af0006986 */ /* 0x0005e4000c101114 */
[C---:B--2---:R-:W-:Y:S02]  /*2fea0*/  PRMT R10, R168.reuse, 0x7772, RZ ;  /* 0x00007772a80a7816 */ /* 0x044fe400000000ff */
[----:B------:R-:W-:-:S03]  /*2feb0*/  PRMT R168, R168, 0x7773, RZ ;  /* 0x00007773a8a87816 */ /* 0x000fc600000000ff */
[----:B------:R2:W-:Y:S04]  /*2fec0*/  @P2 STG.E.U8 desc[UR20][R242.64], R10 ;  /* 0x0000000af2002986 */ /* 0x0005e8000c101114 */
[----:B------:R-:W-:Y:S01]  /*2fed0*/  @P1 STG.E.U8 desc[UR20][R244.64], R168 ;  /* 0x000000a8f4001986 */ /* 0x000fe2000c101114 */
[----:B--2---:R-:W-:-:S05]  /*2fee0*/  PRMT R10, R169, 0x7770, RZ ;  /* 0x00007770a90a7816 */ /* 0x004fca00000000ff */
[----:B------:R2:W-:Y:S02]  /*2fef0*/  @P0 STG.E.U8 desc[UR20][R246.64], R10 ;  /* 0x0000000af6000986 */ /* 0x0005e4000c101114 */
[----:B--2---:R-:W-:-:S05]  /*2ff00*/  PRMT R10, R169, 0x7771, RZ ;  /* 0x00007771a90a7816 */ /* 0x004fca00000000ff */
[----:B------:R2:W-:Y:S04]  /*2ff10*/  @P5 STG.E.U8 desc[UR20][R248.64], R10 ;  /* 0x0000000af8005986 */ /* 0x0005e8000c101114 */
[----:B--2---:R-:W2:Y:S04]  /*2ff20*/  LDL.LU.64 R248, [R1+0xe30] ;  /* 0x000e300001f87983 */ /* 0x004ea80000300a00 */
[----:B------:R-:W3:Y:S04]  /*2ff30*/  LDL.LU.64 R246, [R1+0xe28] ;  /* 0x000e280001f67983 */ /* 0x000ee80000300a00 */
[----:B------:R-:W4:Y:S04]  /*2ff40*/  LDL.LU.64 R4, [R1+0xe20] ;  /* 0x000e200001047983 */ /* 0x000f280000300a00 */
[----:B------:R-:W4:Y:S04]  /*2ff50*/  LDL.LU.64 R236, [R1+0xe18] ;  /* 0x000e180001ec7983 */ /* 0x000f280000300a00 */
[----:B------:R-:W4:Y:S04]  /*2ff60*/  LDL.LU.64 R238, [R1+0xe10] ;  /* 0x000e100001ee7983 */ /* 0x000f280000300a00 */
[----:B------:R-:W4:Y:S04]  /*2ff70*/  LDL.LU.64 R240, [R1+0xe08] ;  /* 0x000e080001f07983 */ /* 0x000f280000300a00 */
[----:B------:R-:W4:Y:S01]  /*2ff80*/  LDL.LU.64 R242, [R1+0xe00] ;  /* 0x000e000001f27983 */ /* 0x000f220000300a00 */
[----:B------:R-:W-:-:S13]  /*2ff90*/  LOP3.LUT P4, RZ, R18, 0x10000000, RZ, 0xc0, !PT ;  /* 0x1000000012ff7812 */ /* 0x000fda000788c0ff */
[----:B------:R-:W-:Y:S02]  /*2ffa0*/  @P4 LOP3.LUT R7, R7, 0x80, RZ, 0xfc, !PT ;  /* 0x0000008007074812 */ /* 0x000fe400078efcff */
[----:B------:R-:W-:Y:S02]  /*2ffb0*/  LOP3.LUT P4, RZ, R18, 0x40000000, RZ, 0xc0, !PT ;  /* 0x4000000012ff7812 */ /* 0x000fe4000788c0ff */
[----:B------:R-:W-:-:S11]  /*2ffc0*/  LOP3.LUT R7, R7, 0xfffffeff, RZ, 0xc0, !PT ;  /* 0xfffffeff07077812 */ /* 0x000fd600078ec0ff */
[----:B------:R-:W-:Y:S02]  /*2ffd0*/  @P4 LOP3.LUT R7, R7, 0x100, RZ, 0xfc, !PT ;  /* 0x0000010007074812 */ /* 0x000fe400078efcff */
[----:B------:R-:W-:Y:S02]  /*2ffe0*/  LOP3.LUT P4, RZ, R18, 0x80000000, RZ, 0xc0, !PT ;  /* 0x8000000012ff7812 */ /* 0x000fe4000788c0ff */
[----:B------:R-:W-:Y:S02]  /*2fff0*/  LOP3.LUT R7, R7, 0xfffffdff, RZ, 0xc0, !PT ;  /* 0xfffffdff07077812 */ /* 0x000fe400078ec0ff */
[----:B------:R-:W-:-:S09]  /*30000*/  LOP3.LUT P2, RZ, R17, 0x80000, RZ, 0xc0, !PT ;  /* 0x0008000011ff7812 */ /* 0x000fd2000784c0ff */
[----:B------:R-:W-:Y:S02]  /*30010*/  @P4 LOP3.LUT R7, R7, 0x200, RZ, 0xfc, !PT ;  /* 0x0000020007074812 */ /* 0x000fe400078efcff */
[----:B------:R-:W-:Y:S02]  /*30020*/  LOP3.LUT P4, RZ, R17, 0x2, RZ, 0xc0, !PT ;  /* 0x0000000211ff7812 */ /* 0x000fe4000788c0ff */
[----:B------:R-:W-:Y:S02]  /*30030*/  LOP3.LUT R7, R7, 0xfffffbff, RZ, 0xc0, !PT ;  /* 0xfffffbff07077812 */ /* 0x000fe400078ec0ff */
[----:B------:R-:W-:Y:S02]  /*30040*/  PRMT R10, R169, 0x7772, RZ ;  /* 0x00007772a90a7816 */ /* 0x000fe400000000ff */
[----:B------:R-:W-:-:S07]  /*30050*/  LOP3.LUT P1, RZ, R17, 0x20000, RZ, 0xc0, !PT ;  /* 0x0002000011ff7812 */ /* 0x000fce000782c0ff */
[----:B------:R-:W-:Y:S02]  /*30060*/  @P4 LOP3.LUT R7, R7, 0x400, RZ, 0xfc, !PT ;  /* 0x0000040007074812 */ /* 0x000fe400078efcff */
[----:B------:R-:W-:Y:S02]  /*30070*/  LOP3.LUT P4, RZ, R17, 0x10, RZ, 0xc0, !PT ;  /* 0x0000001011ff7812 */ /* 0x000fe4000788c0ff */
[----:B------:R-:W-:Y:S02]  /*30080*/  LOP3.LUT R7, R7, 0xfffff7ff, RZ, 0xc0, !PT ;  /* 0xfffff7ff07077812 */ /* 0x000fe400078ec0ff */
[----:B------:R-:W-:-:S09]  /*30090*/  PRMT R169, R169, 0x7773, RZ ;  /* 0x00007773a9a97816 */ /* 0x000fd200000000ff */
        /* <DEDUP_REMOVED lines=8> */
[C---:B------:R-:W-:Y:S02]  /*30120*/  LOP3.LUT P4, RZ, R17.reuse, 0x200, RZ, 0xc0, !PT ;  /* 0x0000020011ff7812 */ /* 0x040fe4000788c0ff */
[----:B------:R-:W-:Y:S02]  /*30130*/  LOP3.LUT P5, RZ, R17, 0x4000, RZ, 0xc0, !PT ;  /* 0x0000400011ff7812 */ /* 0x000fe400078ac0ff */
[----:B------:R-:W-:-:S09]  /*30140*/  LOP3.LUT R7, R7, 0xffffbfff, RZ, 0xc0, !PT ;  /* 0xffffbfff07077812 */ /* 0x000fd200078ec0ff */
[----:B------:R-:W-:Y:S02]  /*30150*/  @P4 LOP3.LUT R7, R7, 0x4000, RZ, 0xfc, !PT ;  /* 0x0000400007074812 */ /* 0x000fe400078efcff */
[----:B------:R-:W-:Y:S01]  /*30160*/  LOP3.LUT P4, RZ, R17, 0x1000, RZ, 0xc0, !PT ;  /* 0x0000100011ff7812 */ /* 0x000fe2000788c0ff */
[----:B--2---:R2:W-:Y:S04]  /*30170*/  @P2 STG.E.U8 desc[UR20][R248.64], R10 ;  /* 0x0000000af8002986 */ /* 0x0045e8000c101114 */
[----:B--2---:R-:W2:Y:S04]  /*30180*/  LDL.LU.64 R248, [R1+0xdf8] ;  /* 0x000df80001f87983 */ /* 0x004ea80000300a00 */
[----:B---3--:R3:W-:Y:S04]  /*30190*/  @P1 STG.E.U8 desc[UR20][R246.64], R169 ;  /* 0x000000a9f6001986 */ /* 0x0087e8000c101114 */
[----:B---3--:R-:W3:Y:S04]  /*301a0*/  LDL.LU.64 R246, [R1+0xdf0] ;  /* 0x000df00001f67983 */ /* 0x008ee80000300a00 */
[----:B------:R-:W3:Y:S04]  /*301b0*/  LDL.LU.64 R244, [R1+0xde8] ;  /* 0x000de80001f47983 */ /* 0x000ee80000300a00 */
[----:B------:R-:W3:Y:S01]  /*301c0*/  LDL.LU.64 R168, [R1+0xde0] ;  /* 0x000de00001a87983 */ /* 0x000ee20000300a00 */
[----:B------:R-:W-:-:S03]  /*301d0*/  PRMT R10, R170, 0x7770, RZ ;  /* 0x00007770aa0a7816 */ /* 0x000fc600000000ff */
[----:B------:R-:W3:Y:S04]  /*301e0*/  LDL.LU.64 R48, [R1+0xdd8] ;  /* 0x000dd80001307983 */ /* 0x000ee80000300a00 */
[----:B----4-:R4:W-:Y:S04]  /*301f0*/  @P0 STG.E.U8 desc[UR20][R4.64], R10 ;  /* 0x0000000a04000986 */ /* 0x0109e8000c101114 */
[----:B------:R-:W3:Y:S04]  /*30200*/  LDL.LU.64 R50, [R1+0xdd0] ;  /* 0x000dd00001327983 */ /* 0x000ee80000300a00 */
[----:B------:R-:W3:Y:S01]  /*30210*/  LDL.LU.64 R12, [R1+0xdc8] ;  /* 0x000dc800010c7983 */ /* 0x000ee20000300a00 */
[----:B----4-:R-:W-:-:S03]  /*30220*/  PRMT R10, R170, 0x7771, RZ ;  /* 0x00007771aa0a7816 */ /* 0x010fc600000000ff */
[----:B------:R-:W4:Y:S04]  /*30230*/  LDL.LU.64 R4, [R1+0xdc0] ;  /* 0x000dc00001047983 */ /* 0x000f280000300a00 */
[----:B------:R0:W-:Y:S02]  /*30240*/  @P5 STG.E.U8 desc[UR20][R236.64], R10 ;  /* 0x0000000aec005986 */ /* 0x0001e4000c101114 */
[----:B0-----:R-:W-:Y:S02]  /*30250*/  PRMT R10, R170, 0x7772, RZ ;  /* 0x00007772aa0a7816 */ /* 0x001fe400000000ff */
[----:B------:R-:W4:Y:S04]  /*30260*/  LDL.LU.64 R236, [R1+0xdb8] ;  /* 0x000db80001ec7983 */ /* 0x000f280000300a00 */
[----:B------:R0:W-:Y:S01]  /*30270*/  @P4 STG.E.U8 desc[UR20][R238.64], R10 ;  /* 0x0000000aee004986 */ /* 0x0001e2000c101114 */
[----:B------:R-:W-:-:S02]  /*30280*/  LOP3.LUT P4, RZ, R7, 0x4000, RZ, 0xc0, !PT ;  /* 0x0000400007ff7812 */ /* 0x000fc4000788c0ff */
[----:B------:R-:W-:Y:S01]  /*30290*/  PRMT R170, R170, 0x7773, RZ ;  /* 0x00007773aaaa7816 */ /* 0x000fe200000000ff */
[----:B0-----:R-:W4:Y:S10]  /*302a0*/  LDL.LU.64 R238, [R1+0xdb0] ;  /* 0x000db00001ee7983 */ /* 0x001f340000300a00 */
[----:B------:R0:W-:Y:S01]  /*302b0*/  @P4 STG.E.U8 desc[UR20][R240.64], R170 ;  /* 0x000000aaf0004986 */ /* 0x0001e2000c101114 */
[----:B------:R-:W-:-:S02]  /*302c0*/  LOP3.LUT P4, RZ, R7, 0x2000, RZ, 0xc0, !PT ;  /* 0x0000200007ff7812 */ /* 0x000fc4000788c0ff */
[----:B------:R-:W-:Y:S01]  /*302d0*/  PRMT R10, R171, 0x7770, RZ ;  /* 0x00007770ab0a7816 */ /* 0x000fe200000000ff */
[----:B0-----:R-:W4:Y:S10]  /*302e0*/  LDL.LU.64 R240, [R1+0xda8] ;  /* 0x000da80001f07983 */ /* 0x001f340000300a00 */
[----:B------:R0:W-:Y:S04]  /*302f0*/  @P4 STG.E.U8 desc[UR20][R242.64], R10 ;  /* 0x0000000af2004986 */ /* 0x0001e8000c101114 */
[----:B0-----:R-:W4:Y:S01]  /*30300*/  LDL.LU.64 R242, [R1+0xda0] ;  /* 0x000da00001f27983 */ /* 0x001f220000300a00 */
[----:B------:R-:W-:-:S02]  /*30310*/  LOP3.LUT P4, RZ, R7, 0x1000, RZ, 0xc0, !PT ;  /* 0x0000100007ff7812 */ /* 0x000fc4000788c0ff */
[----:B------:R-:W-:Y:S02]  /*30320*/  PRMT R10, R171, 0x7771, RZ ;  /* 0x00007771ab0a7816 */ /* 0x000fe400000000ff */
[C---:B------:R-:W-:Y:S02]  /*30330*/  LOP3.LUT P3, RZ, R18.reuse, 0x2000000, RZ, 0xc0, !PT ;  /* 0x0200000012ff7812 */ /* 0x040fe4000786c0ff */
[C---:B------:R-:W-:Y:S02]  /*30340*/  LOP3.LUT P6, RZ, R18.reuse, 0x800000, RZ, 0xc0, !PT ;  /* 0x0080000012ff7812 */ /* 0x040fe400078cc0ff */
[C---:B------:R-:W-:Y:S02]  /*30350*/  LOP3.LUT P2, RZ, R18.reuse, 0x400000, RZ, 0xc0, !PT ;  /* 0x0040000012ff7812 */ /* 0x040fe4000784c0ff */
[C---:B------:R-:W-:Y:S02]  /*30360*/  LOP3.LUT P1, RZ, R18.reuse, 0x100000, RZ, 0xc0, !PT ;  /* 0x0010000012ff7812 */ /* 0x040fe4000782c0ff */
[----:B------:R-:W-:-:S02]  /*30370*/  LOP3.LUT P0, RZ, R18, 0x20000, RZ, 0xc0, !PT ;  /* 0x0002000012ff7812 */ /* 0x000fc4000780c0ff */
[----:B------:R-:W-:Y:S01]  /*30380*/  LOP3.LUT P5, RZ, R18, 0x8000, RZ, 0xc0, !PT ;  /* 0x0000800012ff7812 */ /* 0x000fe200078ac0ff */
[----:B--2---:R0:W-:Y:S01]  /*30390*/  @P4 STG.E.U8 desc[UR20][R248.64], R10 ;  /* 0x0000000af8004986 */ /* 0x0041e2000c101114 */
[----:B------:R-:W-:Y:S02]  /*303a0*/  LOP3.LUT P4, RZ, R7, 0x800, RZ, 0xc0, !PT ;  /* 0x0000080007ff7812 */ /* 0x000fe4000788c0ff */
[----:B0-----:R-:W-:Y:S01]  /*303b0*/  PRMT R10, R171, 0x7772, RZ ;  /* 0x00007772ab0a7816 */ /* 0x001fe200000000ff */
[----:B------:R-:W2:Y:S10]  /*303c0*/  LDL.LU.64 R248, [R1+0x1440] ;  /* 0x0014400001f87983 */ /* 0x000eb40000300a00 */
[----:B---3--:R0:W-:Y:S01]  /*303d0*/  @P4 STG.E.U8 desc[UR20][R246.64], R10 ;  /* 0x0000000af6004986 */ /* 0x0081e2000c101114 */
[----:B------:R-:W-:-:S02]  /*303e0*/  LOP3.LUT P4, RZ, R7, 0x400, RZ, 0xc0, !PT ;  /* 0x0000040007ff7812 */ /* 0x000fc4000788c0ff */
[----:B------:R-:W-:Y:S02]  /*303f0*/  PRMT R171, R171, 0x7773, RZ ;  /* 0x00007773abab7816 */ /* 0x000fe400000000ff */
[----:B0-----:R-:W-:Y:S01]  /*30400*/  PRMT R10, R164, 0x7770, RZ ;  /* 0x00007770a40a7816 */ /* 0x001fe200000000ff */
[----:B------:R-:W3:Y:S08]  /*30410*/  LDL.LU.64 R246, [R1+0x1438] ;  /* 0x0014380001f67983 */ /* 0x000ef00000300a00 */
[----:B------:R0:W-:Y:S01]  /*30420*/  @P4 STG.E.U8 desc[UR20][R244.64], R171 ;  /* 0x000000abf4004986 */ /* 0x0001e2000c101114 */
[----:B------:R-:W-:-:S03]  /*30430*/  LOP3.LUT P4, RZ, R7, 0x200, RZ, 0xc0, !PT ;  /* 0x0000020007ff7812 */ /* 0x000fc6000788c0ff */
[----:B0-----:R-:W3:Y:S10]  /*30440*/  LDL.LU.64 R244, [R1+0x1430] ;  /* 0x0014300001f47983 */ /* 0x001ef40000300a00 */
[----:B------:R0:W-:Y:S01]  /*30450*/  @P4 STG.E.U8 desc[UR20][R168.64], R10 ;  /* 0x0000000aa8004986 */ /* 0x0001e2000c101114 */
[----:B------:R-:W-:-:S02]  /*30460*/  LOP3.LUT P4, RZ, R7, 0x100, RZ, 0xc0, !PT ;  /* 0x0000010007ff7812 */ /* 0x000fc4000788c0ff */
[----:B0-----:R-:W-:-:S11]  /*30470*/  PRMT R10, R164, 0x7771, RZ ;  /* 0x00007771a40a7816 */ /* 0x001fd600000000ff */
[----:B------:R0:W-:Y:S01]  /*30480*/  @P4 STG.E.U8 desc[UR20][R48.64], R10 ;  /* 0x0000000a30004986 */ /* 0x0001e2000c101114 */
[----:B------:R-:W-:Y:S02]  /*30490*/  LOP3.LUT P4, RZ, R7, 0x80, RZ, 0xc0, !PT ;  /* 0x0000008007ff7812 */ /* 0x000fe4000788c0ff */
[C---:B0-----:R-:W-:Y:S02]  /*304a0*/  PRMT R10, R164.reuse, 0x7772, RZ ;  /* 0x00007772a40a7816 */ /* 0x041fe400000000ff */
[----:B------:R-:W-:-:S09]  /*304b0*/  PRMT R164, R164, 0x7773, RZ ;  /* 0x00007773a4a47816 */ /* 0x000fd200000000ff */
[----:B------:R0:W-:Y:S04]  /*304c0*/  @P4 STG.E.U8 desc[UR20][R50.64], R10 ;  /* 0x0000000a32004986 */ /* 0x0001e8000c101114 */
[----:B------:R-:W-:Y:S01]  /*304d0*/  @P3 STG.E.U8 desc[UR20][R12.64], R164 ;  /* 0x000000a40c003986 */ /* 0x000fe2000c101114 */
[----:B0-----:R-:W-:-:S05]  /*304e0*/  PRMT R10, R165, 0x7770, RZ ;  /* 0x00007770a50a7816 */ /* 0x001fca00000000ff */
[----:B----4-:R0:W-:Y:S02]  /*304f0*/  @P6 STG.E.U8 desc[UR20][R4.64], R10 ;  /* 0x0000000a04006986 */ /* 0x0101e4000c101114 */
[----:B0-----:R-:W-:-:S05]  /*30500*/  PRMT R10, R165, 0x7771, RZ ;  /* 0x00007771a50a7816 */ /* 0x001fca00000000ff */
[----:B------:R0:W-:Y:S02]  /*30510*/  @P2 STG.E.U8 desc[UR20][R236.64], R10 ;  /* 0x0000000aec002986 */ /* 0x0001e4000c101114 */
[C---:B0-----:R-:W-:Y:S02]  /*30520*/  PRMT R10, R165.reuse, 0x7772, RZ ;  /* 0x00007772a50a7816 */ /* 0x041fe400000000ff */
[----:B------:R-:W-:-:S03]  /*30530*/  PRMT R165, R165, 0x7773, RZ ;  /* 0x00007773a5a57816 */ /* 0x000fc600000000ff */
[----:B------:R0:W-:Y:S04]  /*30540*/  @P1 STG.E.U8 desc[UR20][R238.64], R10 ;  /* 0x0000000aee001986 */ /* 0x0001e8000c101114 */
[----:B------:R-:W-:Y:S01]  /*30550*/  @P0 STG.E.U8 desc[UR20][R240.64], R165 ;  /* 0x000000a5f0000986 */ /* 0x000fe2000c101114 */
[----:B0-----:R-:W-:-:S05]  /*30560*/  PRMT R10, R166, 0x7770, RZ ;  /* 0x00007770a60a7816 */ /* 0x001fca00000000ff */
[----:B------:R0:W-:Y:S04]  /*30570*/  @P5 STG.E.U8 desc[UR20][R242.64], R10 ;  /* 0x0000000af2005986 */ /* 0x0001e8000c101114 */
[----:B0-----:R-:W4:Y:S04]  /*30580*/  LDL.LU.64 R242, [R1+0xd98] ;  /* 0x000d980001f27983 */ /* 0x001f280000300a00 */
[----:B------:R-:W2:Y:S04]  /*30590*/  LDL.LU.64 R240, [R1+0xd90] ;  /* 0x000d900001f07983 */ /* 0x000ea80000300a00 */
[----:B------:R-:W3:Y:S04]  /*305a0*/  LDL.LU.64 R50, [R1+0xd88] ;  /* 0x000d880001327983 */ /* 0x000ee80000300a00 */
[----:B------:R-:W3:Y:S04]  /*305b0*/  LDL.LU.64 R12, [R1+0xd80] ;  /* 0x000d8000010c7983 */ /* 0x000ee80000300a00 */
[----:B------:R-:W3:Y:S04]  /*305c0*/  LDL.LU.64 R4, [R1+0xd78] ;  /* 0x000d780001047983 */ /* 0x000ee80000300a00 */
[----:B------:R-:W3:Y:S04]  /*305d0*/  LDL.LU.64 R236, [R1+0xd70] ;  /* 0x000d700001ec7983 */ /* 0x000ee80000300a00 */
[----:B------:R-:W3:Y:S01]  /*305e0*/  LDL.LU.64 R238, [R1+0xd68] ;  /* 0x000d680001ee7983 */ /* 0x000ee20000300a00 */
[----:B------:R-:W-:-:S02]  /*305f0*/  LOP3.LUT P4, RZ, R19, 0x400000, RZ, 0xc0, !PT ;  /* 0x0040000013ff7812 */ /* 0x000fc4000788c0ff */
[----:B------:R-:W-:-:S11]  /*30600*/  LOP3.LUT R7, R7, 0xfffffffe, RZ, 0xc0, !PT ;  /* 0xfffffffe07077812 */ /* 0x000fd600078ec0ff */
[----:B------:R-:W-:Y:S02]  /*30610*/  @P4 LOP3.LUT R191, R191, 0x80000000, RZ, 0xfc, !PT ;  /* 0x80000000bfbf4812 */ /* 0x000fe400078efcff */
[----:B------:R-:W-:-:S13]  /*30620*/  LOP3.LUT P4, RZ, R19, 0x800000, RZ, 0xc0, !PT ;  /* 0x0080000013ff7812 */ /* 0x000fda000788c0ff */
[----:B------:R-:W-:Y:S02]  /*30630*/  @P4 LOP3.LUT R7, R7, 0x1, RZ, 0xfc, !PT ;  /* 0x0000000107074812 */ /* 0x000fe400078efcff */
[----:B------:R-:W-:Y:S02]  /*30640*/  LOP3.LUT P4, RZ, R19, 0x2000000, RZ, 0xc0, !PT ;  /* 0x0200000013ff7812 */ /* 0x000fe4000788c0ff */
[----:B------:R-:W-:-:S11]  /*30650*/  LOP3.LUT R7, R7, 0xfffffffd, RZ, 0xc0, !PT ;  /* 0xfffffffd07077812 */ /* 0x000fd600078ec0ff */
        /* <DEDUP_REMOVED lines=10> */
[C---:B------:R-:W-:Y:S02]  /*30700*/  LOP3.LUT P4, RZ, R18.reuse, 0x2, RZ, 0xc0, !PT ;  /* 0x0000000212ff7812 */ /* 0x040fe4000788c0ff */
[----:B------:R-:W-:Y:S02]  /*30710*/  LOP3.LUT R7, R7, 0xffffffdf, RZ, 0xc0, !PT ;  /* 0xffffffdf07077812 */ /* 0x000fe400078ec0ff */
[C---:B------:R-:W-:Y:S02]  /*30720*/  LOP3.LUT P2, RZ, R18.reuse, 0x4000, RZ, 0xc0, !PT ;  /* 0x0000400012ff7812 */ /* 0x040fe4000784c0ff */
[----:B------:R-:W-:Y:S02]  /*30730*/  LOP3.LUT P1, RZ, R18, 0x1000, RZ, 0xc0, !PT ;  /* 0x0000100012ff7812 */ /* 0x000fe4000782c0ff */
[----:B------:R-:W-:-:S05]  /*30740*/  PRMT R10, R166, 0x7771, RZ ;  /* 0x00007771a60a7816 */ /* 0x000fca00000000ff */
[----:B------:R-:W-:Y:S02]  /*30750*/  @P4 LOP3.LUT R7, R7, 0x20, RZ, 0xfc, !PT ;  /* 0x0000002007074812 */ /* 0x000fe400078efcff */
[C---:B------:R-:W-:Y:S02]  /*30760*/  LOP3.LUT P4, RZ, R18.reuse, 0x10, RZ, 0xc0, !PT ;  /* 0x0000001012ff7812 */ /* 0x040fe4000788c0ff */
[C---:B------:R-:W-:Y:S02]  /*30770*/  LOP3.LUT P0, RZ, R18.reuse, 0x200, RZ, 0xc0, !PT ;  /* 0x0000020012ff7812 */ /* 0x040fe4000780c0ff */
[----:B------:R-:W-:Y:S02]  /*30780*/  LOP3.LUT P5, RZ, R18, 0x80, RZ, 0xc0, !PT ;  /* 0x0000008012ff7812 */ /* 0x000fe400078ac0ff */
[----:B------:R-:W-:-:S07]  /*30790*/  LOP3.LUT R7, R7, 0xffffffbf, RZ, 0xc0, !PT ;  /* 0xffffffbf07077812 */ /* 0x000fce00078ec0ff */
[----:B------:R-:W-:Y:S02]  /*307a0*/  @P4 LOP3.LUT R7, R7, 0x40, RZ, 0xfc, !PT ;  /* 0x0000004007074812 */ /* 0x000fe400078efcff */
[----:B------:R-:W-:Y:S01]  /*307b0*/  LOP3.LUT P4, RZ, R18, 0x40, RZ, 0xc0, !PT ;  /* 0x0000004012ff7812 */ /* 0x000fe2000788c0ff */
[----:B----4-:R0:W-:Y:S02]  /*307c0*/  @P2 STG.E.U8 desc[UR20][R242.64], R10 ;  /* 0x0000000af2002986 */ /* 0x0101e4000c101114 */
[C---:B0-----:R-:W-:Y:S02]  /*307d0*/  PRMT R10, R166.reuse, 0x7772, RZ ;  /* 0x00007772a60a7816 */ /* 0x041fe400000000ff */
[----:B------:R-:W4:Y:S01]  /*307e0*/  LDL.LU.64 R242, [R1+0xd60] ;  /* 0x000d600001f27983 */ /* 0x000f220000300a00 */
[----:B------:R-:W-:-:S03]  /*307f0*/  PRMT R166, R166, 0x7773, RZ ;  /* 0x00007773a6a67816 */ /* 0x000fc600000000ff */
[----:B--2---:R0:W-:Y:S04]  /*30800*/  @P1 STG.E.U8 desc[UR20][R240.64], R10 ;  /* 0x0000000af0001986 */ /* 0x0041e8000c101114 */
[----:B---3--:R-:W-:Y:S01]  /*30810*/  @P0 STG.E.U8 desc[UR20][R50.64], R166 ;  /* 0x000000a632000986 */ /* 0x008fe2000c101114 */
[----:B0-----:R-:W-:-:S03]  /*30820*/  PRMT R10, R167, 0x7770, RZ ;  /* 0x00007770a70a7816 */ /* 0x001fc600000000ff */
[----:B------:R-:W2:Y:S04]  /*30830*/  LDL.LU.64 R240, [R1+0xd58] ;  /* 0x000d580001f07983 */ /* 0x000ea80000300a00 */
[----:B------:R0:W-:Y:S04]  /*30840*/  @P5 STG.E.U8 desc[UR20][R12.64], R10 ;  /* 0x0000000a0c005986 */ /* 0x0001e8000c101114 */
[----:B------:R-:W3:Y:S04]  /*30850*/  LDL.LU.64 R164, [R1+0xd48] ;  /* 0x000d480001a47983 */ /* 0x000ee80000300a00 */
[----:B------:R-:W3:Y:S01]  /*30860*/  LDL.LU.64 R170, [R1+0xd40] ;  /* 0x000d400001aa7983 */ /* 0x000ee20000300a00 */
[----:B0-----:R-:W-:-:S03]  /*30870*/  PRMT R10, R167, 0x7771, RZ ;  /* 0x00007771a70a7816 */ /* 0x001fc600000000ff */
[----:B------:R-:W3:Y:S04]  /*30880*/  LDL.LU.64 R168, [R1+0xd38] ;  /* 0x000d380001a87983 */ /* 0x000ee80000300a00 */
[----:B------:R0:W-:Y:S01]  /*30890*/  @P4 STG.E.U8 desc[UR20][R4.64], R10 ;  /* 0x0000000a04004986 */ /* 0x0001e2000c101114 */
[----:B------:R-:W-:-:S03]  /*308a0*/  LOP3.LUT P4, RZ, R7, 0x40, RZ, 0xc0, !PT ;  /* 0x0000004007ff7812 */ /* 0x000fc6000788c0ff */
[----:B------:R-:W3:Y:S04]  /*308b0*/  LDL.LU.64 R48, [R1+0xd30] ;  /* 0x000d300001307983 */ /* 0x000ee80000300a00 */
[----:B------:R-:W3:Y:S01]  /*308c0*/  LDL.LU.64 R50, [R1+0xd28] ;  /* 0x000d280001327983 */ /* 0x000ee20000300a00 */
[----:B0-----:R-:W-:-:S03]  /*308d0*/  PRMT R10, R167, 0x7772, RZ ;  /* 0x00007772a70a7816 */ /* 0x001fc600000000ff */
[----:B------:R-:W3:Y:S04]  /*308e0*/  LDL.LU.64 R12, [R1+0xd20] ;  /* 0x000d2000010c7983 */ /* 0x000ee80000300a00 */
[----:B------:R0:W-:Y:S01]  /*308f0*/  @P4 STG.E.U8 desc[UR20][R236.64], R10 ;  /* 0x0000000aec004986 */ /* 0x0001e2000c101114 */
[----:B------:R-:W-:Y:S02]  /*30900*/  LOP3.LUT P4, RZ, R7, 0x20, RZ, 0xc0, !PT ;  /* 0x0000002007ff7812 */ /* 0x000fe4000788c0ff */
[----:B------:R-:W-:Y:S01]  /*30910*/  PRMT R167, R167, 0x7773, RZ ;  /* 0x00007773a7a77816 */ /* 0x000fe200000000ff */
[----:B------:R-:W3:Y:S04]  /*30920*/  LDL.LU.64 R4, [R1+0xd18] ;  /* 0x000d180001047983 */ /* 0x000ee80000300a00 */
[----:B0-----:R-:W3:Y:S06]  /*30930*/  LDL.LU.64 R236, [R1+0xd10] ;  /* 0x000d100001ec7983 */ /* 0x001eec0000300a00 */
[----:B------:R0:W-:Y:S04]  /*30940*/  @P4 STG.E.U8 desc[UR20][R238.64], R167 ;  /* 0x000000a7ee004986 */ /* 0x0001e8000c101114 */
[----:B0-----:R-:W3:Y:S04]  /*30950*/  LDL.LU.64 R166, [R1+0xd50] ;  /* 0x000d500001a67983 */ /* 0x001ee80000300a00 */
[----:B------:R-:W3:Y:S01]  /*30960*/  LDL.LU.64 R238, [R1+0xd08] ;  /* 0x000d080001ee7983 */ /* 0x000ee20000300a00 */
        /* <DEDUP_REMOVED lines=8> */
[----:B----4-:R0:W-:Y:S01]  /*309f0*/  @P4 STG.E.U8 desc[UR20][R242.64], R10 ;  /* 0x0000000af2004986 */ /* 0x0101e2000c101114 */
[C---:B------:R-:W-:Y:S02]  /*30a00*/  LOP3.LUT P4, RZ, R7.reuse, 0x8, RZ, 0xc0, !PT ;  /* 0x0000000807ff7812 */ /* 0x040fe4000788c0ff */
[----:B0-----:R-:W-:Y:S01]  /*30a10*/  PRMT R10, R160, 0x7771, RZ ;  /* 0x00007771a00a7816 */ /* 0x001fe200000000ff */
[----:B------:R-:W4:Y:S10]  /*30a20*/  LDL.LU.64 R242, [R1+0x1428] ;  /* 0x0014280001f27983 */ /* 0x000f340000300a00 */
[----:B--2---:R0:W-:Y:S01]  /*30a30*/  @P4 STG.E.U8 desc[UR20][R240.64], R10 ;  /* 0x0000000af0004986 */ /* 0x0041e2000c101114 */
[----:B------:R-:W-:-:S02]  /*30a40*/  LOP3.LUT P4, RZ, R7, 0x4, RZ, 0xc0, !PT ;  /* 0x0000000407ff7812 */ /* 0x000fc4000788c0ff */
[C---:B0-----:R-:W-:Y:S01]  /*30a50*/  PRMT R10, R160.reuse, 0x7772, RZ ;  /* 0x00007772a00a7816 */ /* 0x041fe200000000ff */
[----:B------:R-:W2:Y:S01]  /*30a60*/  LDL.LU.64 R240, [R1+0x1420] ;  /* 0x0014200001f07983 */ /* 0x000ea20000300a00 */
[----:B------:R-:W-:-:S09]  /*30a70*/  PRMT R160, R160, 0x7773, RZ ;  /* 0x00007773a0a07816 */ /* 0x000fd200000000ff */
[----:B---3--:R-:W-:Y:S01]  /*30a80*/  @P4 STG.E.U8 desc[UR20][R166.64], R10 ;  /* 0x0000000aa6004986 */ /* 0x008fe2000c101114 */
[----:B------:R-:W-:-:S13]  /*30a90*/  LOP3.LUT P4, RZ, R7, 0x2, RZ, 0xc0, !PT ;  /* 0x0000000207ff7812 */ /* 0x000fda000788c0ff */
[----:B------:R-:W-:Y:S01]  /*30aa0*/  @P4 STG.E.U8 desc[UR20][R164.64], R160 ;  /* 0x000000a0a4004986 */ /* 0x000fe2000c101114 */
[----:B------:R-:W-:Y:S02]  /*30ab0*/  LOP3.LUT P4, RZ, R7, 0x1, RZ, 0xc0, !PT ;  /* 0x0000000107ff7812 */ /* 0x000fe4000788c0ff */
[----:B------:R-:W-:-:S11]  /*30ac0*/  PRMT R7, R161, 0x7770, RZ ;  /* 0x00007770a1077816 */ /* 0x000fd600000000ff */
[----:B------:R0:W-:Y:S01]  /*30ad0*/  @P4 STG.E.U8 desc[UR20][R170.64], R7 ;  /* 0x00000007aa004986 */ /* 0x0001e2000c101114 */
[----:B------:R-:W-:Y:S02]  /*30ae0*/  LOP3.LUT P4, RZ, R191, 0x80000000, RZ, 0xc0, !PT ;  /* 0x80000000bfff7812 */ /* 0x000fe4000788c0ff */
[----:B0-----:R-:W-:-:S11]  /*30af0*/  PRMT R7, R161, 0x7771, RZ ;  /* 0x00007771a1077816 */ /* 0x001fd600000000ff */
[----:B------:R0:W-:Y:S02]  /*30b00*/  @P4 STG.E.U8 desc[UR20][R168.64], R7 ;  /* 0x00000007a8004986 */ /* 0x0001e4000c101114 */
[C---:B0-----:R-:W-:Y:S02]  /*30b10*/  PRMT R7, R161.reuse, 0x7772, RZ ;  /* 0x00007772a1077816 */ /* 0x041fe400000000ff */
[----:B------:R-:W-:-:S03]  /*30b20*/  PRMT R161, R161, 0x7773, RZ ;  /* 0x00007773a1a17816 */ /* 0x000fc600000000ff */
[----:B------:R0:W-:Y:S04]  /*30b30*/  @P3 STG.E.U8 desc[UR20][R48.64], R7 ;  /* 0x0000000730003986 */ /* 0x0001e8000c101114 */
[----:B------:R-:W-:Y:S01]  /*30b40*/  @P6 STG.E.U8 desc[UR20][R50.64], R161 ;  /* 0x000000a132006986 */ /* 0x000fe2000c101114 */
[----:B0-----:R-:W-:-:S05]  /*30b50*/  PRMT R7, R162, 0x7770, RZ ;  /* 0x00007770a2077816 */ /* 0x001fca00000000ff */
[----:B------:R0:W-:Y:S02]  /*30b60*/  @P2 STG.E.U8 desc[UR20][R12.64], R7 ;  /* 0x000000070c002986 */ /* 0x0001e4000c101114 */
[----:B0-----:R-:W-:-:S05]  /*30b70*/  PRMT R7, R162, 0x7771, RZ ;  /* 0x00007771a2077816 */ /* 0x001fca00000000ff */
[----:B------:R0:W-:Y:S02]  /*30b80*/  @P1 STG.E.U8 desc[UR20][R4.64], R7 ;  /* 0x0000000704001986 */ /* 0x0001e4000c101114 */
[C---:B0-----:R-:W-:Y:S02]  /*30b90*/  PRMT R7, R162.reuse, 0x7772, RZ ;  /* 0x00007772a2077816 */ /* 0x041fe400000000ff */
[----:B------:R-:W-:-:S03]  /*30ba0*/  PRMT R162, R162, 0x7773, RZ ;  /* 0x00007773a2a27816 */ /* 0x000fc600000000ff */
[----:B------:R-:W-:Y:S04]  /*30bb0*/  @P0 STG.E.U8 desc[UR20][R236.64], R7 ;  /* 0x00000007ec000986 */ /* 0x000fe8000c101114 */
[----:B------:R0:W-:Y:S04]  /*30bc0*/  @P5 STG.E.U8 desc[UR20][R238.64], R162 ;  /* 0x000000a2ee005986 */ /* 0x0001e8000c101114 */
[----:B0-----:R-:W3:Y:S04]  /*30bd0*/  LDL.LU.64 R238, [R1+0xd00] ;  /* 0x000d000001ee7983 */ /* 0x001ee80000300a00 */
[----:B------:R-:W4:Y:S04]  /*30be0*/  LDL.LU.64 R236, [R1+0xcf8] ;  /* 0x000cf80001ec7983 */ /* 0x000f280000300a00 */
[----:B------:R-:W2:Y:S04]  /*30bf0*/  LDL.LU.64 R168, [R1+0xcf0] ;  /* 0x000cf00001a87983 */ /* 0x000ea80000300a00 */
[----:B------:R-:W2:Y:S04]  /*30c00*/  LDL.LU.64 R48, [R1+0xce8] ;  /* 0x000ce80001307983 */ /* 0x000ea80000300a00 */
[----:B------:R-:W2:Y:S04]  /*30c10*/  LDL.LU.64 R50, [R1+0xce0] ;  /* 0x000ce00001327983 */ /* 0x000ea80000300a00 */
[----:B------:R-:W2:Y:S04]  /*30c20*/  LDL.LU.64 R12, [R1+0xcd8] ;  /* 0x000cd800010c7983 */ /* 0x000ea80000300a00 */
[----:B------:R-:W2:Y:S01]  /*30c30*/  LDL.LU.64 R4, [R1+0xcd0] ;  /* 0x000cd00001047983 */ /* 0x000ea20000300a00 */
[----:B------:R-:W-:-:S02]  /*30c40*/  LOP3.LUT P4, RZ, R190, 0x8000, RZ, 0xc0, !PT ;  /* 0x00008000beff7812 */ /* 0x000fc4000788c0ff */
[----:B------:R-:W-:-:S11]  /*30c50*/  LOP3.LUT R191, R191, 0xff7fffff, RZ, 0xc0, !PT ;  /* 0xff7fffffbfbf7812 */ /* 0x000fd600078ec0ff */
[----:B------:R-:W-:Y:S02]  /*30c60*/  @P4 LOP3.LUT R191, R191, 0x800000, RZ, 0xfc, !PT ;  /* 0x00800000bfbf4812 */ /* 0x000fe400078efcff */
[----:B------:R-:W-:Y:S02]  /*30c70*/  LOP3.LUT P4, RZ, R190, 0x20000, RZ, 0xc0, !PT ;  /* 0x00020000beff7812 */ /* 0x000fe4000788c0ff */
[----:B------:R-:W-:-:S11]  /*30c80*/  LOP3.LUT R191, R191, 0xfeffffff, RZ, 0xc0, !PT ;  /* 0xfeffffffbfbf7812 */ /* 0x000fd600078ec0ff */
[----:B------:R-:W-:Y:S02]  /*30c90*/  @P4 LOP3.LUT R191, R191, 0x1000000, RZ, 0xfc, !PT ;  /* 0x01000000bfbf4812 */ /* 0x000fe400078efcff */
[----:B------:R-:W-:Y:S02]  /*30ca0*/  LOP3.LUT P4, RZ, R190, 0x100000, RZ, 0xc0, !PT ;  /* 0x00100000beff7812 */ /* 0x000fe4000788c0ff */
[----:B------:R-:W-:Y:S02]  /*30cb0*/  LOP3.LUT R191, R191, 0xfdffffff, RZ, 0xc0, !PT ;  /* 0xfdffffffbfbf7812 */ /* 0x000fe400078ec0ff */
[----:B------:R-:W-:Y:S02]  /*30cc0*/  LOP3.LUT P2, RZ, R19, 0x80, RZ, 0xc0, !PT ;  /* 0x0000008013ff7812 */ /* 0x000fe4000784c0ff */
[----:B------:R-:W-:-:S07]  /*30cd0*/  PRMT R7, R163, 0x7770, RZ ;  /* 0x00007770a3077816 */ /* 0x000fce00000000ff */
[----:B------:R-:W-:Y:S02]  /*30ce0*/  @P4 LOP3.LUT R191, R191, 0x2000000, RZ, 0xfc, !PT ;  /* 0x02000000bfbf4812 */ /* 0x000fe400078efcff */
[----:B------:R-:W-:Y:S02]  /*30cf0*/  LOP3.LUT P4, RZ, R190, 0x400000, RZ, 0xc0, !PT ;  /* 0x00400000beff7812 */ /* 0x000fe4000788c0ff */
[----:B------:R-:W-:Y:S02]  /*30d00*/  LOP3.LUT R191, R191, 0xfbffffff, RZ, 0xc0, !PT ;  /* 0xfbffffffbfbf7812 */ /* 0x000fe400078ec0ff */
[----:B------:R-:W-:-:S09]  /*30d10*/  LOP3.LUT P1, RZ, R19, 0x40, RZ, 0xc0, !PT ;  /* 0x0000004013ff7812 */ /* 0x000fd2000782c0ff */
[----:B------:R-:W-:Y:S02]  /*30d20*/  @P4 LOP3.LUT R191, R191, 0x4000000, RZ, 0xfc, !PT ;  /* 0x04000000bfbf4812 */ /* 0x000fe400078efcff */
[----:B------:R-:W-:Y:S02]  /*30d30*/  LOP3.LUT P4, RZ, R190, 0x800000, RZ, 0xc0, !PT ;  /* 0x00800000beff7812 */ /* 0x000fe4000788c0ff */
[----:B------:R-:W-:Y:S02]  /*30d40*/  LOP3.LUT R191, R191, 0xf7ffffff, RZ, 0xc0, !PT ;  /* 0xf7ffffffbfbf7812 */ /* 0x000fe400078ec0ff */
[C---:B------:R-:W-:Y:S02]  /*30d50*/  LOP3.LUT P0, RZ, R19.reuse, 0x10, RZ, 0xc0, !PT ;  /* 0x0000001013ff7812 */ /* 0x040fe4000780c0ff */
[----:B------:R-:W-:-:S07]  /*30d60*/  LOP3.LUT P5, RZ, R19, 0x2, RZ, 0xc0, !PT ;  /* 0x0000000213ff7812 */ /* 0x000fce00078ac0ff */
        /* <DEDUP_REMOVED lines=10> */
[----:B------:R-:W-:Y:S01]  /*30e10*/  LOP3.LUT P4, RZ, R190, 0x80000000, RZ, 0xc0, !PT ;  /* 0x80000000beff7812 */ /* 0x000fe2000788c0ff */
[----:B---3--:R0:W-:Y:S04]  /*30e20*/  @P2 STG.E.U8 desc[UR20][R238.64], R7 ;  /* 0x00000007ee002986 */ /* 0x0081e8000c101114 */
[----:B0-----:R-:W3:Y:S01]  /*30e30*/  LDL.LU.64 R238, [R1+0xcc8] ;  /* 0x000cc80001ee7983 */ /* 0x001ee20000300a00 */
[----:B------:R-:W-:-:S05]  /*30e40*/  PRMT R7, R163, 0x7771, RZ ;  /* 0x00007771a3077816 */ /* 0x000fca00000000ff */
[----:B----4-:R0:W-:Y:S04]  /*30e50*/  @P1 STG.E.U8 desc[UR20][R236.64], R7 ;  /* 0x00000007ec001986 */ /* 0x0101e8000c101114 */
[----:B0-----:R-:W4:Y:S01]  /*30e60*/  LDL.LU.64 R236, [R1+0xcc0] ;  /* 0x000cc00001ec7983 */ /* 0x001f220000300a00 */
[C---:B------:R-:W-:Y:S02]  /*30e70*/  PRMT R7, R163.reuse, 0x7772, RZ ;  /* 0x00007772a3077816 */ /* 0x040fe400000000ff */
[----:B------:R-:W-:Y:S01]  /*30e80*/  PRMT R163, R163, 0x7773, RZ ;  /* 0x00007773a3a37816 */ /* 0x000fe200000000ff */
[----:B------:R-:W4:Y:S04]  /*30e90*/  LDL.LU.64 R160, [R1+0xcb0] ;  /* 0x000cb00001a07983 */ /* 0x000f280000300a00 */
[----:B--2---:R-:W-:Y:S04]  /*30ea0*/  @P0 STG.E.U8 desc[UR20][R168.64], R7 ;  /* 0x00000007a8000986 */ /* 0x004fe8000c101114 */
[----:B------:R0:W-:Y:S04]  /*30eb0*/  @P5 STG.E.U8 desc[UR20][R48.64], R163 ;  /* 0x000000a330005986 */ /* 0x0001e8000c101114 */
[----:B0-----:R-:W2:Y:S04]  /*30ec0*/  LDL.LU.64 R162, [R1+0xcb8] ;  /* 0x000cb80001a27983 */ /* 0x001ea80000300a00 */
[----:B------:R-:W2:Y:S01]  /*30ed0*/  LDL.LU.64 R166, [R1+0xca8] ;  /* 0x000ca80001a67983 */ /* 0x000ea20000300a00 */
[----:B------:R-:W-:-:S03]  /*30ee0*/  PRMT R7, R156, 0x7770, RZ ;  /* 0x000077709c077816 */ /* 0x000fc600000000ff */
[----:B------:R-:W2:Y:S04]  /*30ef0*/  LDL.LU.64 R164, [R1+0xca0] ;  /* 0x000ca00001a47983 */ /* 0x000ea80000300a00 */
[----:B------:R0:W-:Y:S01]  /*30f00*/  @P4 STG.E.U8 desc[UR20][R50.64], R7 ;  /* 0x0000000732004986 */ /* 0x0001e2000c101114 */
[----:B------:R-:W-:-:S03]  /*30f10*/  LOP3.LUT P4, RZ, R191, 0x40000000, RZ, 0xc0, !PT ;  /* 0x40000000bfff7812 */ /* 0x000fc6000788c0ff */
[----:B------:R-:W2:Y:S04]  /*30f20*/  LDL.LU.64 R170, [R1+0xc98] ;  /* 0x000c980001aa7983 */ /* 0x000ea80000300a00 */
[----:B------:R-:W2:Y:S01]  /*30f30*/  LDL.LU.64 R168, [R1+0xc90] ;  /* 0x000c900001a87983 */ /* 0x000ea20000300a00 */
[----:B0-----:R-:W-:-:S03]  /*30f40*/  PRMT R7, R156, 0x7771, RZ ;  /* 0x000077719c077816 */ /* 0x001fc600000000ff */
[----:B------:R-:W2:Y:S04]  /*30f50*/  LDL.LU.64 R48, [R1+0xc88] ;  /* 0x000c880001307983 */ /* 0x000ea80000300a00 */
[----:B------:R0:W-:Y:S01]  /*30f60*/  @P4 STG.E.U8 desc[UR20][R12.64], R7 ;  /* 0x000000070c004986 */ /* 0x0001e2000c101114 */
[----:B------:R-:W-:-:S03]  /*30f70*/  LOP3.LUT P4, RZ, R191, 0x20000000, RZ, 0xc0, !PT ;  /* 0x20000000bfff7812 */ /* 0x000fc6000788c0ff */
[----:B------:R-:W2:Y:S04]  /*30f80*/  LDL.LU.64 R50, [R1+0xc80] ;  /* 0x000c800001327983 */ /* 0x000ea80000300a00 */
[----:B0-----:R-:W2:Y:S01]  /*30f90*/  LDL.LU.64 R12, [R1+0xc78] ;  /* 0x000c7800010c7983 */ /* 0x001ea20000300a00 */
[----:B------:R-:W-:-:S05]  /*30fa0*/  PRMT R7, R156, 0x7772, RZ ;  /* 0x000077729c077816 */ /* 0x000fca00000000ff */
[----:B------:R0:W-:Y:S04]  /*30fb0*/  @P4 STG.E.U8 desc[UR20][R4.64], R7 ;  /* 0x0000000704004986 */ /* 0x0001e8000c101114 */
[----:B0-----:R-:W2:Y:S01]  /*30fc0*/  LDL.LU.64 R4, [R1+0xc70] ;  /* 0x000c700001047983 */ /* 0x001ea20000300a00 */
[----:B------:R-:W-:Y:S02]  /*30fd0*/  LOP3.LUT P4, RZ, R191, 0x10000000, RZ, 0xc0, !PT ;  /* 0x10000000bfff7812 */ /* 0x000fe4000788c0ff */
[----:B------:R-:W-:Y:S02]  /*30fe0*/  PRMT R156, R156, 0x7773, RZ ;  /* 0x000077739c9c7816 */ /* 0x000fe400000000ff */
[----:B------:R-:W-:Y:S02]  /*30ff0*/  PRMT R7, R157, 0x7770, RZ ;  /* 0x000077709d077816 */ /* 0x000fe400000000ff */
[----:B------:R-:W-:-:S02]  /*31000*/  LOP3.LUT P3, RZ, R190, 0x4000, RZ, 0xc0, !PT ;  /* 0x00004000beff7812 */ /* 0x000fc4000786c0ff */
[C---:B------:R-:W-:Y:S02]  /*31010*/  LOP3.LUT P6, RZ, R190.reuse, 0x1000, RZ, 0xc0, !PT ;  /* 0x00001000beff7812 */ /* 0x040fe400078cc0ff */
[C---:B------:R-:W-:Y:S02]  /*31020*/  LOP3.LUT P2, RZ, R190.reuse, 0x200, RZ, 0xc0, !PT ;  /* 0x00000200beff7812 */ /* 0x040fe4000784c0ff */
[C---:B------:R-:W-:Y:S02]  /*31030*/  LOP3.LUT P1, RZ, R190.reuse, 0x80, RZ, 0xc0, !PT ;  /* 0x00000080beff7812 */ /* 0x040fe4000782c0ff */
[C---:B------:R-:W-:Y:S02]  /*31040*/  LOP3.LUT P0, RZ, R190.reuse, 0x40, RZ, 0xc0, !PT ;  /* 0x00000040beff7812 */ /* 0x040fe4000780c0ff */
[----:B------:R-:W-:Y:S01]  /*31050*/  LOP3.LUT P5, RZ, R190, 0x10, RZ, 0xc0, !PT ;  /* 0x00000010beff7812 */ /* 0x000fe200078ac0ff */
[----:B---3--:R0:W-:Y:S01]  /*31060*/  @P4 STG.E.U8 desc[UR20][R238.64], R156 ;  /* 0x0000009cee004986 */ /* 0x0081e2000c101114 */
[----:B------:R-:W-:-:S03]  /*31070*/  LOP3.LUT P4, RZ, R191, 0x8000000, RZ, 0xc0, !PT ;  /* 0x08000000bfff7812 */ /* 0x000fc6000788c0ff */
[----:B0-----:R-:W3:Y:S10]  /*31080*/  LDL.LU.64 R238, [R1+0x1418] ;  /* 0x0014180001ee7983 */ /* 0x001ef40000300a00 */
[----:B----4-:R0:W-:Y:S01]  /*31090*/  @P4 STG.E.U8 desc[UR20][R236.64], R7 ;  /* 0x00000007ec004986 */ /* 0x0101e2000c101114 */
[----:B------:R-:W-:-:S02]  /*310a0*/  LOP3.LUT P4, RZ, R191, 0x4000000, RZ, 0xc0, !PT ;  /* 0x04000000bfff7812 */ /* 0x000fc4000788c0ff */
[----:B0-----:R-:W-:Y:S01]  /*310b0*/  PRMT R7, R157, 0x7771, RZ ;  /* 0x000077719d077816 */ /* 0x001fe200000000ff */
[----:B------:R-:W4:Y:S10]  /*310c0*/  LDL.LU.64 R236, [R1+0x1410] ;  /* 0x0014100001ec7983 */ /* 0x000f340000300a00 */
[----:B--2---:R0:W-:Y:S01]  /*310d0*/  @P4 STG.E.U8 desc[UR20][R162.64], R7 ;  /* 0x00000007a2004986 */ /* 0x0041e2000c101114 */
[----:B------:R-:W-:-:S02]  /*310e0*/  LOP3.LUT P4, RZ, R191, 0x2000000, RZ, 0xc0, !PT ;  /* 0x02000000bfff7812 */ /* 0x000fc4000788c0ff */
[----:B0-----:R-:W-:-:S11]  /*310f0*/  PRMT R7, R157, 0x7772, RZ ;  /* 0x000077729d077816 */ /* 0x001fd600000000ff */
[----:B------:R0:W-:Y:S01]  /*31100*/  @P4 STG.E.U8 desc[UR20][R160.64], R7 ;  /* 0x00000007a0004986 */ /* 0x0001e2000c101114 */
[----:B------:R-:W-:Y:S02]  /*31110*/  LOP3.LUT P4, RZ, R191, 0x1000000, RZ, 0xc0, !PT ;  /* 0x01000000bfff7812 */ /* 0x000fe4000788c0ff */
[----:B------:R-:W-:-:S11]  /*31120*/  PRMT R157, R157, 0x7773, RZ ;  /* 0x000077739d9d7816 */ /* 0x000fd600000000ff */
[----:B------:R-:W-:Y:S01]  /*31130*/  @P4 STG.E.U8 desc[UR20][R166.64], R157 ;  /* 0x0000009da6004986 */ /* 0x000fe2000c101114 */
[----:B------:R-:W-:Y:S02]  /*31140*/  LOP3.LUT P4, RZ, R191, 0x800000, RZ, 0xc0, !PT ;  /* 0x00800000bfff7812 */ /* 0x000fe4000788c0ff */
[----:B0-----:R-:W-:-:S11]  /*31150*/  PRMT R7, R158, 0x7770, RZ ;  /* 0x000077709e077816 */ /* 0x001fd600000000ff */
[----:B------:R0:W-:Y:S02]  /*31160*/  @P4 STG.E.U8 desc[UR20][R164.64], R7 ;  /* 0x00000007a4004986 */ /* 0x0001e4000c101114 */
[----:B0-----:R-:W-:-:S05]  /*31170*/  PRMT R7, R158, 0x7771, RZ ;  /* 0x000077719e077816 */ /* 0x001fca00000000ff */
        /* <DEDUP_REMOVED lines=9> */
[----:B0-----:R-:W-:-:S05]  /*31210*/  PRMT R7, R159, 0x7772, RZ ;  /* 0x000077729f077816 */ /* 0x001fca00000000ff */
[----:B------:R0:W-:Y:S04]  /*31220*/  @P5 STG.E.U8 desc[UR20][R4.64], R7 ;  /* 0x0000000704005986 */ /* 0x0001e8000c101114 */
[----:B0-----:R-:W2:Y:S04]  /*31230*/  LDL.LU.64 R4, [R1+0xc68] ;  /* 0x000c680001047983 */ /* 0x001ea80000300a00 */
[----:B------:R-:W3:Y:S04]  /*31240*/  LDL.LU.64 R12, [R1+0xc60] ;  /* 0x000c6000010c7983 */ /* 0x000ee80000300a00 */
[----:B------:R-:W4:Y:S04]  /*31250*/  LDL.LU.64 R164, [R1+0xc58] ;  /* 0x000c580001a47983 */ /* 0x000f280000300a00 */
[----:B------:R-:W4:Y:S04]  /*31260*/  LDL.LU.64 R170, [R1+0xc50] ;  /* 0x000c500001aa7983 */ /* 0x000f280000300a00 */
[----:B------:R-:W4:Y:S04]  /*31270*/  LDL.LU.64 R168, [R1+0xc48] ;  /* 0x000c480001a87983 */ /* 0x000f280000300a00 */
[----:B------:R-:W4:Y:S04]  /*31280*/  LDL.LU.64 R48, [R1+0xc40] ;  /* 0x000c400001307983 */ /* 0x000f280000300a00 */
[----:B------:R-:W4:Y:S01]  /*31290*/  LDL.LU.64 R50, [R1+0xc38] ;  /* 0x000c380001327983 */ /* 0x000f220000300a00 */
[----:B------:R-:W-:-:S02]  /*312a0*/  LOP3.LUT P4, RZ, R190, 0x40000, RZ, 0xc0, !PT ;  /* 0x00040000beff7812 */ /* 0x000fc4000788c0ff */
[----:B------:R-:W-:-:S11]  /*312b0*/  LOP3.LUT R191, R191, 0xffff7fff, RZ, 0xc0, !PT ;  /* 0xffff7fffbfbf7812 */ /* 0x000fd600078ec0ff */
[----:B------:R-:W-:Y:S02]  /*312c0*/  @P4 LOP3.LUT R191, R191, 0x8000, RZ, 0xfc, !PT ;  /* 0x00008000bfbf4812 */ /* 0x000fe400078efcff */
[----:B------:R-:W-:Y:S02]  /*312d0*/  LOP3.LUT P4, RZ, R190, 0x10000, RZ, 0xc0, !PT ;  /* 0x00010000beff7812 */ /* 0x000fe4000788c0ff */
[----:B------:R-:W-:-:S11]  /*312e0*/  LOP3.LUT R191, R191, 0xfffeffff, RZ, 0xc0, !PT ;  /* 0xfffeffffbfbf7812 */ /* 0x000fd600078ec0ff */
[----:B------:R-:W-:Y:S02]  /*312f0*/  @P4 LOP3.LUT R191, R191, 0x10000, RZ, 0xfc, !PT ;  /* 0x00010000bfbf4812 */ /* 0x000fe400078efcff */
[C---:B------:R-:W-:Y:S02]  /*31300*/  LOP3.LUT P4, RZ, R190.reuse, 0x2000, RZ, 0xc0, !PT ;  /* 0x00002000beff7812 */ /* 0x040fe4000788c0ff */
        /* <DEDUP_REMOVED lines=20> */
[----:B------:R-:W-:Y:S02]  /*31450*/  LOP3.LUT R191, R191, 0xffbfffff, RZ, 0xc0, !PT ;  /* 0xffbfffffbfbf7812 */ /* 0x000fe400078ec0ff */
[----:B------:R-:W-:-:S09]  /*31460*/  LOP3.LUT P5, RZ, R190, 0x1, RZ, 0xc0, !PT ;  /* 0x00000001beff7812 */ /* 0x000fd200078ac0ff */
[----:B------:R-:W-:Y:S02]  /*31470*/  @P4 LOP3.LUT R191, R191, 0x400000, RZ, 0xfc, !PT ;  /* 0x00400000bfbf4812 */ /* 0x000fe400078efcff */
[----:B------:R-:W-:Y:S01]  /*31480*/  LOP3.LUT P4, RZ, R190, 0x4, RZ, 0xc0, !PT ;  /* 0x00000004beff7812 */ /* 0x000fe2000788c0ff */
[----:B--2---:R0:W-:Y:S04]  /*31490*/  @P2 STG.E.U8 desc[UR20][R4.64], R159 ;  /* 0x0000009f04002986 */ /* 0x0041e8000c101114 */
[----:B0-----:R-:W2:Y:S04]  /*314a0*/  LDL.LU.64 R4, [R1+0xc30] ;  /* 0x000c300001047983 */ /* 0x001ea80000300a00 */
[----:B---3--:R0:W-:Y:S04]  /*314b0*/  @P1 STG.E.U8 desc[UR20][R12.64], R7 ;  /* 0x000000070c001986 */ /* 0x0081e8000c101114 */
[----:B0-----:R-:W3:Y:S04]  /*314c0*/  LDL.LU.64 R12, [R1+0xc28] ;  /* 0x000c2800010c7983 */ /* 0x001ee80000300a00 */
[----:B------:R-:W3:Y:S04]  /*314d0*/  LDL.LU.64 R158, [R1+0xc20] ;  /* 0x000c2000019e7983 */ /* 0x000ee80000300a00 */
[----:B------:R-:W3:Y:S01]  /*314e0*/  LDL.LU.64 R156, [R1+0xc18] ;  /* 0x000c1800019c7983 */ /* 0x000ee20000300a00 */
[----:B------:R-:W-:-:S03]  /*314f0*/  PRMT R7, R152, 0x7771, RZ ;  /* 0x0000777198077816 */ /* 0x000fc600000000ff */
[----:B------:R-:W3:Y:S04]  /*31500*/  LDL.LU.64 R162, [R1+0xc10] ;  /* 0x000c100001a27983 */ /* 0x000ee80000300a00 */
[----:B----4-:R0:W-:Y:S04]  /*31510*/  @P0 STG.E.U8 desc[UR20][R164.64], R7 ;  /* 0x00000007a4000986 */ /* 0x0101e8000c101114 */
[----:B------:R-:W4:Y:S04]  /*31520*/  LDL.LU.64 R160, [R1+0xc08] ;  /* 0x000c080001a07983 */ /* 0x000f280000300a00 */
[----:B------:R-:W4:Y:S01]  /*31530*/  LDL.LU.64 R166, [R1+0xc00] ;  /* 0x000c000001a67983 */ /* 0x000f220000300a00 */
[----:B0-----:R-:W-:-:S03]  /*31540*/  PRMT R7, R152, 0x7772, RZ ;  /* 0x0000777298077816 */ /* 0x001fc600000000ff */
[----:B------:R-:W4:Y:S01]  /*31550*/  LDL.LU.64 R164, [R1+0xbf8] ;  /* 0x000bf80001a47983 */ /* 0x000f220000300a00 */
[----:B------:R-:W-:-:S03]  /*31560*/  PRMT R152, R152, 0x7773, RZ ;  /* 0x0000777398987816 */ /* 0x000fc600000000ff */
[----:B------:R0:W-:Y:S04]  /*31570*/  @P5 STG.E.U8 desc[UR20][R170.64], R7 ;  /* 0x00000007aa005986 */ /* 0x0001e8000c101114 */
[----:B------:R1:W-:Y:S01]  /*31580*/  @P4 STG.E.U8 desc[UR20][R168.64], R152 ;  /* 0x00000098a8004986 */ /* 0x0003e2000c101114 */
[----:B------:R-:W-:Y:S02]  /*31590*/  LOP3.LUT P4, RZ, R191, 0x400000, RZ, 0xc0, !PT ;  /* 0x00400000bfff7812 */ /* 0x000fe4000788c0ff */
[----:B0-----:R-:W-:Y:S01]  /*315a0*/  PRMT R7, R153, 0x7770, RZ ;  /* 0x0000777099077816 */ /* 0x001fe200000000ff */
[----:B------:R-:W4:Y:S04]  /*315b0*/  LDL.LU.64 R170, [R1+0xbf0] ;  /* 0x000bf00001aa7983 */ /* 0x000f280000300a00 */
[----:B-1----:R-:W4:Y:S06]  /*315c0*/  LDL.LU.64 R168, [R1+0xbe8] ;  /* 0x000be80001a87983 */ /* 0x002f2c0000300a00 */
[----:B------:R0:W-:Y:S01]  /*315d0*/  @P4 STG.E.U8 desc[UR20][R48.64], R7 ;  /* 0x0000000730004986 */ /* 0x0001e2000c101114 */
[----:B------:R-:W-:-:S03]  /*315e0*/  LOP3.LUT P4, RZ, R191, 0x200000, RZ, 0xc0, !PT ;  /* 0x00200000bfff7812 */ /* 0x000fc6000788c0ff */
[----:B0-----:R-:W4:Y:S01]  /*315f0*/  LDL.LU.64 R48, [R1+0xbe0] ;  /* 0x000be00001307983 */ /* 0x001f220000300a00 */
[----:B------:R-:W-:-:S09]  /*31600*/  PRMT R7, R153, 0x7771, RZ ;  /* 0x0000777199077816 */ /* 0x000fd200000000ff */
[----:B------:R0:W-:Y:S04]  /*31610*/  @P4 STG.E.U8 desc[UR20][R50.64], R7 ;  /* 0x0000000732004986 */ /* 0x0001e8000c101114 */
[----:B0-----:R-:W4:Y:S01]  /*31620*/  LDL.LU.64 R50, [R1+0xbd8] ;  /* 0x000bd80001327983 */ /* 0x001f220000300a00 */
[----:B------:R-:W-:Y:S02]  /*31630*/  LOP3.LUT P4, RZ, R191, 0x100000, RZ, 0xc0, !PT ;  /* 0x00100000bfff7812 */ /* 0x000fe4000788c0ff */
[C---:B------:R-:W-:Y:S02]  /*31640*/  PRMT R7, R153.reuse, 0x7772, RZ ;  /* 0x0000777299077816 */ /* 0x040fe400000000ff */
[----:B------:R-:W-:Y:S02]  /*31650*/  PRMT R153, R153, 0x7773, RZ ;  /* 0x0000777399997816 */ /* 0x000fe400000000ff */
[----:B------:R-:W-:-:S02]  /*31660*/  LOP3.LUT P3, RZ, R190, 0x80000, RZ, 0xc0, !PT ;  /* 0x00080000beff7812 */ /* 0x000fc4000786c0ff */
[C---:B------:R-:W-:Y:S02]  /*31670*/  LOP3.LUT P6, RZ, R190.reuse, 0x200000, RZ, 0xc0, !PT ;  /* 0x00200000beff7812 */ /* 0x040fe400078cc0ff */
[C---:B------:R-:W-:Y:S02]  /*31680*/  LOP3.LUT P2, RZ, R190.reuse, 0x1000000, RZ, 0xc0, !PT ;  /* 0x01000000beff7812 */ /* 0x040fe4000784c0ff */
[C---:B------:R-:W-:Y:S02]  /*31690*/  LOP3.LUT P1, RZ, R190.reuse, 0x4000000, RZ, 0xc0, !PT ;  /* 0x04000000beff7812 */ /* 0x040fe4000782c0ff */
[C---:B------:R-:W-:Y:S02]  /*316a0*/  LOP3.LUT P0, RZ, R190.reuse, 0x8000000, RZ, 0xc0, !PT ;  /* 0x08000000beff7812 */ /* 0x040fe4000780c0ff */
[----:B------:R-:W-:Y:S01]  /*316b0*/  LOP3.LUT P5, RZ, R190, 0x20000000, RZ, 0xc0, !PT ;  /* 0x20000000beff7812 */ /* 0x000fe200078ac0ff */
[----:B--2---:R0:W-:Y:S01]  /*316c0*/  @P4 STG.E.U8 desc[UR20][R4.64], R7 ;  /* 0x0000000704004986 */ /* 0x0041e2000c101114 */
[----:B------:R-:W-:-:S02]  /*316d0*/  LOP3.LUT P4, RZ, R191, 0x80000, RZ, 0xc0, !PT ;  /* 0x00080000bfff7812 */ /* 0x000fc4000788c0ff */
[----:B0-----:R-:W-:Y:S01]  /*316e0*/  PRMT R7, R154, 0x7770, RZ ;  /* 0x000077709a077816 */ /* 0x001fe200000000ff */
[----:B------:R-:W2:Y:S10]  /*316f0*/  LDL.LU.64 R4, [R1+0x1408] ;  /* 0x0014080001047983 */ /* 0x000eb40000300a00 */
[----:B---3--:R0:W-:Y:S01]  /*31700*/  @P4 STG.E.U8 desc[UR20][R12.64], R153 ;  /* 0x000000990c004986 */ /* 0x0081e2000c101114 */
[----:B------:R-:W-:-:S03]  /*31710*/  LOP3.LUT P4, RZ, R191, 0x40000, RZ, 0xc0, !PT ;  /* 0x00040000bfff7812 */ /* 0x000fc6000788c0ff */
[----:B0-----:R-:W3:Y:S10]  /*31720*/  LDL.LU.64 R12, [R1+0x1400] ;  /* 0x00140000010c7983 */ /* 0x001ef40000300a00 */
[----:B------:R0:W-:Y:S01]  /*31730*/  @P4 STG.E.U8 desc[UR20][R158.64], R7 ;  /* 0x000000079e004986 */ /* 0x0001e2000c101114 */
[----:B------:R-:W-:-:S02]  /*31740*/  LOP3.LUT P4, RZ, R191, 0x20000, RZ, 0xc0, !PT ;  /* 0x00020000bfff7812 */ /* 0x000fc4000788c0ff */
[----:B0-----:R-:W-:-:S11]  /*31750*/  PRMT R7, R154, 0x7771, RZ ;  /* 0x000077719a077816 */ /* 0x001fd600000000ff */
[----:B------:R0:W-:Y:S01]  /*31760*/  @P4 STG.E.U8 desc[UR20][R156.64], R7 ;  /* 0x000000079c004986 */ /* 0x0001e2000c101114 */
[----:B------:R-:W-:Y:S02]  /*31770*/  LOP3.LUT P4, RZ, R191, 0x10000, RZ, 0xc0, !PT ;  /* 0x00010000bfff7812 */ /* 0x000fe4000788c0ff */
[----:B0-----:R-:W-:-:S11]  /*31780*/  PRMT R7, R154, 0x7772, RZ ;  /* 0x000077729a077816 */ /* 0x001fd600000000ff */
[----:B------:R0:W-:Y:S01]  /*31790*/  @P4 STG.E.U8 desc[UR20][R162.64], R7 ;  /* 0x00000007a2004986 */ /* 0x0001e2000c101114 */
[----:B------:R-:W-:Y:S02]  /*317a0*/  LOP3.LUT P4, RZ, R191, 0x8000, RZ, 0xc0, !PT ;  /* 0x00008000bfff7812 */ /* 0x000fe4000788c0ff */
[----:B------:R-:W-:Y:S02]  /*317b0*/  PRMT R154, R154, 0x7773, RZ ;  /* 0x000077739a9a7816 */ /* 0x000fe400000000ff */
[----:B0-----:R-:W-:-:S09]  /*317c0*/  PRMT R7, R155, 0x7770, RZ ;  /* 0x000077709b077816 */ /* 0x001fd200000000ff */
[----:B----4-:R-:W-:Y:S04]  /*317d0*/  @P4 STG.E.U8 desc[UR20][R160.64], R154 ;  /* 0x0000009aa0004986 */ /* 0x010fe8000c101114 */
        /* <DEDUP_REMOVED lines=10> */
[----:B------:R0:W-:Y:S04]  /*31880*/  @P5 STG.E.U8 desc[UR20][R50.64], R7 ;  /* 0x0000000732005986 */ /* 0x0001e8000c101114 */
[----:B0-----:R-:W4:Y:S04]  /*31890*/  LDL.LU.64 R50, [R1+0xbd0] ;  /* 0x000bd00001327983 */ /* 0x001f280000300a00 */
[----:B------:R-:W2:Y:S04]  /*318a0*/  LDL.LU.64 R166, [R1+0xbc8] ;  /* 0x000bc80001a67983 */ /* 0x000ea80000300a00 */
[----:B------:R-:W3:Y:S04]  /*318b0*/  LDL.LU.64 R164, [R1+0xbc0] ;  /* 0x000bc00001a47983 */ /* 0x000ee80000300a00 */
[----:B------:R-:W3:Y:S04]  /*318c0*/  LDL.LU.64 R170, [R1+0xbb8] ;  /* 0x000bb80001aa7983 */ /* 0x000ee80000300a00 */
[----:B------:R-:W3:Y:S01]  /*318d0*/  LDL.LU.64 R168, [R1+0xbb0] ;  /* 0x000bb00001a87983 */ /* 0x000ee20000300a00 */
[----:B------:R-:W-:-:S03]  /*318e0*/  LOP3.LUT P2, RZ, R19, 0x1, RZ, 0xc0, !PT ;  /* 0x0000000113ff7812 */ /* 0x000fc6000784c0ff */
[----:B------:R-:W3:Y:S01]  /*318f0*/  LDL.LU.64 R48, [R1+0xba8] ;  /* 0x000ba80001307983 */ /* 0x000ee20000300a00 */
[----:B------:R-:W-:Y:S02]  /*31900*/  PRMT R7, R148, 0x7772, RZ ;  /* 0x0000777294077816 */ /* 0x000fe400000000ff */
        /* <DEDUP_REMOVED lines=13> */
[----:B------:R-:W-:Y:S01]  /*319e0*/  LOP3.LUT R191, R191, 0xfffff7ff, RZ, 0xc0, !PT ;  /* 0xfffff7ffbfbf7812 */ /* 0x000fe200078ec0ff */
[----:B----4-:R0:W-:Y:S04]  /*319f0*/  @P2 STG.E.U8 desc[UR20][R50.64], R7 ;  /* 0x0000000732002986 */ /* 0x0101e8000c101114 */
[----:B0-----:R-:W4:Y:S04]  /*31a00*/  LDL.LU.64 R50, [R1+0xba0] ;  /* 0x000ba00001327983 */ /* 0x001f280000300a00 */
[----:B------:R-:W4:Y:S02]  /*31a10*/  LDL.LU.64 R154, [R1+0xb98] ;  /* 0x000b9800019a7983 */ /* 0x000f240000300a00 */
[----:B------:R-:W-:-:S02]  /*31a20*/  @P4 LOP3.LUT R191, R191, 0x800, RZ, 0xfc, !PT ;  /* 0x00000800bfbf4812 */ /* 0x000fc400078efcff */
[----:B------:R-:W-:Y:S01]  /*31a30*/  LOP3.LUT P4, RZ, R19, 0x2000, RZ, 0xc0, !PT ;  /* 0x0000200013ff7812 */ /* 0x000fe2000788c0ff */
[----:B------:R-:W4:Y:S01]  /*31a40*/  LDL.LU.64 R152, [R1+0xb90] ;  /* 0x000b900001987983 */ /* 0x000f220000300a00 */
[----:B------:R-:W-:-:S03]  /*31a50*/  LOP3.LUT R191, R191, 0xffffefff, RZ, 0xc0, !PT ;  /* 0xffffefffbfbf7812 */ /* 0x000fc600078ec0ff */
[----:B------:R-:W4:Y:S01]  /*31a60*/  LDL.LU.64 R158, [R1+0xb88] ;  /* 0x000b8800019e7983 */ /* 0x000f220000300a00 */
[C---:B------:R-:W-:Y:S02]  /*31a70*/  LOP3.LUT P1, RZ, R19.reuse, 0x4, RZ, 0xc0, !PT ;  /* 0x0000000413ff7812 */ /* 0x040fe4000782c0ff */
[----:B------:R-:W-:Y:S01]  /*31a80*/  LOP3.LUT P0, RZ, R19, 0x8, RZ, 0xc0, !PT ;  /* 0x0000000813ff7812 */ /* 0x000fe2000780c0ff */
[----:B------:R-:W4:Y:S04]  /*31a90*/  LDL.LU.64 R156, [R1+0xb80] ;  /* 0x000b8000019c7983 */ /* 0x000f280000300a00 */
[----:B------:R-:W-:Y:S01]  /*31aa0*/  @P4 LOP3.LUT R191, R191, 0x1000, RZ, 0xfc, !PT ;  /* 0x00001000bfbf4812 */ /* 0x000fe200078efcff */
[----:B------:R-:W4:Y:S01]  /*31ab0*/  LDL.LU.64 R162, [R1+0xb78] ;  /* 0x000b780001a27983 */ /* 0x000f220000300a00 */
[----:B------:R-:W-:-:S02]  /*31ac0*/  LOP3.LUT P4, RZ, R19, 0x800, RZ, 0xc0, !PT ;  /* 0x0000080013ff7812 */ /* 0x000fc4000788c0ff */
[----:B------:R-:W-:Y:S01]  /*31ad0*/  LOP3.LUT R191, R191, 0xffffdfff, RZ, 0xc0, !PT ;  /* 0xffffdfffbfbf7812 */ /* 0x000fe200078ec0ff */
[----:B------:R-:W4:Y:S01]  /*31ae0*/  LDL.LU.64 R160, [R1+0xb70] ;  /* 0x000b700001a07983 */ /* 0x000f220000300a00 */
[----:B------:R-:W-:-:S09]  /*31af0*/  LOP3.LUT P5, RZ, R19, 0x20, RZ, 0xc0, !PT ;  /* 0x0000002013ff7812 */ /* 0x000fd200078ac0ff */
[----:B------:R-:W-:Y:S02]  /*31b00*/  @P4 LOP3.LUT R191, R191, 0x2000, RZ, 0xfc, !PT ;  /* 0x00002000bfbf4812 */ /* 0x000fe400078efcff */
[----:B------:R-:W-:Y:S02]  /*31b10*/  LOP3.LUT P4, RZ, R19, 0x400, RZ, 0xc0, !PT ;  /* 0x0000040013ff7812 */ /* 0x000fe4000788c0ff */
[----:B------:R-:W-:Y:S02]  /*31b20*/  LOP3.LUT R191, R191, 0xffffbfff, RZ, 0xc0, !PT ;  /* 0xffffbfffbfbf7812 */ /* 0x000fe400078ec0ff */
[----:B------:R-:W-:Y:S02]  /*31b30*/  PRMT R148, R148, 0x7773, RZ ;  /* 0x0000777394947816 */ /* 0x000fe400000000ff */
[----:B------:R-:W-:-:S03]  /*31b40*/  PRMT R7, R149, 0x7770, RZ ;  /* 0x0000777095077816 */ /* 0x000fc600000000ff */
[----:B--2---:R0:W-:Y:S04]  /*31b50*/  @P1 STG.E.U8 desc[UR20][R166.64], R148 ;  /* 0x00000094a6001986 */ /* 0x0041e8000c101114 */
[----:B------:R-:W-:Y:S01]  /*31b60*/  @P4 LOP3.LUT R191, R191, 0x4000, RZ, 0xfc, !PT ;  /* 0x00004000bfbf4812 */ /* 0x000fe200078efcff */
[----:B---3--:R1:W-:Y:S01]  /*31b70*/  @P0 STG.E.U8 desc[UR20][R164.64], R7 ;  /* 0x00000007a4000986 */ /* 0x0083e2000c101114 */
[----:B------:R-:W-:-:S03]  /*31b80*/  LOP3.LUT P4, RZ, R19, 0x100, RZ, 0xc0, !PT ;  /* 0x0000010013ff7812 */ /* 0x000fc6000788c0ff */
[----:B0-----:R-:W2:Y:S01]  /*31b90*/  LDL.LU.64 R166, [R1+0xb68] ;  /* 0x000b680001a67983 */ /* 0x001ea20000300a00 */
[----:B-1----:R-:W-:-:S03]  /*31ba0*/  PRMT R7, R149, 0x7771, RZ ;  /* 0x0000777195077816 */ /* 0x002fc600000000ff */
[----:B------:R-:W3:Y:S04]  /*31bb0*/  LDL.LU.64 R164, [R1+0xb60] ;  /* 0x000b600001a47983 */ /* 0x000ee80000300a00 */
[----:B------:R0:W-:Y:S02]  /*31bc0*/  @P5 STG.E.U8 desc[UR20][R170.64], R7 ;  /* 0x00000007aa005986 */ /* 0x0001e4000c101114 */
[----:B0-----:R-:W-:Y:S02]  /*31bd0*/  PRMT R7, R149, 0x7772, RZ ;  /* 0x0000777295077816 */ /* 0x001fe400000000ff */
[----:B------:R-:W3:Y:S04]  /*31be0*/  LDL.LU.64 R170, [R1+0xb58] ;  /* 0x000b580001aa7983 */ /* 0x000ee80000300a00 */
[----:B------:R0:W-:Y:S01]  /*31bf0*/  @P4 STG.E.U8 desc[UR20][R168.64], R7 ;  /* 0x00000007a8004986 */ /* 0x0001e2000c101114 */
[----:B------:R-:W-:-:S02]  /*31c00*/  LOP3.LUT P4, RZ, R191, 0x4000, RZ, 0xc0, !PT ;  /* 0x00004000bfff7812 */ /* 0x000fc4000788c0ff */
[----:B------:R-:W-:Y:S01]  /*31c10*/  PRMT R149, R149, 0x7773, RZ ;  /* 0x0000777395957816 */ /* 0x000fe200000000ff */
[----:B0-----:R-:W3:Y:S10]  /*31c20*/  LDL.LU.64 R168, [R1+0xb50] ;  /* 0x000b500001a87983 */ /* 0x001ef40000300a00 */
[----:B------:R0:W-:Y:S01]  /*31c30*/  @P4 STG.E.U8 desc[UR20][R48.64], R149 ;  /* 0x0000009530004986 */ /* 0x0001e2000c101114 */
[----:B------:R-:W-:-:S02]  /*31c40*/  LOP3.LUT P4, RZ, R191, 0x2000, RZ, 0xc0, !PT ;  /* 0x00002000bfff7812 */ /* 0x000fc4000788c0ff */
[----:B------:R-:W-:Y:S01]  /*31c50*/  PRMT R7, R150, 0x7770, RZ ;  /* 0x0000777096077816 */ /* 0x000fe200000000ff */
[----:B0-----:R-:W3:Y:S10]  /*31c60*/  LDL.LU.64 R48, [R1+0xb48] ;  /* 0x000b480001307983 */ /* 0x001ef40000300a00 */
[----:B----4-:R0:W-:Y:S04]  /*31c70*/  @P4 STG.E.U8 desc[UR20][R50.64], R7 ;  /* 0x0000000732004986 */ /* 0x0101e8000c101114 */
[----:B0-----:R-:W4:Y:S01]  /*31c80*/  LDL.LU.64 R50, [R1+0xb40] ;  /* 0x000b400001327983 */ /* 0x001f220000300a00 */
[----:B------:R-:W-:-:S02]  /*31c90*/  LOP3.LUT P4, RZ, R191, 0x1000, RZ, 0xc0, !PT ;  /* 0x00001000bfff7812 */ /* 0x000fc4000788c0ff */
[----:B------:R-:W-:-:S11]  /*31ca0*/  PRMT R7, R150, 0x7771, RZ ;  /* 0x0000777196077816 */ /* 0x000fd600000000ff */
[----:B------:R0:W-:Y:S01]  /*31cb0*/  @P4 STG.E.U8 desc[UR20][R154.64], R7 ;  /* 0x000000079a004986 */ /* 0x0001e2000c101114 */
[----:B------:R-:W-:Y:S02]  /*31cc0*/  LOP3.LUT P4, RZ, R191, 0x800, RZ, 0xc0, !PT ;  /* 0x00000800bfff7812 */ /* 0x000fe4000788c0ff */
[----:B0-----:R-:W-:-:S11]  /*31cd0*/  PRMT R7, R150, 0x7772, RZ ;  /* 0x0000777296077816 */ /* 0x001fd600000000ff */
[----:B------:R0:W-:Y:S01]  /*31ce0*/  @P4 STG.E.U8 desc[UR20][R152.64], R7 ;  /* 0x0000000798004986 */ /* 0x0001e2000c101114 */
[----:B------:R-:W-:Y:S02]  /*31cf0*/  LOP3.LUT P4, RZ, R191, 0x400, RZ, 0xc0, !PT ;  /* 0x00000400bfff7812 */ /* 0x000fe4000788c0ff */
[----:B------:R-:W-:-:S11]  /*31d00*/  PRMT R150, R150, 0x7773, RZ ;  /* 0x0000777396967816 */ /* 0x000fd600000000ff */
[----:B------:R-:W-:Y:S01]  /*31d10*/  @P4 STG.E.U8 desc[UR20][R158.64], R150 ;  /* 0x000000969e004986 */ /* 0x000fe2000c101114 */
[----:B------:R-:W-:Y:S02]  /*31d20*/  LOP3.LUT P4, RZ, R191, 0x200, RZ, 0xc0, !PT ;  /* 0x00000200bfff7812 */ /* 0x000fe4000788c0ff */
[----:B0-----:R-:W-:-:S11]  /*31d30*/  PRMT R7, R151, 0x7770, RZ ;  /* 0x0000777097077816 */ /* 0x001fd600000000ff */
[----:B------:R0:W-:Y:S01]  /*31d40*/  @P4 STG.E.U8 desc[UR20][R156.64], R7 ;  /* 0x000000079c004986 */ /* 0x0001e2000c101114 */
[----:B------:R-:W-:Y:S02]  /*31d50*/  LOP3.LUT P4, RZ, R191, 0x100, RZ, 0xc0, !PT ;  /* 0x00000100bfff7812 */ /* 0x000fe4000788c0ff */
[----:B0-----:R-:W-:-:S11]  /*31d60*/  PRMT R7, R151, 0x7771, RZ ;  /* 0x0000777197077816 */ /* 0x001fd600000000ff */
[----:B------:R0:W-:Y:S01]  /*31d70*/  @P4 STG.E.U8 desc[UR20][R162.64], R7 ;  /* 0x00000007a2004986 */ /* 0x0001e2000c101114 */
[----:B------:R-:W-:Y:S02]  /*31d80*/  LOP3.LUT P4, RZ, R191, 0x80, RZ, 0xc0, !PT ;  /* 0x00000080bfff7812 */ /* 0x000fe4000788c0ff */
[C---:B------:R-:W-:Y:S02]  /*31d90*/  LOP3.LUT P3, RZ, R19.reuse, 0x4000000, RZ, 0xc0, !PT ;  /* 0x0400000013ff7812 */ /* 0x040fe4000786c0ff */
[C---:B------:R-:W-:Y:S02]  /*31da0*/  LOP3.LUT P6, RZ, R19.reuse, 0x8000000, RZ, 0xc0, !PT ;  /* 0x0800000013ff7812 */ /* 0x040fe400078cc0ff */
[----:B------:R-:W-:Y:S02]  /*31db0*/  LOP3.LUT P2, RZ, R19, 0x20000000, RZ, 0xc0, !PT ;  /* 0x2000000013ff7812 */ /* 0x000fe4000784c0ff */
[C---:B0-----:R-:W-:Y:S02]  /*31dc0*/  PRMT R7, R151.reuse, 0x7772, RZ ;  /* 0x0000777297077816 */ /* 0x041fe400000000ff */
[----:B------:R-:W-:-:S03]  /*31dd0*/  PRMT R151, R151, 0x7773, RZ ;  /* 0x0000777397977816 */ /* 0x000fc600000000ff */
[----:B------:R0:W-:Y:S01]  /*31de0*/  @P4 STG.E.U8 desc[UR20][R160.64], R7 ;  /* 0x00000007a0004986 */ /* 0x0001e2000c101114 */
[----:B------:R-:W-:-:S03]  /*31df0*/  LOP3.LUT P1, RZ, R18, 0x1, RZ, 0xc0, !PT ;  /* 0x0000000112ff7812 */ /* 0x000fc6000782c0ff */
[----:B--2---:R-:W-:Y:S01]  /*31e00*/  @P3 STG.E.U8 desc[UR20][R166.64], R151 ;  /* 0x00000097a6003986 */ /* 0x004fe2000c101114 */
[----:B0-----:R-:W-:-:S05]  /*31e10*/  PRMT R7, R144, 0x7770, RZ ;  /* 0x0000777090077816 */ /* 0x001fca00000000ff */
[----:B---3--:R0:W-:Y:S01]  /*31e20*/  @P6 STG.E.U8 desc[UR20][R164.64], R7 ;  /* 0x00000007a4006986 */ /* 0x0081e2000c101114 */
[C---:B------:R-:W-:Y:S02]  /*31e30*/  LOP3.LUT P0, RZ, R18.reuse, 0x4, RZ, 0xc0, !PT ;  /* 0x0000000412ff7812 */ /* 0x040fe4000780c0ff */
[----:B------:R-:W-:Y:S02]  /*31e40*/  LOP3.LUT P5, RZ, R18, 0x8, RZ, 0xc0, !PT ;  /* 0x0000000812ff7812 */ /* 0x000fe400078ac0ff */
[----:B0-----:R-:W-:-:S05]  /*31e50*/  PRMT R7, R144, 0x7771, RZ ;  /* 0x0000777190077816 */ /* 0x001fca00000000ff */
[----:B------:R0:W-:Y:S02]  /*31e60*/  @P2 STG.E.U8 desc[UR20][R170.64], R7 ;  /* 0x00000007aa002986 */ /* 0x0001e4000c101114 */
[C---:B0-----:R-:W-:Y:S02]  /*31e70*/  PRMT R7, R144.reuse, 0x7772, RZ ;  /* 0x0000777290077816 */ /* 0x041fe400000000ff */
[----:B------:R-:W-:-:S03]  /*31e80*/  PRMT R144, R144, 0x7773, RZ ;  /* 0x0000777390907816 */ /* 0x000fc600000000ff */
[----:B------:R0:W-:Y:S04]  /*31e90*/  @P1 STG.E.U8 desc[UR20][R168.64], R7 ;  /* 0x00000007a8001986 */ /* 0x0001e8000c101114 */
[----:B------:R-:W-:Y:S01]  /*31ea0*/  @P0 STG.E.U8 desc[UR20][R48.64], R144 ;  /* 0x0000009030000986 */ /* 0x000fe2000c101114 */
[----:B0-----:R-:W-:-:S05]  /*31eb0*/  PRMT R7, R145, 0x7770, RZ ;  /* 0x0000777091077816 */ /* 0x001fca00000000ff */
[----:B----4-:R0:W-:Y:S04]  /*31ec0*/  @P5 STG.E.U8 desc[UR20][R50.64], R7 ;  /* 0x0000000732005986 */ /* 0x0101e8000c101114 */
[----:B0-----:R-:W2:Y:S04]  /*31ed0*/  LDL.LU.64 R50, [R1+0xb38] ;  /* 0x000b380001327983 */ /* 0x001ea80000300a00 */
[----:B------:R-:W3:Y:S04]  /*31ee0*/  LDL.LU.64 R166, [R1+0xb30] ;  /* 0x000b300001a67983 */ /* 0x000ee80000300a00 */
[----:B------:R-:W4:Y:S04]  /*31ef0*/  LDL.LU.64 R164, [R1+0xb28] ;  /* 0x000b280001a47983 */ /* 0x000f280000300a00 */
[----:B------:R-:W4:Y:S04]  /*31f00*/  LDL.LU.64 R170, [R1+0xb20] ;  /* 0x000b200001aa7983 */ /* 0x000f280000300a00 */
[----:B------:R-:W4:Y:S01]  /*31f10*/  LDL.LU.64 R168, [R1+0xb18] ;  /* 0x000b180001a87983 */ /* 0x000f220000300a00 */
[----:B------:R-:W-:-:S03]  /*31f20*/  LOP3.LUT P2, RZ, R18, 0x20, RZ, 0xc0, !PT ;  /* 0x0000002012ff7812 */ /* 0x000fc6000784c0ff */
[----:B------:R-:W4:Y:S01]  /*31f30*/  LDL.LU.64 R48, [R1+0xb10] ;  /* 0x000b100001307983 */ /* 0x000f220000300a00 */
        /* <DEDUP_REMOVED lines=15> */
[----:B--2---:R0:W-:Y:S04]  /*32030*/  @P2 STG.E.U8 desc[UR20][R50.64], R7 ;  /* 0x0000000732002986 */ /* 0x0041e8000c101114 */
[----:B0-----:R-:W2:Y:S04]  /*32040*/  LDL.LU.64 R50, [R1+0xb08] ;  /* 0x000b080001327983 */ /* 0x001ea80000300a00 */
[----:B------:R-:W2:Y:S04]  /*32050*/  LDL.LU.64 R154, [R1+0xb00] ;  /* 0x000b0000019a7983 */ /* 0x000ea80000300a00 */
[----:B------:R-:W2:Y:S01]  /*32060*/  LDL.LU.64 R152, [R1+0xaf8] ;  /* 0x000af80001987983 */ /* 0x000ea20000300a00 */
[----:B------:R-:W-:-:S02]  /*32070*/  @P4 LOP3.LUT R191, R191, 0x8, RZ, 0xfc, !PT ;  /* 0x00000008bfbf4812 */ /* 0x000fc400078efcff */
[----:B------:R-:W-:Y:S01]  /*32080*/  LOP3.LUT P4, RZ, R18, 0x80000, RZ, 0xc0, !PT ;  /* 0x0008000012ff7812 */ /* 0x000fe2000788c0ff */
[----:B------:R-:W2:Y:S01]  /*32090*/  LDL.LU.64 R158, [R1+0xaf0] ;  /* 0x000af000019e7983 */ /* 0x000ea20000300a00 */
[----:B------:R-:W-:-:S03]  /*320a0*/  LOP3.LUT R191, R191, 0xffffffef, RZ, 0xc0, !PT ;  /* 0xffffffefbfbf7812 */ /* 0x000fc600078ec0ff */
[----:B------:R-:W2:Y:S01]  /*320b0*/  LDL.LU.64 R156, [R1+0xae8] ;  /* 0x000ae800019c7983 */ /* 0x000ea20000300a00 */
[----:B------:R-:W-:-:S03]  /*320c0*/  LOP3.LUT P1, RZ, R18, 0x100, RZ, 0xc0, !PT ;  /* 0x0000010012ff7812 */ /* 0x000fc6000782c0ff */
[----:B------:R-:W2:Y:S04]  /*320d0*/  LDL.LU.64 R162, [R1+0xae0] ;  /* 0x000ae00001a27983 */ /* 0x000ea80000300a00 */
[----:B------:R-:W-:Y:S01]  /*320e0*/  @P4 LOP3.LUT R191, R191, 0x10, RZ, 0xfc, !PT ;  /* 0x00000010bfbf4812 */ /* 0x000fe200078efcff */
[----:B------:R-:W2:Y:S01]  /*320f0*/  LDL.LU.64 R160, [R1+0xad8] ;  /* 0x000ad80001a07983 */ /* 0x000ea20000300a00 */
[C---:B------:R-:W-:Y:S02]  /*32100*/  LOP3.LUT P4, RZ, R18.reuse, 0x40000, RZ, 0xc0, !PT ;  /* 0x0004000012ff7812 */ /* 0x040fe4000788c0ff */
[----:B------:R-:W-:Y:S02]  /*32110*/  LOP3.LUT R191, R191, 0xffffffdf, RZ, 0xc0, !PT ;  /* 0xffffffdfbfbf7812 */ /* 0x000fe400078ec0ff */
[----:B------:R-:W-:-:S09]  /*32120*/  LOP3.LUT P0, RZ, R18, 0x400, RZ, 0xc0, !PT ;  /* 0x0000040012ff7812 */ /* 0x000fd2000780c0ff */
[----:B------:R-:W-:Y:S02]  /*32130*/  @P4 LOP3.LUT R191, R191, 0x20, RZ, 0xfc, !PT ;  /* 0x00000020bfbf4812 */ /* 0x000fe400078efcff */
[C---:B------:R-:W-:Y:S02]  /*32140*/  LOP3.LUT P4, RZ, R18.reuse, 0x10000, RZ, 0xc0, !PT ;  /* 0x0001000012ff7812 */ /* 0x040fe4000788c0ff */
[----:B------:R-:W-:Y:S02]  /*32150*/  LOP3.LUT P5, RZ, R18, 0x800, RZ, 0xc0, !PT ;  /* 0x0000080012ff7812 */ /* 0x000fe400078ac0ff */
[----:B------:R-:W-:Y:S02]  /*32160*/  LOP3.LUT R191, R191, 0xffffffbf, RZ, 0xc0, !PT ;  /* 0xffffffbfbfbf7812 */ /* 0x000fe400078ec0ff */
[C---:B------:R-:W-:Y:S02]  /*32170*/  PRMT R7, R145.reuse, 0x7772, RZ ;  /* 0x0000777291077816 */ /* 0x040fe400000000ff */
[----:B------:R-:W-:-:S03]  /*32180*/  PRMT R145, R145, 0x7773, RZ ;  /* 0x0000777391917816 */ /* 0x000fc600000000ff */
[----:B---3--:R0:W-:Y:S02]  /*32190*/  @P1 STG.E.U8 desc[UR20][R166.64], R7 ;  /* 0x00000007a6001986 */ /* 0x0081e4000c101114 */
[----:B------:R-:W-:Y:S02]  /*321a0*/  @P4 LOP3.LUT R191, R191, 0x40, RZ, 0xfc, !PT ;  /* 0x00000040bfbf4812 */ /* 0x000fe400078efcff */
[----:B------:R-:W-:Y:S01]  /*321b0*/  LOP3.LUT P4, RZ, R18, 0x2000, RZ, 0xc0, !PT ;  /* 0x0000200012ff7812 */ /* 0x000fe2000788c0ff */
[----:B----4-:R1:W-:Y:S01]  /*321c0*/  @P0 STG.E.U8 desc[UR20][R164.64], R145 ;  /* 0x00000091a4000986 */ /* 0x0103e2000c101114 */
[----:B0-----:R-:W-:-:S03]  /*321d0*/  PRMT R7, R146, 0x7770, RZ ;  /* 0x0000777092077816 */ /* 0x001fc600000000ff */
[----:B------:R-:W3:Y:S04]  /*321e0*/  LDL.LU.64 R166, [R1+0xad0] ;  /* 0x000ad00001a67983 */ /* 0x000ee80000300a00 */
[----:B------:R0:W-:Y:S04]  /*321f0*/  @P5 STG.E.U8 desc[UR20][R170.64], R7 ;  /* 0x00000007aa005986 */ /* 0x0001e8000c101114 */
[----:B-1----:R-:W4:Y:S01]  /*32200*/  LDL.LU.64 R164, [R1+0xac8] ;  /* 0x000ac80001a47983 */ /* 0x002f220000300a00 */
[----:B0-----:R-:W-:-:S03]  /*32210*/  PRMT R7, R146, 0x7771, RZ ;  /* 0x0000777192077816 */ /* 0x001fc600000000ff */
[----:B------:R-:W4:Y:S04]  /*32220*/  LDL.LU.64 R170, [R1+0xac0] ;  /* 0x000ac00001aa7983 */ /* 0x000f280000300a00 */
[----:B------:R0:W-:Y:S01]  /*32230*/  @P4 STG.E.U8 desc[UR20][R168.64], R7 ;  /* 0x00000007a8004986 */ /* 0x0001e2000c101114 */
[C---:B------:R-:W-:Y:S02]  /*32240*/  LOP3.LUT P4, RZ, R191.reuse, 0x40, RZ, 0xc0, !PT ;  /* 0x00000040bfff7812 */ /* 0x040fe4000788c0ff */
[----:B0-----:R-:W-:Y:S01]  /*32250*/  PRMT R7, R146, 0x7772, RZ ;  /* 0x0000777292077816 */ /* 0x001fe200000000ff */
[----:B------:R-:W4:Y:S10]  /*32260*/  LDL.LU.64 R168, [R1+0xab8] ;  /* 0x000ab80001a87983 */ /* 0x000f340000300a00 */
[----:B------:R0:W-:Y:S01]  /*32270*/  @P4 STG.E.U8 desc[UR20][R48.64], R7 ;  /* 0x0000000730004986 */ /* 0x0001e2000c101114 */
[----:B------:R-:W-:-:S02]  /*32280*/  LOP3.LUT P4, RZ, R191, 0x20, RZ, 0xc0, !PT ;  /* 0x00000020bfff7812 */ /* 0x000fc4000788c0ff */
[----:B------:R-:W-:Y:S01]  /*32290*/  PRMT R146, R146, 0x7773, RZ ;  /* 0x0000777392927816 */ /* 0x000fe200000000ff */
[----:B0-----:R-:W4:Y:S10]  /*322a0*/  LDL.LU.64 R48, [R1+0xab0] ;  /* 0x000ab00001307983 */ /* 0x001f340000300a00 */
[----:B--2---:R0:W-:Y:S04]  /*322b0*/  @P4 STG.E.U8 desc[UR20][R50.64], R146 ;  /* 0x0000009232004986 */ /* 0x0041e8000c101114 */
[----:B0-----:R-:W2:Y:S01]  /*322c0*/  LDL.LU.64 R50, [R1+0xaa8] ;  /* 0x000aa80001327983 */ /* 0x001ea20000300a00 */
[----:B------:R-:W-:-:S02]  /*322d0*/  LOP3.LUT P4, RZ, R191, 0x10, RZ, 0xc0, !PT ;  /* 0x00000010bfff7812 */ /* 0x000fc4000788c0ff */
[----:B------:R-:W-:-:S11]  /*322e0*/  PRMT R7, R147, 0x7770, RZ ;  /* 0x0000777093077816 */ /* 0x000fd600000000ff */
[----:B------:R0:W-:Y:S01]  /*322f0*/  @P4 STG.E.U8 desc[UR20][R154.64], R7 ;  /* 0x000000079a004986 */ /* 0x0001e2000c101114 */
[----:B------:R-:W-:Y:S02]  /*32300*/  LOP3.LUT P4, RZ, R191, 0x8, RZ, 0xc0, !PT ;  /* 0x00000008bfff7812 */ /* 0x000fe4000788c0ff */
[----:B0-----:R-:W-:-:S11]  /*32310*/  PRMT R7, R147, 0x7771, RZ ;  /* 0x0000777193077816 */ /* 0x001fd600000000ff */
        /* <DEDUP_REMOVED lines=8> */
[----:B0-----:R-:W-:Y:S02]  /*323a0*/  PRMT R7, R140, 0x7770, RZ ;  /* 0x000077708c077816 */ /* 0x001fe400000000ff */
[----:B------:R-:W-:-:S09]  /*323b0*/  LOP3.LUT P3, RZ, R17, 0x1, RZ, 0xc0, !PT ;  /* 0x0000000111ff7812 */ /* 0x000fd2000786c0ff */
[----:B------:R0:W-:Y:S01]  /*323c0*/  @P4 STG.E.U8 desc[UR20][R162.64], R7 ;  /* 0x00000007a2004986 */ /* 0x0001e2000c101114 */
[----:B------:R-:W-:Y:S02]  /*323d0*/  LOP3.LUT P4, RZ, R19, 0x80000000, RZ, 0xc0, !PT ;  /* 0x8000000013ff7812 */ /* 0x000fe4000788c0ff */
[C---:B------:R-:W-:Y:S02]  /*323e0*/  LOP3.LUT P6, RZ, R17.reuse, 0x4, RZ, 0xc0, !PT ;  /* 0x0000000411ff7812 */ /* 0x040fe400078cc0ff */
[----:B------:R-:W-:Y:S02]  /*323f0*/  LOP3.LUT P2, RZ, R17, 0x8, RZ, 0xc0, !PT ;  /* 0x0000000811ff7812 */ /* 0x000fe4000784c0ff */
[----:B0-----:R-:W-:-:S07]  /*32400*/  PRMT R7, R140, 0x7771, RZ ;  /* 0x000077718c077816 */ /* 0x001fce00000000ff */
[----:B------:R0:W-:Y:S01]  /*32410*/  @P4 STG.E.U8 desc[UR20][R160.64], R7 ;  /* 0x00000007a0004986 */ /* 0x0001e2000c101114 */
[----:B------:R-:W-:Y:S02]  /*32420*/  LOP3.LUT P1, RZ, R17, 0x20, RZ, 0xc0, !PT ;  /* 0x0000002011ff7812 */ /* 0x000fe4000782c0ff */
[C---:B0-----:R-:W-:Y:S02]  /*32430*/  PRMT R7, R140.reuse, 0x7772, RZ ;  /* 0x000077728c077816 */ /* 0x041fe400000000ff */
[----:B------:R-:W-:-:S03]  /*32440*/  PRMT R140, R140, 0x7773, RZ ;  /* 0x000077738c8c7816 */ /* 0x000fc600000000ff */
[----:B---3--:R0:W-:Y:S01]  /*32450*/  @P3 STG.E.U8 desc[UR20][R166.64], R7 ;  /* 0x00000007a6003986 */ /* 0x0081e2000c101114 */
[----:B------:R-:W-:-:S03]  /*32460*/  LOP3.LUT P0, RZ, R17, 0x100, RZ, 0xc0, !PT ;  /* 0x0000010011ff7812 */ /* 0x000fc6000780c0ff */
[----:B----4-:R-:W-:Y:S01]  /*32470*/  @P6 STG.E.U8 desc[UR20][R164.64], R140 ;  /* 0x0000008ca4006986 */ /* 0x010fe2000c101114 */
[----:B0-----:R-:W-:-:S05]  /*32480*/  PRMT R7, R141, 0x7770, RZ ;  /* 0x000077708d077816 */ /* 0x001fca00000000ff */
[----:B------:R0:W-:Y:S02]  /*32490*/  @P2 STG.E.U8 desc[UR20][R170.64], R7 ;  /* 0x00000007aa002986 */ /* 0x0001e4000c101114 */
[----:B0-----:R-:W-:-:S05]  /*324a0*/  PRMT R7, R141, 0x7771, RZ ;  /* 0x000077718d077816 */ /* 0x001fca00000000ff */
[----:B------:R0:W-:Y:S01]  /*324b0*/  @P1 STG.E.U8 desc[UR20][R168.64], R7 ;  /* 0x00000007a8001986 */ /* 0x0001e2000c101114 */
[----:B------:R-:W-:Y:S02]  /*324c0*/  LOP3.LUT P5, RZ, R17, 0x400, RZ, 0xc0, !PT ;  /* 0x0000040011ff7812 */ /* 0x000fe400078ac0ff */
[----:B0-----:R-:W-:-:S05]  /*324d0*/  PRMT R7, R141, 0x7772, RZ ;  /* 0x000077728d077816 */ /* 0x001fca00000000ff */
[----:B------:R0:W-:Y:S01]  /*324e0*/  @P0 STG.E.U8 desc[UR20][R48.64], R7 ;  /* 0x0000000730000986 */ /* 0x0001e2000c101114 */
[----:B------:R-:W-:-:S03]  /*324f0*/  PRMT R141, R141, 0x7773, RZ ;  /* 0x000077738d8d7816 */ /* 0x000fc600000000ff */
[----:B0-----:R-:W3:Y:S04]  /*32500*/  LDL.LU.64 R48, [R1+0xaa0] ;  /* 0x000aa00001307983 */ /* 0x001ee80000300a00 */
[----:B--2---:R0:W-:Y:S04]  /*32510*/  @P5 STG.E.U8 desc[UR20][R50.64], R141 ;  /* 0x0000008d32005986 */ /* 0x0041e8000c101114 */
[----:B0-----:R-:W2:Y:S04]  /*32520*/  LDL.LU.64 R50, [R1+0xa98] ;  /* 0x000a980001327983 */ /* 0x001ea80000300a00 */
[----:B------:R-:W4:Y:S04]  /*32530*/  LDL.LU.64 R152, [R1+0xa90] ;  /* 0x000a900001987983 */ /* 0x000f280000300a00 */
[----:B------:R-:W4:Y:S04]  /*32540*/  LDL.LU.64 R158, [R1+0xa88] ;  /* 0x000a8800019e7983 */ /* 0x000f280000300a00 */
[----:B------:R-:W4:Y:S04]  /*32550*/  LDL.LU.64 R156, [R1+0xa80] ;  /* 0x000a8000019c7983 */ /* 0x000f280000300a00 */
[----:B------:R-:W4:Y:S04]  /*32560*/  LDL.LU.64 R162, [R1+0xa78] ;  /* 0x000a780001a27983 */ /* 0x000f280000300a00 */
[----:B------:R-:W4:Y:S04]  /*32570*/  LDL.LU.64 R160, [R1+0xa70] ;  /* 0x000a700001a07983 */ /* 0x000f280000300a00 */
[----:B------:R-:W4:Y:S04]  /*32580*/  LDL.LU.64 R166, [R1+0xa68] ;  /* 0x000a680001a67983 */ /* 0x000f280000300a00 */
[----:B------:R-:W4:Y:S04]  /*32590*/  LDL.LU.64 R164, [R1+0xa60] ;  /* 0x000a600001a47983 */ /* 0x000f280000300a00 */
[----:B------:R-:W4:Y:S01]  /*325a0*/  LDL.LU.64 R170, [R1+0xa58] ;  /* 0x000a580001aa7983 */ /* 0x000f220000300a00 */
[----:B------:R-:W-:-:S03]  /*325b0*/  LOP3.LUT P2, RZ, R17, 0x800, RZ, 0xc0, !PT ;  /* 0x0000080011ff7812 */ /* 0x000fc6000784c0ff */
[----:B------:R-:W4:Y:S01]  /*325c0*/  LDL.LU.64 R168, [R1+0xa50] ;  /* 0x000a500001a87983 */ /* 0x000f220000300a00 */
[----:B------:R-:W-:Y:S02]  /*325d0*/  PRMT R7, R142, 0x7770, RZ ;  /* 0x000077708e077816 */ /* 0x000fe400000000ff */
[----:B------:R-:W-:Y:S02]  /*325e0*/  LOP3.LUT P1, RZ, R17, 0x2000, RZ, 0xc0, !PT ;  /* 0x0000200011ff7812 */ /* 0x000fe4000782c0ff */
[----:B------:R-:W-:Y:S02]  /*325f0*/  LOP3.LUT P4, RZ, R3, 0x8, RZ, 0xc0, !PT ;  /* 0x0000000803ff7812 */ /* 0x000fe4000788c0ff */
[----:B------:R-:W-:-:S11]  /*32600*/  LOP3.LUT R19, R19, 0xff7fffff, RZ, 0xc0, !PT ;  /* 0xff7fffff13137812 */ /* 0x000fd600078ec0ff */
[----:B------:R-:W-:Y:S02]  /*32610*/  @P4 LOP3.LUT R19, R19, 0x800000, RZ, 0xfc, !PT ;  /* 0x0080000013134812 */ /* 0x000fe400078efcff */
[----:B------:R-:W-:Y:S02]  /*32620*/  LOP3.LUT P4, RZ, R3, 0x100, RZ, 0xc0, !PT ;  /* 0x0000010003ff7812 */ /* 0x000fe4000788c0ff */
[----:B------:R-:W-:Y:S01]  /*32630*/  LOP3.LUT R19, R19, 0xfeffffff, RZ, 0xc0, !PT ;  /* 0xfeffffff13137812 */ /* 0x000fe200078ec0ff */
[----:B---3--:R0:W-:Y:S04]  /*32640*/  @P2 STG.E.U8 desc[UR20][R48.64], R7 ;  /* 0x0000000730002986 */ /* 0x0081e8000c101114 */
[----:B0-----:R-:W3:Y:S01]  /*32650*/  LDL.LU.64 R48, [R1+0xa48] ;  /* 0x000a480001307983 */ /* 0x001ee20000300a00 */
[----:B------:R-:W-:-:S05]  /*32660*/  PRMT R7, R142, 0x7771, RZ ;  /* 0x000077718e077816 */ /* 0x000fca00000000ff */
[----:B------:R-:W-:Y:S02]  /*32670*/  @P4 LOP3.LUT R19, R19, 0x1000000, RZ, 0xfc, !PT ;  /* 0x0100000013134812 */ /* 0x000fe400078efcff */
[----:B------:R-:W-:Y:S02]  /*32680*/  LOP3.LUT P4, RZ, R3, 0x20, RZ, 0xc0, !PT ;  /* 0x0000002003ff7812 */ /* 0x000fe4000788c0ff */
[----:B------:R-:W-:-:S11]  /*32690*/  LOP3.LUT R19, R19, 0xfdffffff, RZ, 0xc0, !PT ;  /* 0xfdffffff13137812 */ /* 0x000fd600078ec0ff */
[----:B------:R-:W-:Y:S02]  /*326a0*/  @P4 LOP3.LUT R19, R19, 0x2000000, RZ, 0xfc, !PT ;  /* 0x0200000013134812 */ /* 0x000fe400078efcff */
[----:B------:R-:W-:Y:S01]  /*326b0*/  LOP3.LUT P4, RZ, R2, 0x2000, RZ, 0xc0, !PT ;  /* 0x0000200002ff7812 */ /* 0x000fe2000788c0ff */
[----:B--2---:R0:W-:Y:S04]  /*326c0*/  @P1 STG.E.U8 desc[UR20][R50.64], R7 ;  /* 0x0000000732001986 */ /* 0x0041e8000c101114 */
[----:B0-----:R-:W2:Y:S01]  /*326d0*/  LDL.LU.64 R50, [R1+0xa40] ;  /* 0x000a400001327983 */ /* 0x001ea20000300a00 */
[----:B------:R-:W-:-:S07]  /*326e0*/  LOP3.LUT R19, R19, 0xfbffffff, RZ, 0xc0, !PT ;  /* 0xfbffffff13137812 */ /* 0x000fce00078ec0ff */
        /* <DEDUP_REMOVED lines=13> */
[----:B------:R-:W-:Y:S02]  /*327c0*/  LOP3.LUT P5, RZ, R17, 0x40000, RZ, 0xc0, !PT ;  /* 0x0004000011ff7812 */ /* 0x000fe400078ac0ff */
[----:B------:R-:W-:-:S07]  /*327d0*/  PRMT R7, R142, 0x7772, RZ ;  /* 0x000077728e077816 */ /* 0x000fce00000000ff */
[----:B------:R-:W-:Y:S02]  /*327e0*/  @P4 LOP3.LUT R19, R19, 0x40000000, RZ, 0xfc, !PT ;  /* 0x4000000013134812 */ /* 0x000fe400078efcff */
[----:B------:R-:W-:Y:S01]  /*327f0*/  LOP3.LUT P4, RZ, R3, 0x200, RZ, 0xc0, !PT ;  /* 0x0000020003ff7812 */ /* 0x000fe2000788c0ff */
[----:B----4-:R0:W-:Y:S01]  /*32800*/  @P0 STG.E.U8 desc[UR20][R152.64], R7 ;  /* 0x0000000798000986 */ /* 0x0101e2000c101114 */
[----:B------:R-:W-:-:S05]  /*32810*/  PRMT R142, R142, 0x7773, RZ ;  /* 0x000077738e8e7816 */ /* 0x000fca00000000ff */
[----:B------:R-:W-:Y:S01]  /*32820*/  @P5 STG.E.U8 desc[UR20][R158.64], R142 ;  /* 0x0000008e9e005986 */ /* 0x000fe2000c101114 */
[----:B0-----:R-:W-:-:S05]  /*32830*/  PRMT R7, R143, 0x7770, RZ ;  /* 0x000077708f077816 */ /* 0x001fca00000000ff */
        /* <DEDUP_REMOVED lines=21> */
[----:B---3--:R-:W-:Y:S01]  /*32990*/  @P4 STG.E.U8 desc[UR20][R48.64], R136 ;  /* 0x0000008830004986 */ /* 0x008fe2000c101114 */
[----:B------:R-:W-:Y:S02]  /*329a0*/  LOP3.LUT P4, RZ, R19, 0x800000, RZ, 0xc0, !PT ;  /* 0x0080000013ff7812 */ /* 0x000fe4000788c0ff */
[----:B0-----:R-:W-:Y:S02]  /*329b0*/  PRMT R7, R137, 0x7770, RZ ;  /* 0x0000777089077816 */ /* 0x001fe400000000ff */
[----:B------:R-:W-:Y:S02]  /*329c0*/  LOP3.LUT R19, R19, 0xffff7fff, RZ, 0xc0, !PT ;  /* 0xffff7fff13137812 */ /* 0x000fe400078ec0ff */
[C---:B------:R-:W-:Y:S02]  /*329d0*/  LOP3.LUT P3, RZ, R3.reuse, 0x40, RZ, 0xc0, !PT ;  /* 0x0000004003ff7812 */ /* 0x040fe4000786c0ff */
[C---:B------:R-:W-:Y:S02]  /*329e0*/  LOP3.LUT P6, RZ, R3.reuse, 0x2, RZ, 0xc0, !PT ;  /* 0x0000000203ff7812 */ /* 0x040fe400078cc0ff */
[----:B------:R-:W-:-:S02]  /*329f0*/  LOP3.LUT P2, RZ, R3, 0x10, RZ, 0xc0, !PT ;  /* 0x0000001003ff7812 */ /* 0x000fc4000784c0ff */
[C---:B------:R-:W-:Y:S02]  /*32a00*/  LOP3.LUT P1, RZ, R3.reuse, 0x40000, RZ, 0xc0, !PT ;  /* 0x0004000003ff7812 */ /* 0x040fe4000782c0ff */
[C---:B------:R-:W-:Y:S01]  /*32a10*/  LOP3.LUT P0, RZ, R3.reuse, 0x100000, RZ, 0xc0, !PT ;  /* 0x0010000003ff7812 */ /* 0x040fe2000780c0ff */
[----:B--2---:R0:W-:Y:S01]  /*32a20*/  @P4 STG.E.U8 desc[UR20][R50.64], R7 ;  /* 0x0000000732004986 */ /* 0x0041e2000c101114 */
[----:B------:R-:W-:Y:S02]  /*32a30*/  LOP3.LUT P4, RZ, R3, 0x1000000, RZ, 0xc0, !PT ;  /* 0x0100000003ff7812 */ /* 0x000fe4000788c0ff */
[----:B0-----:R-:W-:Y:S01]  /*32a40*/  PRMT R7, R137, 0x7771, RZ ;  /* 0x0000777189077816 */ /* 0x001fe200000000ff */
[----:B------:R-:W2:Y:S10]  /*32a50*/  LDL.LU.64 R50, [R1+0xa38] ;  /* 0x000a380001327983 */ /* 0x000eb40000300a00 */
[----:B------:R-:W-:-:S02]  /*32a60*/  @P4 LOP3.LUT R19, R19, 0x8000, RZ, 0xfc, !PT ;  /* 0x0000800013134812 */ /* 0x000fc400078efcff */
[----:B------:R-:W-:Y:S01]  /*32a70*/  LOP3.LUT P4, RZ, R3, 0x800000, RZ, 0xc0, !PT ;  /* 0x0080000003ff7812 */ /* 0x000fe2000788c0ff */
[----:B------:R0:W-:Y:S01]  /*32a80*/  @P3 STG.E.U8 desc[UR20][R234.64], R7 ;  /* 0x00000007ea003986 */ /* 0x0001e2000c101114 */
[----:B------:R-:W-:Y:S02]  /*32a90*/  LOP3.LUT R19, R19, 0xfffeffff, RZ, 0xc0, !PT ;  /* 0xfffeffff13137812 */ /* 0x000fe400078ec0ff */
[----:B------:R-:W-:Y:S01]  /*32aa0*/  LOP3.LUT P5, RZ, R3, 0x10000, RZ, 0xc0, !PT ;  /* 0x0001000003ff7812 */ /* 0x000fe200078ac0ff */
[----:B------:R-:W3:Y:S01]  /*32ab0*/  LDL.LU.64 R166, [R1+0xa30] ;  /* 0x000a300001a67983 */ /* 0x000ee20000300a00 */
[----:B0-----:R-:W-:-:S03]  /*32ac0*/  PRMT R7, R137, 0x7772, RZ ;  /* 0x0000777289077816 */ /* 0x001fc600000000ff */
[----:B------:R-:W4:Y:S04]  /*32ad0*/  LDL.LU.64 R164, [R1+0xa28] ;  /* 0x000a280001a47983 */ /* 0x000f280000300a00 */
[----:B------:R-:W-:Y:S02]  /*32ae0*/  @P4 LOP3.LUT R19, R19, 0x10000, RZ, 0xfc, !PT ;  /* 0x0001000013134812 */ /* 0x000fe400078efcff */
[----:B------:R-:W-:Y:S01]  /*32af0*/  LOP3.LUT P4, RZ, R17, 0x800000, RZ, 0xc0, !PT ;  /* 0x0080000011ff7812 */ /* 0x000fe2000788c0ff */
[----:B------:R0:W-:Y:S01]  /*32b00*/  @P6 STG.E.U8 desc[UR20][R232.64], R7 ;  /* 0x00000007e8006986 */ /* 0x0001e2000c101114 */
[----:B------:R-:W-:Y:S02]  /*32b10*/  LOP3.LUT R19, R19, 0xfffdffff, RZ, 0xc0, !PT ;  /* 0xfffdffff13137812 */ /* 0x000fe400078ec0ff */
[----:B------:R-:W-:Y:S01]  /*32b20*/  PRMT R137, R137, 0x7773, RZ ;  /* 0x0000777389897816 */ /* 0x000fe200000000ff */
[----:B------:R-:W4:Y:S08]  /*32b30*/  LDL.LU.64 R170, [R1+0xa20] ;  /* 0x000a200001aa7983 */ /* 0x000f300000300a00 */
[----:B------:R-:W-:-:S02]  /*32b40*/  @P4 LOP3.LUT R19, R19, 0x20000, RZ, 0xfc, !PT ;  /* 0x0002000013134812 */ /* 0x000fc400078efcff */
[----:B0-----:R-:W-:Y:S01]  /*32b50*/  PRMT R7, R138, 0x7770, RZ ;  /* 0x000077708a077816 */ /* 0x001fe200000000ff */
[----:B------:R-:W-:Y:S01]  /*32b60*/  @P2 STG.E.U8 desc[UR20][R230.64], R137 ;  /* 0x00000089e6002986 */ /* 0x000fe2000c101114 */
[----:B------:R-:W-:Y:S02]  /*32b70*/  LOP3.LUT P4, RZ, R17, 0x400000, RZ, 0xc0, !PT ;  /* 0x0040000011ff7812 */ /* 0x000fe4000788c0ff */
[----:B------:R-:W-:Y:S01]  /*32b80*/  LOP3.LUT R19, R19, 0xfffbffff, RZ, 0xc0, !PT ;  /* 0xfffbffff13137812 */ /* 0x000fe200078ec0ff */
[----:B------:R-:W4:Y:S04]  /*32b90*/  LDL.LU.64 R168, [R1+0xa18] ;  /* 0x000a180001a87983 */ /* 0x000f280000300a00 */
[----:B------:R0:W-:Y:S06]  /*32ba0*/  @P1 STG.E.U8 desc[UR20][R228.64], R7 ;  /* 0x00000007e4001986 */ /* 0x0001ec000c101114 */
[----:B------:R-:W-:Y:S01]  /*32bb0*/  @P4 LOP3.LUT R19, R19, 0x40000, RZ, 0xfc, !PT ;  /* 0x0004000013134812 */ /* 0x000fe200078efcff */
[----:B------:R-:W4:Y:S01]  /*32bc0*/  LDL.LU.64 R48, [R1+0xa10] ;  /* 0x000a100001307983 */ /* 0x000f220000300a00 */
        /* <DEDUP_REMOVED lines=8> */
[----:B0-----:R-:W-:Y:S02]  /*32c50*/  PRMT R7, R138, 0x7771, RZ ;  /* 0x000077718a077816 */ /* 0x001fe400000000ff */
[C---:B------:R-:W-:Y:S02]  /*32c60*/  LOP3.LUT P2, RZ, R3.reuse, 0x80000, RZ, 0xc0, !PT ;  /* 0x0008000003ff7812 */ /* 0x040fe4000784c0ff */
[----:B------:R-:W-:Y:S01]  /*32c70*/  LOP3.LUT P1, RZ, R3, 0x8000, RZ, 0xc0, !PT ;  /* 0x0000800003ff7812 */ /* 0x000fe2000782c0ff */
[----:B------:R0:W-:Y:S04]  /*32c80*/  @P0 STG.E.U8 desc[UR20][R226.64], R7 ;  /* 0x00000007e2000986 */ /* 0x0001e8000c101114 */
[----:B------:R-:W-:-:S02]  /*32c90*/  @P4 LOP3.LUT R19, R19, 0x200000, RZ, 0xfc, !PT ;  /* 0x0020000013134812 */ /* 0x000fc400078efcff */
[----:B------:R-:W-:Y:S02]  /*32ca0*/  LOP3.LUT P4, RZ, R17, 0x100000, RZ, 0xc0, !PT ;  /* 0x0010000011ff7812 */ /* 0x000fe4000788c0ff */
[----:B------:R-:W-:Y:S02]  /*32cb0*/  LOP3.LUT P0, RZ, R3, 0x20000, RZ, 0xc0, !PT ;  /* 0x0002000003ff7812 */ /* 0x000fe4000780c0ff */
[C---:B0-----:R-:W-:Y:S02]  /*32cc0*/  PRMT R7, R138.reuse, 0x7772, RZ ;  /* 0x000077728a077816 */ /* 0x041fe400000000ff */
[----:B------:R-:W-:Y:S02]  /*32cd0*/  PRMT R138, R138, 0x7773, RZ ;  /* 0x000077738a8a7816 */ /* 0x000fe400000000ff */
[----:B------:R-:W-:Y:S01]  /*32ce0*/  LOP3.LUT R19, R19, 0xffbfffff, RZ, 0xc0, !PT ;  /* 0xffbfffff13137812 */ /* 0x000fe200078ec0ff */
[----:B------:R0:W-:Y:S01]  /*32cf0*/  @P5 STG.E.U8 desc[UR20][R224.64], R7 ;  /* 0x00000007e0005986 */ /* 0x0001e2000c101114 */
[----:B------:R-:W-:-:S03]  /*32d00*/  LOP3.LUT P5, RZ, R2, 0x800, RZ, 0xc0, !PT ;  /* 0x0000080002ff7812 */ /* 0x000fc600078ac0ff */
[----:B------:R-:W-:Y:S01]  /*32d10*/  @P4 LOP3.LUT R19, R19, 0x400000, RZ, 0xfc, !PT ;  /* 0x0040000013134812 */ /* 0x000fe200078efcff */
[----:B------:R-:W-:Y:S01]  /*32d20*/  @P2 STG.E.U8 desc[UR20][R222.64], R138 ;  /* 0x0000008ade002986 */ /* 0x000fe2000c101114 */
[----:B------:R-:W-:Y:S02]  /*32d30*/  LOP3.LUT P4, RZ, R2, 0x100, RZ, 0xc0, !PT ;  /* 0x0000010002ff7812 */ /* 0x000fe4000788c0ff */
[----:B0-----:R-:W-:-:S05]  /*32d40*/  PRMT R7, R139, 0x7770, RZ ;  /* 0x000077708b077816 */ /* 0x001fca00000000ff */
[----:B------:R0:W-:Y:S02]  /*32d50*/  @P1 STG.E.U8 desc[UR20][R220.64], R7 ;  /* 0x00000007dc001986 */ /* 0x0001e4000c101114 */
[----:B0-----:R-:W-:-:S05]  /*32d60*/  PRMT R7, R139, 0x7771, RZ ;  /* 0x000077718b077816 */ /* 0x001fca00000000ff */
[----:B------:R0:W-:Y:S02]  /*32d70*/  @P0 STG.E.U8 desc[UR20][R218.64], R7 ;  /* 0x00000007da000986 */ /* 0x0001e4000c101114 */
[C---:B0-----:R-:W-:Y:S02]  /*32d80*/  PRMT R7, R139.reuse, 0x7772, RZ ;  /* 0x000077728b077816 */ /* 0x041fe400000000ff */
[----:B------:R-:W-:-:S03]  /*32d90*/  PRMT R139, R139, 0x7773, RZ ;  /* 0x000077738b8b7816 */ /* 0x000fc600000000ff */
[----:B------:R0:W-:Y:S04]  /*32da0*/  @P5 STG.E.U8 desc[UR20][R216.64], R7 ;  /* 0x00000007d8005986 */ /* 0x0001e8000c101114 */
        /* <DEDUP_REMOVED lines=41> */
[----:B0-----:R-:W-:-:S07]  /*33040*/  PRMT R7, R134, 0x7770, RZ ;  /* 0x0000777086077816 */ /* 0x001fce00000000ff */
[----:B------:R-:W-:Y:S02]  /*33050*/  @P4 LOP3.LUT R19, R19, 0x800, RZ, 0xfc, !PT ;  /* 0x0000080013134812 */ /* 0x000fe400078efcff */
[----:B------:R-:W-:Y:S01]  /*33060*/  LOP3.LUT P4, RZ, R3, 0x40000000, RZ, 0xc0, !PT ;  /* 0x4000000003ff7812 */ /* 0x000fe2000788c0ff */
[----:B------:R0:W-:Y:S01]  /*33070*/  @P3 STG.E.U8 desc[UR20][R196.64], R7 ;  /* 0x00000007c4003986 */ /* 0x0001e2000c101114 */
[----:B------:R-:W-:Y:S02]  /*33080*/  LOP3.LUT P2, RZ, R17, 0x4000000, RZ, 0xc0, !PT ;  /* 0x0400000011ff7812 */ /* 0x000fe4000784c0ff */
[----:B------:R-:W-:Y:S02]  /*33090*/  LOP3.LUT R19, R19, 0xffffefff, RZ, 0xc0, !PT ;  /* 0xffffefff13137812 */ /* 0x000fe400078ec0ff */
[----:B------:R-:W-:Y:S02]  /*330a0*/  LOP3.LUT P1, RZ, R17, 0x8000000, RZ, 0xc0, !PT ;  /* 0x0800000011ff7812 */ /* 0x000fe4000782c0ff */
[----:B------:R-:W-:-:S02]  /*330b0*/  LOP3.LUT P0, RZ, R3, 0x4000000, RZ, 0xc0, !PT ;  /* 0x0400000003ff7812 */ /* 0x000fc4000780c0ff */
[----:B0-----:R-:W-:-:S03]  /*330c0*/  PRMT R7, R134, 0x7771, RZ ;  /* 0x0000777186077816 */ /* 0x001fc600000000ff */
[----:B------:R-:W-:Y:S02]  /*330d0*/  @P4 LOP3.LUT R19, R19, 0x1000, RZ, 0xfc, !PT ;  /* 0x0000100013134812 */ /* 0x000fe400078efcff */
[C---:B------:R-:W-:Y:S01]  /*330e0*/  LOP3.LUT P4, RZ, R3.reuse, 0x20000000, RZ, 0xc0, !PT ;  /* 0x2000000003ff7812 */ /* 0x040fe2000788c0ff */
[----:B------:R0:W-:Y:S01]  /*330f0*/  @P6 STG.E.U8 desc[UR20][R194.64], R7 ;  /* 0x00000007c2006986 */ /* 0x0001e2000c101114 */
[----:B------:R-:W-:Y:S02]  /*33100*/  LOP3.LUT P5, RZ, R3, 0x2000000, RZ, 0xc0, !PT ;  /* 0x0200000003ff7812 */ /* 0x000fe400078ac0ff */
[----:B------:R-:W-:Y:S02]  /*33110*/  LOP3.LUT R19, R19, 0xffffdfff, RZ, 0xc0, !PT ;  /* 0xffffdfff13137812 */ /* 0x000fe400078ec0ff */
[C---:B0-----:R-:W-:Y:S02]  /*33120*/  PRMT R7, R134.reuse, 0x7772, RZ ;  /* 0x0000777286077816 */ /* 0x041fe400000000ff */
[----:B------:R-:W-:-:S03]  /*33130*/  PRMT R134, R134, 0x7773, RZ ;  /* 0x0000777386867816 */ /* 0x000fc600000000ff */
[----:B------:R0:W-:Y:S01]  /*33140*/  @P2 STG.E.U8 desc[UR20][R192.64], R7 ;  /* 0x00000007c0002986 */ /* 0x0001e2000c101114 */
[----:B------:R-:W-:-:S03]  /*33150*/  LOP3.LUT P2, RZ, R17, 0x10000000, RZ, 0xc0, !PT ;  /* 0x1000000011ff7812 */ /* 0x000fc6000784c0ff */
[----:B------:R-:W-:Y:S01]  /*33160*/  @P1 STG.E.U8 desc[UR20][R188.64], R134 ;  /* 0x00000086bc001986 */ /* 0x000fe2000c101114 */
[----:B------:R-:W-:Y:S02]  /*33170*/  @P4 LOP3.LUT R19, R19, 0x2000, RZ, 0xfc, !PT ;  /* 0x0000200013134812 */ /* 0x000fe400078efcff */
[----:B0-----:R-:W-:Y:S02]  /*33180*/  PRMT R7, R135, 0x7770, RZ ;  /* 0x0000777087077816 */ /* 0x001fe400000000ff */
[----:B------:R-:W-:-:S03]  /*33190*/  LOP3.LUT P4, RZ, R17, 0x80000000, RZ, 0xc0, !PT ;  /* 0x8000000011ff7812 */ /* 0x000fc6000788c0ff */
[----:B------:R0:W-:Y:S01]  /*331a0*/  @P0 STG.E.U8 desc[UR20][R186.64], R7 ;  /* 0x00000007ba000986 */ /* 0x0001e2000c101114 */
[----:B------:R-:W-:Y:S02]  /*331b0*/  LOP3.LUT P1, RZ, R17, 0x20000000, RZ, 0xc0, !PT ;  /* 0x2000000011ff7812 */ /* 0x000fe4000782c0ff */
[----:B------:R-:W-:Y:S02]  /*331c0*/  LOP3.LUT P0, RZ, R3, 0x8000000, RZ, 0xc0, !PT ;  /* 0x0800000003ff7812 */ /* 0x000fe4000780c0ff */
[----:B0-----:R-:W-:-:S05]  /*331d0*/  PRMT R7, R135, 0x7771, RZ ;  /* 0x0000777187077816 */ /* 0x001fca00000000ff */
[----:B------:R0:W-:Y:S01]  /*331e0*/  @P5 STG.E.U8 desc[UR20][R184.64], R7 ;  /* 0x00000007b8005986 */ /* 0x0001e2000c101114 */
[----:B------:R-:W-:Y:S02]  /*331f0*/  LOP3.LUT P5, RZ, R3, 0x10000000, RZ, 0xc0, !PT ;  /* 0x1000000003ff7812 */ /* 0x000fe400078ac0ff */
[----:B------:R-:W-:Y:S02]  /*33200*/  LOP3.LUT R19, R19, 0xffffbfff, RZ, 0xc0, !PT ;  /* 0xffffbfff13137812 */ /* 0x000fe400078ec0ff */
[C---:B0-----:R-:W-:Y:S02]  /*33210*/  PRMT R7, R135.reuse, 0x7772, RZ ;  /* 0x0000777287077816 */ /* 0x041fe400000000ff */
[----:B------:R-:W-:-:S03]  /*33220*/  PRMT R135, R135, 0x7773, RZ ;  /* 0x0000777387877816 */ /* 0x000fc600000000ff */
[----:B------:R0:W-:Y:S01]  /*33230*/  @P2 STG.E.U8 desc[UR20][R182.64], R7 ;  /* 0x00000007b6002986 */ /* 0x0001e2000c101114 */
[----:B------:R-:W-:Y:S02]  /*33240*/  @P4 LOP3.LUT R19, R19, 0x4000, RZ, 0xfc, !PT ;  /* 0x0000400013134812 */ /* 0x000fe400078efcff */
[----:B------:R-:W-:Y:S01]  /*33250*/  LOP3.LUT P4, RZ, R17, 0x40000000, RZ, 0xc0, !PT ;  /* 0x4000000011ff7812 */ /* 0x000fe2000788c0ff */
[----:B------:R-:W-:Y:S01]  /*33260*/  @P1 STG.E.U8 desc[UR20][R180.64], R135 ;  /* 0x00000087b4001986 */ /* 0x000fe2000c101114 */
[----:B0-----:R-:W-:-:S05]  /*33270*/  PRMT R7, R128, 0x7770, RZ ;  /* 0x0000777080077816 */ /* 0x001fca00000000ff */
[----:B------:R0:W-:Y:S02]  /*33280*/  @P0 STG.E.U8 desc[UR20][R178.64], R7 ;  /* 0x00000007b2000986 */ /* 0x0001e4000c101114 */
[----:B0-----:R-:W-:-:S05]  /*33290*/  PRMT R7, R128, 0x7771, RZ ;  /* 0x0000777180077816 */ /* 0x001fca00000000ff */
[----:B------:R0:W-:Y:S02]  /*332a0*/  @P5 STG.E.U8 desc[UR20][R176.64], R7 ;  /* 0x00000007b0005986 */ /* 0x0001e4000c101114 */
[----:B0-----:R-:W-:-:S05]  /*332b0*/  PRMT R7, R128, 0x7772, RZ ;  /* 0x0000777280077816 */ /* 0x001fca00000000ff */
        /* <DEDUP_REMOVED lines=30> */
[----:B------:R-:W-:Y:S01]  /*334a0*/  @P3 STG.E.U8 desc[UR20][R28.64], R130 ;  /* 0x000000821c003986 */ /* 0x000fe2000c101114 */
[----:B0-----:R-:W-:-:S05]  /*334b0*/  PRMT R7, R131, 0x7770, RZ ;  /* 0x0000777083077816 */ /* 0x001fca00000000ff */
[----:B------:R0:W-:Y:S01]  /*334c0*/  @P6 STG.E.U8 desc[UR20][R26.64], R7 ;  /* 0x000000071a006986 */ /* 0x0001e2000c101114 */
[C---:B------:R-:W-:Y:S02]  /*334d0*/  LOP3.LUT P0, RZ, R2.reuse, 0x40, RZ, 0xc0, !PT ;  /* 0x0000004002ff7812 */ /* 0x040fe4000780c0ff */
[----:B------:R-:W-:Y:S02]  /*334e0*/  LOP3.LUT P5, RZ, R2, 0x80, RZ, 0xc0, !PT ;  /* 0x0000008002ff7812 */ /* 0x000fe400078ac0ff */
[----:B0-----:R-:W-:-:S05]  /*334f0*/  PRMT R7, R131, 0x7771, RZ ;  /* 0x0000777183077816 */ /* 0x001fca00000000ff */
[----:B------:R0:W-:Y:S01]  /*33500*/  @P2 STG.E.U8 desc[UR20][R24.64], R7 ;  /* 0x0000000718002986 */ /* 0x0001e2000c101114 */
[----:B------:R-:W-:Y:S02]  /*33510*/  LOP3.LUT P2, RZ, R2, 0x200, RZ, 0xc0, !PT ;  /* 0x0000020002ff7812 */ /* 0x000fe4000784c0ff */
[C---:B0-----:R-:W-:Y:S02]  /*33520*/  PRMT R7, R131.reuse, 0x7772, RZ ;  /* 0x0000777283077816 */ /* 0x041fe400000000ff */
[----:B------:R-:W-:-:S03]  /*33530*/  PRMT R131, R131, 0x7773, RZ ;  /* 0x0000777383837816 */ /* 0x000fc600000000ff */
[----:B------:R0:W-:Y:S04]  /*33540*/  @P1 STG.E.U8 desc[UR20][R22.64], R7 ;  /* 0x0000000716001986 */ /* 0x0001e8000c101114 */
[----:B------:R-:W-:Y:S01]  /*33550*/  @P0 STG.E.U8 desc[UR20][R20.64], R131 ;  /* 0x0000008314000986 */ /* 0x000fe2000c101114 */
[----:B0-----:R-:W-:-:S05]  /*33560*/  PRMT R7, R124, 0x7770, RZ ;  /* 0x000077707c077816 */ /* 0x001fca00000000ff */
[----:B------:R0:W-:Y:S02]  /*33570*/  @P5 STG.E.U8 desc[UR20][R8.64], R7 ;  /* 0x0000000708005986 */ /* 0x0001e4000c101114 */
[----:B0-----:R-:W-:-:S05]  /*33580*/  PRMT R7, R124, 0x7771, RZ ;  /* 0x000077717c077816 */ /* 0x001fca00000000ff */
[----:B--2---:R0:W-:Y:S04]  /*33590*/  @P2 STG.E.U8 desc[UR20][R50.64], R7 ;  /* 0x0000000732002986 */ /* 0x0041e8000c101114 */
[----:B0-----:R-:W2:Y:S01]  /*335a0*/  LDL.LU.64 R50, [R1+0xa08] ;  /* 0x000a080001327983 */ /* 0x001ea20000300a00 */
[----:B------:R-:W-:Y:S02]  /*335b0*/  LOP3.LUT P4, RZ, R16, 0x40000, RZ, 0xc0, !PT ;  /* 0x0004000010ff7812 */ /* 0x000fe4000788c0ff */
[----:B------:R-:W-:Y:S01]  /*335c0*/  LOP3.LUT R3, R3, 0x7fffffff, RZ, 0xc0, !PT ;  /* 0x7fffffff03037812 */ /* 0x000fe200078ec0ff */
[----:B------:R-:W2:Y:S01]  /*335d0*/  LDL.LU.64 R154, [R1+0xa00] ;  /* 0x000a0000019a7983 */ /* 0x000ea20000300a00 */
[----:B------:R-:W-:-:S03]  /*335e0*/  LOP3.LUT R19, R19, 0xfffffffe, RZ, 0xc0, !PT ;  /* 0xfffffffe13137812 */ /* 0x000fc600078ec0ff */
[----:B------:R-:W2:Y:S04]  /*335f0*/  LDL.LU.64 R152, [R1+0x9f8] ;  /* 0x0009f80001987983 */ /* 0x000ea80000300a00 */
[----:B------:R-:W2:Y:S02]  /*33600*/  LDL.LU.64 R158, [R1+0x9f0] ;  /* 0x0009f000019e7983 */ /* 0x000ea40000300a00 */
[----:B------:R-:W-:Y:S02]  /*33610*/  @P4 LOP3.LUT R3, R3, 0x80000000, RZ, 0xfc, !PT ;  /* 0x8000000003034812 */ /* 0x000fe400078efcff */
[C---:B------:R-:W-:Y:S01]  /*33620*/  LOP3.LUT P4, RZ, R16.reuse, 0x80000, RZ, 0xc0, !PT ;  /* 0x0008000010ff7812 */ /* 0x040fe2000788c0ff */
[----:B------:R-:W2:Y:S01]  /*33630*/  LDL.LU.64 R156, [R1+0x9e8] ;  /* 0x0009e800019c7983 */ /* 0x000ea20000300a00 */
[----:B------:R-:W-:-:S02]  /*33640*/  LOP3.LUT P1, RZ, R16, 0x20000000, RZ, 0xc0, !PT ;  /* 0x2000000010ff7812 */ /* 0x000fc4000782c0ff */
[C---:B------:R-:W-:Y:S01]  /*33650*/  LOP3.LUT P0, RZ, R16.reuse, 0x10000000, RZ, 0xc0, !PT ;  /* 0x1000000010ff7812 */ /* 0x040fe2000780c0ff */
[----:B------:R-:W2:Y:S01]  /*33660*/  LDL.LU.64 R162, [R1+0x9e0] ;  /* 0x0009e00001a27983 */ /* 0x000ea20000300a00 */
[----:B------:R-:W-:Y:S02]  /*33670*/  LOP3.LUT P5, RZ, R16, 0x8000000, RZ, 0xc0, !PT ;  /* 0x0800000010ff7812 */ /* 0x000fe400078ac0ff */
[----:B------:R-:W-:Y:S01]  /*33680*/  PRMT R7, R124, 0x7772, RZ ;  /* 0x000077727c077816 */ /* 0x000fe200000000ff */
[----:B------:R-:W2:Y:S04]  /*33690*/  LDL.LU.64 R160, [R1+0x9d8] ;  /* 0x0009d80001a07983 */ /* 0x000ea80000300a00 */
[----:B------:R-:W-:Y:S02]  /*336a0*/  @P4 LOP3.LUT R19, R19, 0x1, RZ, 0xfc, !PT ;  /* 0x0000000113134812 */ /* 0x000fe400078efcff */
[----:B------:R-:W-:-:S02]  /*336b0*/  LOP3.LUT P4, RZ, R16, 0x100000, RZ, 0xc0, !PT ;  /* 0x0010000010ff7812 */ /* 0x000fc4000788c0ff */
        /* <DEDUP_REMOVED lines=16> */
[----:B---3--:R0:W-:Y:S01]  /*337c0*/  @P1 STG.E.U8 desc[UR20][R166.64], R7 ;  /* 0x00000007a6001986 */ /* 0x0081e2000c101114 */
[----:B------:R-:W-:-:S09]  /*337d0*/  PRMT R124, R124, 0x7773, RZ ;  /* 0x000077737c7c7816 */ /* 0x000fd200000000ff */
[----:B------:R-:W-:Y:S02]  /*337e0*/  @P4 LOP3.LUT R19, R19, 0x40, RZ, 0xfc, !PT ;  /* 0x0000004013134812 */ /* 0x000fe400078efcff */
[----:B------:R-:W-:Y:S02]  /*337f0*/  LOP3.LUT P4, RZ, R16, 0x4000000, RZ, 0xc0, !PT ;  /* 0x0400000010ff7812 */ /* 0x000fe4000788c0ff */
[C---:B0-----:R-:W-:Y:S01]  /*33800*/  PRMT R7, R125.reuse, 0x7770, RZ ;  /* 0x000077707d077816 */ /* 0x041fe200000000ff */
[----:B----4-:R0:W-:Y:S04]  /*33810*/  @P0 STG.E.U8 desc[UR20][R164.64], R124 ;  /* 0x0000007ca4000986 */ /* 0x0101e8000c101114 */
[----:B------:R1:W-:Y:S04]  /*33820*/  @P5 STG.E.U8 desc[UR20][R170.64], R7 ;  /* 0x00000007aa005986 */ /* 0x0003e8000c101114 */
[----:B------:R-:W3:Y:S04]  /*33830*/  LDL.LU.64 R166, [R1+0x9d0] ;  /* 0x0009d00001a67983 */ /* 0x000ee80000300a00 */
[----:B0-----:R-:W4:Y:S01]  /*33840*/  LDL.LU.64 R164, [R1+0x9c8] ;  /* 0x0009c80001a47983 */ /* 0x001f220000300a00 */
[----:B-1----:R-:W-:-:S03]  /*33850*/  PRMT R7, R125, 0x7771, RZ ;  /* 0x000077717d077816 */ /* 0x002fc600000000ff */
[----:B------:R-:W4:Y:S04]  /*33860*/  LDL.LU.64 R170, [R1+0x9c0] ;  /* 0x0009c00001aa7983 */ /* 0x000f280000300a00 */
[----:B------:R0:W-:Y:S01]  /*33870*/  @P4 STG.E.U8 desc[UR20][R168.64], R7 ;  /* 0x00000007a8004986 */ /* 0x0001e2000c101114 */
[----:B------:R-:W-:Y:S02]  /*33880*/  LOP3.LUT P4, RZ, R19, 0x40, RZ, 0xc0, !PT ;  /* 0x0000004013ff7812 */ /* 0x000fe4000788c0ff */
        /* <DEDUP_REMOVED lines=29> */
[C---:B------:R-:W-:Y:S02]  /*33a60*/  LOP3.LUT P1, RZ, R16.reuse, 0x4000, RZ, 0xc0, !PT ;  /* 0x0000400010ff7812 */ /* 0x040fe4000782c0ff */
[C---:B0-----:R-:W-:Y:S02]  /*33a70*/  PRMT R7, R127.reuse, 0x7772, RZ ;  /* 0x000077727f077816 */ /* 0x041fe400000000ff */
[----:B------:R-:W-:Y:S02]  /*33a80*/  PRMT R127, R127, 0x7773, RZ ;  /* 0x000077737f7f7816 */ /* 0x000fe400000000ff */
[C---:B------:R-:W-:Y:S02]  /*33a90*/  LOP3.LUT P0, RZ, R16.reuse, 0x2000, RZ, 0xc0, !PT ;  /* 0x0000200010ff7812 */ /* 0x040fe4000780c0ff */
[----:B------:R-:W-:Y:S01]  /*33aa0*/  LOP3.LUT P5, RZ, R16, 0x1000, RZ, 0xc0, !PT ;  /* 0x0000100010ff7812 */ /* 0x000fe200078ac0ff */
[----:B---3--:R0:W-:Y:S04]  /*33ab0*/  @P3 STG.E.U8 desc[UR20][R166.64], R7 ;  /* 0x00000007a6003986 */ /* 0x0081e8000c101114 */
[----:B----4-:R-:W-:Y:S01]  /*33ac0*/  @P6 STG.E.U8 desc[UR20][R164.64], R127 ;  /* 0x0000007fa4006986 */ /* 0x010fe2000c101114 */
[----:B0-----:R-:W-:-:S05]  /*33ad0*/  PRMT R7, R120, 0x7770, RZ ;  /* 0x0000777078077816 */ /* 0x001fca00000000ff */
[----:B------:R0:W-:Y:S02]  /*33ae0*/  @P2 STG.E.U8 desc[UR20][R170.64], R7 ;  /* 0x00000007aa002986 */ /* 0x0001e4000c101114 */
[----:B0-----:R-:W-:-:S05]  /*33af0*/  PRMT R7, R120, 0x7771, RZ ;  /* 0x0000777178077816 */ /* 0x001fca00000000ff */
[----:B------:R0:W-:Y:S02]  /*33b00*/  @P1 STG.E.U8 desc[UR20][R168.64], R7 ;  /* 0x00000007a8001986 */ /* 0x0001e4000c101114 */
[C---:B0-----:R-:W-:Y:S02]  /*33b10*/  PRMT R7, R120.reuse, 0x7772, RZ ;  /* 0x0000777278077816 */ /* 0x041fe400000000ff */
[----:B------:R-:W-:-:S03]  /*33b20*/  PRMT R120, R120, 0x7773, RZ ;  /* 0x0000777378787816 */ /* 0x000fc600000000ff */
[----:B------:R-:W-:Y:S04]  /*33b30*/  @P0 STG.E.U8 desc[UR20][R48.64], R7 ;  /* 0x0000000730000986 */ /* 0x000fe8000c101114 */
[----:B--2---:R0:W-:Y:S04]  /*33b40*/  @P5 STG.E.U8 desc[UR20][R50.64], R120 ;  /* 0x0000007832005986 */ /* 0x0041e8000c101114 */
        /* <DEDUP_REMOVED lines=24> */
[----:B------:R-:W2:Y:S02]  /*33cd0*/  LDL.LU.64 R154, [R1+0x968] ;  /* 0x00096800019a7983 */ /* 0x000ea40000300a00 */
[----:B------:R-:W-:-:S02]  /*33ce0*/  @P4 LOP3.LUT R3, R3, 0x8000000, RZ, 0xfc, !PT ;  /* 0x0800000003034812 */ /* 0x000fc400078efcff */
[----:B------:R-:W2:Y:S01]  /*33cf0*/  LDL.LU.64 R152, [R1+0x960] ;  /* 0x0009600001987983 */ /* 0x000ea20000300a00 */
[C---:B------:R-:W-:Y:S02]  /*33d00*/  LOP3.LUT P4, RZ, R16.reuse, 0x10, RZ, 0xc0, !PT ;  /* 0x0000001010ff7812 */ /* 0x040fe4000788c0ff */
[----:B------:R-:W-:Y:S01]  /*33d10*/  LOP3.LUT R3, R3, 0xefffffff, RZ, 0xc0, !PT ;  /* 0xefffffff03037812 */ /* 0x000fe200078ec0ff */
[----:B------:R-:W2:Y:S04]  /*33d20*/  LDL.LU.64 R158, [R1+0x958] ;  /* 0x00095800019e7983 */ /* 0x000ea80000300a00 */
[----:B------:R-:W2:Y:S01]  /*33d30*/  LDL.LU.64 R156, [R1+0x950] ;  /* 0x00095000019c7983 */ /* 0x000ea20000300a00 */
[C---:B------:R-:W-:Y:S02]  /*33d40*/  LOP3.LUT P1, RZ, R16.reuse, 0x400, RZ, 0xc0, !PT ;  /* 0x0000040010ff7812 */ /* 0x040fe4000782c0ff */
[----:B------:R-:W-:Y:S01]  /*33d50*/  LOP3.LUT P0, RZ, R16, 0x200, RZ, 0xc0, !PT ;  /* 0x0000020010ff7812 */ /* 0x000fe2000780c0ff */
[----:B------:R-:W2:Y:S02]  /*33d60*/  LDL.LU.64 R162, [R1+0x948] ;  /* 0x0009480001a27983 */ /* 0x000ea40000300a00 */
[----:B------:R-:W-:-:S02]  /*33d70*/  @P4 LOP3.LUT R3, R3, 0x10000000, RZ, 0xfc, !PT ;  /* 0x1000000003034812 */ /* 0x000fc400078efcff */
[----:B------:R-:W-:Y:S01]  /*33d80*/  LOP3.LUT P4, RZ, R16, 0x20, RZ, 0xc0, !PT ;  /* 0x0000002010ff7812 */ /* 0x000fe2000788c0ff */
[----:B------:R-:W2:Y:S01]  /*33d90*/  LDL.LU.64 R160, [R1+0x940] ;  /* 0x0009400001a07983 */ /* 0x000ea20000300a00 */
[----:B------:R-:W-:-:S11]  /*33da0*/  LOP3.LUT R3, R3, 0xdfffffff, RZ, 0xc0, !PT ;  /* 0xdfffffff03037812 */ /* 0x000fd600078ec0ff */
[----:B------:R-:W-:Y:S02]  /*33db0*/  @P4 LOP3.LUT R3, R3, 0x20000000, RZ, 0xfc, !PT ;  /* 0x2000000003034812 */ /* 0x000fe400078efcff */
[C---:B------:R-:W-:Y:S02]  /*33dc0*/  LOP3.LUT P4, RZ, R16.reuse, 0x40, RZ, 0xc0, !PT ;  /* 0x0000004010ff7812 */ /* 0x040fe4000788c0ff */
[----:B------:R-:W-:Y:S02]  /*33dd0*/  LOP3.LUT R3, R3, 0xbfffffff, RZ, 0xc0, !PT ;  /* 0xbfffffff03037812 */ /* 0x000fe400078ec0ff */
[----:B------:R-:W-:Y:S02]  /*33de0*/  PRMT R7, R121, 0x7771, RZ ;  /* 0x0000777179077816 */ /* 0x000fe400000000ff */
[----:B------:R-:W-:-:S03]  /*33df0*/  LOP3.LUT P5, RZ, R16, 0x100, RZ, 0xc0, !PT ;  /* 0x0000010010ff7812 */ /* 0x000fc600078ac0ff */
[----:B---3--:R0:W-:Y:S04]  /*33e00*/  @P1 STG.E.U8 desc[UR20][R166.64], R7 ;  /* 0x00000007a6001986 */ /* 0x0081e8000c101114 */
[----:B------:R-:W-:Y:S02]  /*33e10*/  @P4 LOP3.LUT R3, R3, 0x40000000, RZ, 0xfc, !PT ;  /* 0x4000000003034812 */ /* 0x000fe400078efcff */
[----:B------:R-:W-:Y:S02]  /*33e20*/  LOP3.LUT P4, RZ, R16, 0x80, RZ, 0xc0, !PT ;  /* 0x0000008010ff7812 */ /* 0x000fe4000788c0ff */
[C---:B0-----:R-:W-:Y:S01]  /*33e30*/  PRMT R7, R121.reuse, 0x7772, RZ ;  /* 0x0000777279077816 */ /* 0x041fe200000000ff */
[----:B------:R-:W3:Y:S01]  /*33e40*/  LDL.LU.64 R166, [R1+0x938] ;  /* 0x0009380001a67983 */ /* 0x000ee20000300a00 */
[----:B------:R-:W-:-:S03]  /*33e50*/  PRMT R121, R121, 0x7773, RZ ;  /* 0x0000777379797816 */ /* 0x000fc600000000ff */
[----:B----4-:R0:W-:Y:S04]  /*33e60*/  @P0 STG.E.U8 desc[UR20][R164.64], R7 ;  /* 0x00000007a4000986 */ /* 0x0101e8000c101114 */
[----:B------:R1:W-:Y:S01]  /*33e70*/  @P5 STG.E.U8 desc[UR20][R170.64], R121 ;  /* 0x00000079aa005986 */ /* 0x0003e2000c101114 */
[----:B0-----:R-:W-:-:S03]  /*33e80*/  PRMT R7, R122, 0x7770, RZ ;  /* 0x000077707a077816 */ /* 0x001fc600000000ff */
[----:B------:R-:W4:Y:S04]  /*33e90*/  LDL.LU.64 R164, [R1+0x930] ;  /* 0x0009300001a47983 */ /* 0x000f280000300a00 */
[----:B------:R0:W-:Y:S01]  /*33ea0*/  @P4 STG.E.U8 desc[UR20][R168.64], R7 ;  /* 0x00000007a8004986 */ /* 0x0001e2000c101114 */
[----:B------:R-:W-:-:S03]  /*33eb0*/  LOP3.LUT P4, RZ, R3, 0x40000000, RZ, 0xc0, !PT ;  /* 0x4000000003ff7812 */ /* 0x000fc6000788c0ff */
[----:B-1----:R-:W4:Y:S01]  /*33ec0*/  LDL.LU.64 R170, [R1+0x928] ;  /* 0x0009280001aa7983 */ /* 0x002f220000300a00 */
[----:B0-----:R-:W-:-:S03]  /*33ed0*/  PRMT R7, R122, 0x7771, RZ ;  /* 0x000077717a077816 */ /* 0x001fc600000000ff */
[----:B------:R-:W4:Y:S06]  /*33ee0*/  LDL.LU.64 R168, [R1+0x920] ;  /* 0x0009200001a87983 */ /* 0x000f2c0000300a00 */
[----:B------:R0:W-:Y:S01]  /*33ef0*/  @P4 STG.E.U8 desc[UR20][R48.64], R7 ;  /* 0x0000000730004986 */ /* 0x0001e2000c101114 */
[----:B------:R-:W-:-:S03]  /*33f00*/  LOP3.LUT P4, RZ, R3, 0x20000000, RZ, 0xc0, !PT ;  /* 0x2000000003ff7812 */ /* 0x000fc6000788c0ff */
[----:B0-----:R-:W4:Y:S01]  /*33f10*/  LDL.LU.64 R48, [R1+0x918] ;  /* 0x0009180001307983 */ /* 0x001f220000300a00 */
[----:B------:R-:W-:-:S09]  /*33f20*/  PRMT R7, R122, 0x7772, RZ ;  /* 0x000077727a077816 */ /* 0x000fd200000000ff */
[----:B--2---:R0:W-:Y:S04]  /*33f30*/  @P4 STG.E.U8 desc[UR20][R50.64], R7 ;  /* 0x0000000732004986 */ /* 0x0041e8000c101114 */
[----:B0-----:R-:W2:Y:S01]  /*33f40*/  LDL.LU.64 R50, [R1+0x910] ;  /* 0x0009100001327983 */ /* 0x001ea20000300a00 */
[----:B------:R-:W-:Y:S02]  /*33f50*/  LOP3.LUT P4, RZ, R3, 0x10000000, RZ, 0xc0, !PT ;  /* 0x1000000003ff7812 */ /* 0x000fe4000788c0ff */
[----:B------:R-:W-:Y:S02]  /*33f60*/  PRMT R122, R122, 0x7773, RZ ;  /* 0x000077737a7a7816 */ /* 0x000fe400000000ff */
[----:B------:R-:W-:-:S09]  /*33f70*/  PRMT R7, R123, 0x7770, RZ ;  /* 0x000077707b077816 */ /* 0x000fd200000000ff */
[----:B------:R-:W-:Y:S01]  /*33f80*/  @P4 STG.E.U8 desc[UR20][R154.64], R122 ;  /* 0x0000007a9a004986 */ /* 0x000fe2000c101114 */
[----:B------:R-:W-:-:S13]  /*33f90*/  LOP3.LUT P4, RZ, R3, 0x8000000, RZ, 0xc0, !PT ;  /* 0x0800000003ff7812 */ /* 0x000fda000788c0ff */
        /* <DEDUP_REMOVED lines=8> */
[----:B------:R-:W-:Y:S02]  /*34020*/  PRMT R123, R123, 0x7773, RZ ;  /* 0x000077737b7b7816 */ /* 0x000fe400000000ff */
[----:B------:R-:W-:-:S09]  /*34030*/  LOP3.LUT P3, RZ, R14, 0x40000000, RZ, 0xc0, !PT ;  /* 0x400000000eff7812 */ /* 0x000fd2000786c0ff */
[----:B------:R-:W-:Y:S01]  /*34040*/  @P4 STG.E.U8 desc[UR20][R162.64], R123 ;  /* 0x0000007ba2004986 */ /* 0x000fe2000c101114 */
[----:B------:R-:W-:Y:S02]  /*34050*/  LOP3.LUT P4, RZ, R3, 0x800000, RZ, 0xc0, !PT ;  /* 0x0080000003ff7812 */ /* 0x000fe4000788c0ff */
[----:B0-----:R-:W-:Y:S02]  /*34060*/  PRMT R7, R116, 0x7770, RZ ;  /* 0x0000777074077816 */ /* 0x001fe400000000ff */
[C---:B------:R-:W-:Y:S02]  /*34070*/  LOP3.LUT P6, RZ, R14.reuse, 0x20000000, RZ, 0xc0, !PT ;  /* 0x200000000eff7812 */ /* 0x040fe400078cc0ff */
[C---:B------:R-:W-:Y:S02]  /*34080*/  LOP3.LUT P2, RZ, R14.reuse, 0x10000000, RZ, 0xc0, !PT ;  /* 0x100000000eff7812 */ /* 0x040fe4000784c0ff */
[----:B------:R-:W-:-:S05]  /*34090*/  LOP3.LUT P1, RZ, R14, 0x8000000, RZ, 0xc0, !PT ;  /* 0x080000000eff7812 */ /* 0x000fca000782c0ff */
[----:B------:R0:W-:Y:S01]  /*340a0*/  @P4 STG.E.U8 desc[UR20][R160.64], R7 ;  /* 0x00000007a0004986 */ /* 0x0001e2000c101114 */
[----:B------:R-:W-:Y:S02]  /*340b0*/  LOP3.LUT P0, RZ, R14, 0x4000000, RZ, 0xc0, !PT ;  /* 0x040000000eff7812 */ /* 0x000fe4000780c0ff */
[----:B0-----:R-:W-:-:S05]  /*340c0*/  PRMT R7, R116, 0x7771, RZ ;  /* 0x0000777174077816 */ /* 0x001fca00000000ff */
[----:B---3--:R0:W-:Y:S01]  /*340d0*/  @P3 STG.E.U8 desc[UR20][R166.64], R7 ;  /* 0x00000007a6003986 */ /* 0x0081e2000c101114 */
[----:B------:R-:W-:Y:S02]  /*340e0*/  LOP3.LUT P5, RZ, R14, 0x2000000, RZ, 0xc0, !PT ;  /* 0x020000000eff7812 */ /* 0x000fe400078ac0ff */
[C---:B0-----:R-:W-:Y:S02]  /*340f0*/  PRMT R7, R116.reuse, 0x7772, RZ ;  /* 0x0000777274077816 */ /* 0x041fe400000000ff */
[----:B------:R-:W-:-:S03]  /*34100*/  PRMT R116, R116, 0x7773, RZ ;  /* 0x0000777374747816 */ /* 0x000fc600000000ff */
[----:B----4-:R0:W-:Y:S04]  /*34110*/  @P6 STG.E.U8 desc[UR20][R164.64], R7 ;  /* 0x00000007a4006986 */ /* 0x0101e8000c101114 */
[----:B------:R-:W-:Y:S01]  /*34120*/  @P2 STG.E.U8 desc[UR20][R170.64], R116 ;  /* 0x00000074aa002986 */ /* 0x000fe2000c101114 */
[----:B0-----:R-:W-:-:S05]  /*34130*/  PRMT R7, R117, 0x7770, RZ ;  /* 0x0000777075077816 */ /* 0x001fca00000000ff */
[----:B------:R0:W-:Y:S02]  /*34140*/  @P1 STG.E.U8 desc[UR20][R168.64], R7 ;  /* 0x00000007a8001986 */ /* 0x0001e4000c101114 */
[----:B0-----:R-:W-:-:S05]  /*34150*/  PRMT R7, R117, 0x7771, RZ ;  /* 0x0000777175077816 */ /* 0x001fca00000000ff */
[----:B------:R0:W-:Y:S02]  /*34160*/  @P0 STG.E.U8 desc[UR20][R48.64], R7 ;  /* 0x0000000730000986 */ /* 0x0001e4000c101114 */
[----:B0-----:R-:W-:-:S05]  /*34170*/  PRMT R7, R117, 0x7772, RZ ;  /* 0x0000777275077816 */ /* 0x001fca00000000ff */
        /* <DEDUP_REMOVED lines=36> */
[----:B------:R-:W-:Y:S01]  /*343c0*/  LOP3.LUT R3, R3, 0xffdfffff, RZ, 0xc0, !PT ;  /* 0xffdfffff03037812 */ /* 0x000fe200078ec0ff */
[----:B------:R-:W2:Y:S01]  /*343d0*/  LDL.LU.64 R160, [R1+0x88] ;  /* 0x0000880001a07983 */ /* 0x000ea20000300a00 */
[----:B------:R-:W-:-:S09]  /*343e0*/  LOP3.LUT P0, RZ, R14, 0x400000, RZ, 0xc0, !PT ;  /* 0x004000000eff7812 */ /* 0x000fd2000780c0ff */
[----:B------:R-:W-:Y:S02]  /*343f0*/  @P4 LOP3.LUT R3, R3, 0x200000, RZ, 0xfc, !PT ;  /* 0x0020000003034812 */ /* 0x000fe400078efcff */
[----:B------:R-:W-:Y:S02]  /*34400*/  LOP3.LUT P4, RZ, R14, 0x80000, RZ, 0xc0, !PT ;  /* 0x000800000eff7812 */ /* 0x000fe4000788c0ff */
[----:B------:R-:W-:Y:S02]  /*34410*/  LOP3.LUT R3, R3, 0xffbfffff, RZ, 0xc0, !PT ;  /* 0xffbfffff03037812 */ /* 0x000fe400078ec0ff */
[----:B------:R-:W-:Y:S02]  /*34420*/  PRMT R7, R118, 0x7770, RZ ;  /* 0x0000777076077816 */ /* 0x000fe400000000ff */
[----:B------:R-:W-:-:S03]  /*34430*/  LOP3.LUT P5, RZ, R14, 0x200000, RZ, 0xc0, !PT ;  /* 0x002000000eff7812 */ /* 0x000fc600078ac0ff */
[----:B---3--:R0:W-:Y:S04]  /*34440*/  @P1 STG.E.U8 desc[UR20][R166.64], R7 ;  /* 0x00000007a6001986 */ /* 0x0081e8000c101114 */
[----:B------:R-:W-:Y:S02]  /*34450*/  @P4 LOP3.LUT R3, R3, 0x400000, RZ, 0xfc, !PT ;  /* 0x0040000003034812 */ /* 0x000fe400078efcff */
[----:B------:R-:W-:Y:S02]  /*34460*/  LOP3.LUT P4, RZ, R14, 0x100000, RZ, 0xc0, !PT ;  /* 0x001000000eff7812 */ /* 0x000fe4000788c0ff */
[C---:B0-----:R-:W-:Y:S01]  /*34470*/  PRMT R7, R118.reuse, 0x7771, RZ ;  /* 0x0000777176077816 */ /* 0x041fe200000000ff */
[----:B------:R-:W3:Y:S04]  /*34480*/  LDL.LU.64 R166, [R1+0x80] ;  /* 0x0000800001a67983 */ /* 0x000ee80000300a00 */
[----:B----4-:R0:W-:Y:S02]  /*34490*/  @P0 STG.E.U8 desc[UR20][R164.64], R7 ;  /* 0x00000007a4000986 */ /* 0x0101e4000c101114 */
[----:B0-----:R-:W-:-:S02]  /*344a0*/  PRMT R7, R118, 0x7772, RZ ;  /* 0x0000777276077816 */ /* 0x001fc400000000ff */
        /* <DEDUP_REMOVED lines=12> */
[----:B--2---:R0:W-:Y:S04]  /*34570*/  @P4 STG.E.U8 desc[UR20][R50.64], R7 ;  /* 0x0000000732004986 */ /* 0x0041e8000c101114 */
[----:B0-----:R-:W2:Y:S01]  /*34580*/  LDL.LU.64 R50, [R1+0x58] ;  /* 0x0000580001327983 */ /* 0x001ea20000300a00 */
[----:B------:R-:W-:Y:S02]  /*34590*/  LOP3.LUT P4, RZ, R3, 0x100000, RZ, 0xc0, !PT ;  /* 0x0010000003ff7812 */ /* 0x000fe4000788c0ff */
[C---:B------:R-:W-:Y:S02]  /*345a0*/  PRMT R7, R119.reuse, 0x7772, RZ ;  /* 0x0000777277077816 */ /* 0x040fe400000000ff */
[----:B------:R-:W-:-:S09]  /*345b0*/  PRMT R119, R119, 0x7773, RZ ;  /* 0x0000777377777816 */ /* 0x000fd200000000ff */
[----:B------:R0:W-:Y:S01]  /*345c0*/  @P4 STG.E.U8 desc[UR20][R154.64], R7 ;  /* 0x000000079a004986 */ /* 0x0001e2000c101114 */
[----:B------:R-:W-:-:S13]  /*345d0*/  LOP3.LUT P4, RZ, R3, 0x80000, RZ, 0xc0, !PT ;  /* 0x0008000003ff7812 */ /* 0x000fda000788c0ff */
        /* <DEDUP_REMOVED lines=8> */
[----:B------:R-:W-:Y:S02]  /*34660*/  LOP3.LUT P3, RZ, R14, 0x800, RZ, 0xc0, !PT ;  /* 0x000008000eff7812 */ /* 0x000fe4000786c0ff */
[----:B0-----:R-:W-:-:S09]  /*34670*/  PRMT R7, R112, 0x7772, RZ ;  /* 0x0000777270077816 */ /* 0x001fd200000000ff */
[----:B------:R0:W-:Y:S01]  /*34680*/  @P4 STG.E.U8 desc[UR20][R162.64], R7 ;  /* 0x00000007a2004986 */ /* 0x0001e2000c101114 */
[----:B------:R-:W-:Y:S02]  /*34690*/  LOP3.LUT P4, RZ, R3, 0x8000, RZ, 0xc0, !PT ;  /* 0x0000800003ff7812 */ /* 0x000fe4000788c0ff */
[----:B------:R-:W-:Y:S02]  /*346a0*/  LOP3.LUT P6, RZ, R14, 0x400, RZ, 0xc0, !PT ;  /* 0x000004000eff7812 */ /* 0x000fe400078cc0ff */
[----:B------:R-:W-:Y:S02]  /*346b0*/  PRMT R112, R112, 0x7773, RZ ;  /* 0x0000777370707816 */ /* 0x000fe400000000ff */
[----:B------:R-:W-:Y:S02]  /*346c0*/  LOP3.LUT P2, RZ, R14, 0x200, RZ, 0xc0, !PT ;  /* 0x000002000eff7812 */ /* 0x000fe4000784c0ff */
[----:B0-----:R-:W-:-:S05]  /*346d0*/  PRMT R7, R113, 0x7770, RZ ;  /* 0x0000777071077816 */ /* 0x001fca00000000ff */
[----:B------:R-:W-:Y:S04]  /*346e0*/  @P4 STG.E.U8 desc[UR20][R160.64], R112 ;  /* 0x00000070a0004986 */ /* 0x000fe8000c101114 */
[----:B---3--:R0:W-:Y:S01]  /*346f0*/  @P3 STG.E.U8 desc[UR20][R166.64], R7 ;  /* 0x00000007a6003986 */ /* 0x0081e2000c101114 */
[C---:B------:R-:W-:Y:S02]  /*34700*/  LOP3.LUT P1, RZ, R14.reuse, 0x100, RZ, 0xc0, !PT ;  /* 0x000001000eff7812 */ /* 0x040fe4000782c0ff */
[----:B------:R-:W-:Y:S02]  /*34710*/  LOP3.LUT P0, RZ, R14, 0x80, RZ, 0xc0, !PT ;  /* 0x000000800eff7812 */ /* 0x000fe4000780c0ff */
[----:B0-----:R-:W-:-:S05]  /*34720*/  PRMT R7, R113, 0x7771, RZ ;  /* 0x0000777171077816 */ /* 0x001fca00000000ff */
[----:B----4-:R0:W-:Y:S01]  /*34730*/  @P6 STG.E.U8 desc[UR20][R164.64], R7 ;  /* 0x00000007a4006986 */ /* 0x0101e2000c101114 */
        /* <DEDUP_REMOVED lines=39> */
[----:B0-----:R-:W2:Y:S06]  /*349b0*/  LDL.LU.64 R50, [R1] ;  /* 0x0000000001327983 */ /* 0x001eac0000300a00 */
[----:B------:R-:W-:-:S02]  /*349c0*/  @P4 LOP3.LUT R3, R3, 0x1000, RZ, 0xfc, !PT ;  /* 0x0000100003034812 */ /* 0x000fc400078efcff */
[----:B------:R-:W-:Y:S02]  /*349d0*/  LOP3.LUT P4, RZ, R15, 0x80000000, RZ, 0xc0, !PT ;  /* 0x800000000fff7812 */ /* 0x000fe4000788c0ff */
[----:B------:R-:W-:Y:S02]  /*349e0*/  LOP3.LUT R3, R3, 0xffffdfff, RZ, 0xc0, !PT ;  /* 0xffffdfff03037812 */ /* 0x000fe400078ec0ff */
[C---:B------:R-:W-:Y:S02]  /*349f0*/  LOP3.LUT P1, RZ, R14.reuse, 0x10, RZ, 0xc0, !PT ;  /* 0x000000100eff7812 */ /* 0x040fe4000782c0ff */
[----:B------:R-:W-:-:S07]  /*34a00*/  LOP3.LUT P0, RZ, R14, 0x8, RZ, 0xc0, !PT ;  /* 0x000000080eff7812 */ /* 0x000fce000780c0ff */
[----:B------:R-:W-:Y:S02]  /*34a10*/  @P4 LOP3.LUT R3, R3, 0x2000, RZ, 0xfc, !PT ;  /* 0x0000200003034812 */ /* 0x000fe400078efcff */
[C---:B------:R-:W-:Y:S02]  /*34a20*/  LOP3.LUT P4, RZ, R14.reuse, 0x1, RZ, 0xc0, !PT ;  /* 0x000000010eff7812 */ /* 0x040fe4000788c0ff */
[----:B------:R-:W-:Y:S02]  /*34a30*/  LOP3.LUT P5, RZ, R14, 0x4, RZ, 0xc0, !PT ;  /* 0x000000040eff7812 */ /* 0x000fe400078ac0ff */
[----:B------:R-:W-:Y:S02]  /*34a40*/  LOP3.LUT R3, R3, 0xffffbfff, RZ, 0xc0, !PT ;  /* 0xffffbfff03037812 */ /* 0x000fe400078ec0ff */
[----:B------:R-:W-:Y:S02]  /*34a50*/  PRMT R114, R114, 0x7773, RZ ;  /* 0x0000777372727816 */ /* 0x000fe400000000ff */
[----:B------:R-:W-:-:S03]  /*34a60*/  PRMT R7, R115, 0x7770, RZ ;  /* 0x0000777073077816 */ /* 0x000fc600000000ff */
[----:B---3--:R-:W-:Y:S02]  /*34a70*/  @P1 STG.E.U8 desc[UR20][R158.64], R114 ;  /* 0x000000729e001986 */ /* 0x008fe4000c101114 */
[----:B------:R-:W-:Y:S02]  /*34a80*/  @P4 LOP3.LUT R3, R3, 0x4000, RZ, 0xfc, !PT ;  /* 0x0000400003034812 */ /* 0x000fe400078efcff */
[----:B------:R-:W-:Y:S01]  /*34a90*/  LOP3.LUT P4, RZ, R14, 0x2, RZ, 0xc0, !PT ;  /* 0x000000020eff7812 */ /* 0x000fe2000788c0ff */
[----:B----4-:R0:W-:Y:S02]  /*34aa0*/  @P0 STG.E.U8 desc[UR20][R156.64], R7 ;  /* 0x000000079c000986 */ /* 0x0101e4000c101114 */
        /* <DEDUP_REMOVED lines=21> */
[----:B--2---:R0:W-:Y:S04]  /*34c00*/  @P4 STG.E.U8 desc[UR20][R50.64], R7 ;  /* 0x0000000732004986 */ /* 0x0041e8000c101114 */
[----:B0-----:R-:W2:Y:S01]  /*34c10*/  LDL.LU.64 R50, [R1+0x8d0] ;  /* 0x0008d00001327983 */ /* 0x001ea20000300a00 */
[----:B------:R-:W-:Y:S02]  /*34c20*/  LOP3.LUT P4, RZ, R3, 0x100, RZ, 0xc0, !PT ;  /* 0x0000010003ff7812 */ /* 0x000fe4000788c0ff */
[----:B------:R-:W-:Y:S01]  /*34c30*/  PRMT R7, R109, 0x7771, RZ ;  /* 0x000077716d077816 */ /* 0x000fe200000000ff */
[----:B------:R-:W3:Y:S01]  /*34c40*/  LDL.LU.64 R166, [R1+0x8c8] ;  /* 0x0008c80001a67983 */ /* 0x000ee20000300a00 */
[C---:B------:R-:W-:Y:S02]  /*34c50*/  LOP3.LUT P3, RZ, R15.reuse, 0x1000000, RZ, 0xc0, !PT ;  /* 0x010000000fff7812 */ /* 0x040fe4000786c0ff */
[C---:B------:R-:W-:Y:S01]  /*34c60*/  LOP3.LUT P6, RZ, R15.reuse, 0x800000, RZ, 0xc0, !PT ;  /* 0x008000000fff7812 */ /* 0x040fe200078cc0ff */
[----:B------:R-:W4:Y:S01]  /*34c70*/  LDL.LU.64 R164, [R1+0x8c0] ;  /* 0x0008c00001a47983 */ /* 0x000f220000300a00 */
[----:B------:R-:W-:-:S03]  /*34c80*/  LOP3.LUT P2, RZ, R15, 0x400000, RZ, 0xc0, !PT ;  /* 0x004000000fff7812 */ /* 0x000fc6000784c0ff */
[----:B------:R-:W4:Y:S04]  /*34c90*/  LDL.LU.64 R170, [R1+0x8b8] ;  /* 0x0008b80001aa7983 */ /* 0x000f280000300a00 */
[----:B------:R0:W-:Y:S01]  /*34ca0*/  @P4 STG.E.U8 desc[UR20][R250.64], R7 ;  /* 0x00000007fa004986 */ /* 0x0001e2000c101114 */
[----:B------:R-:W-:-:S03]  /*34cb0*/  LOP3.LUT P4, RZ, R3, 0x80, RZ, 0xc0, !PT ;  /* 0x0000008003ff7812 */ /* 0x000fc6000788c0ff */
[----:B------:R-:W4:Y:S01]  /*34cc0*/  LDL.LU.64 R168, [R1+0x8b0] ;  /* 0x0008b00001a87983 */ /* 0x000f220000300a00 */
[C---:B------:R-:W-:Y:S02]  /*34cd0*/  LOP3.LUT P1, RZ, R15.reuse, 0x200000, RZ, 0xc0, !PT ;  /* 0x002000000fff7812 */ /* 0x040fe4000782c0ff */
[----:B------:R-:W-:Y:S01]  /*34ce0*/  LOP3.LUT P0, RZ, R15, 0x100000, RZ, 0xc0, !PT ;  /* 0x001000000fff7812 */ /* 0x000fe2000780c0ff */
[----:B------:R-:W4:Y:S01]  /*34cf0*/  LDL.LU.64 R48, [R1+0x8a8] ;  /* 0x0008a80001307983 */ /* 0x000f220000300a00 */
[C---:B0-----:R-:W-:Y:S02]  /*34d00*/  PRMT R7, R109.reuse, 0x7772, RZ ;  /* 0x000077726d077816 */ /* 0x041fe400000000ff */
[----:B------:R-:W-:-:S03]  /*34d10*/  PRMT R109, R109, 0x7773, RZ ;  /* 0x000077736d6d7816 */ /* 0x000fc600000000ff */
[----:B------:R0:W-:Y:S04]  /*34d20*/  @P4 STG.E.U8 desc[UR20][R248.64], R7 ;  /* 0x00000007f8004986 */ /* 0x0001e8000c101114 */
[----:B------:R-:W-:Y:S01]  /*34d30*/  @P3 STG.E.U8 desc[UR20][R246.64], R109 ;  /* 0x0000006df6003986 */ /* 0x000fe2000c101114 */
[----:B0-----:R-:W-:-:S05]  /*34d40*/  PRMT R7, R110, 0x7770, RZ ;  /* 0x000077706e077816 */ /* 0x001fca00000000ff */
[----:B------:R0:W-:Y:S01]  /*34d50*/  @P6 STG.E.U8 desc[UR20][R244.64], R7 ;  /* 0x00000007f4006986 */ /* 0x0001e2000c101114 */
        /* <DEDUP_REMOVED lines=10> */
[----:B0-----:R-:W-:Y:S02]  /*34e00*/  PRMT R7, R111, 0x7771, RZ ;  /* 0x000077716f077816 */ /* 0x001fe400000000ff */
[----:B------:R-:W-:Y:S02]  /*34e10*/  LOP3.LUT P4, RZ, R15, 0x40, RZ, 0xc0, !PT ;  /* 0x000000400fff7812 */ /* 0x000fe4000788c0ff */
[----:B------:R-:W-:-:S11]  /*34e20*/  LOP3.LUT R8, R8, 0x7fffffff, RZ, 0xc0, !PT ;  /* 0x7fffffff08087812 */ /* 0x000fd600078ec0ff */
[----:B------:R-:W-:Y:S02]  /*34e30*/  @P4 LOP3.LUT R8, R8, 0x80000000, RZ, 0xfc, !PT ;  /* 0x8000000008084812 */ /* 0x000fe400078efcff */
[----:B------:R-:W-:Y:S01]  /*34e40*/  LOP3.LUT P4, RZ, R15, 0x80, RZ, 0xc0, !PT ;  /* 0x000000800fff7812 */ /* 0x000fe2000788c0ff */
[----:B--2---:R0:W-:Y:S04]  /*34e50*/  @P2 STG.E.U8 desc[UR20][R50.64], R7 ;  /* 0x0000000732002986 */ /* 0x0041e8000c101114 */
[----:B0-----:R-:W2:Y:S01]  /*34e60*/  LDL.LU.64 R50, [R1+0x8a0] ;  /* 0x0008a00001327983 */ /* 0x001ea20000300a00 */
[----:B------:R-:W-:-:S03]  /*34e70*/  LOP3.LUT R3, R3, 0xfffffffe, RZ, 0xc0, !PT ;  /* 0xfffffffe03037812 */ /* 0x000fc600078ec0ff */
[----:B------:R-:W2:Y:S04]  /*34e80*/  LDL.LU.64 R154, [R1+0x898] ;  /* 0x00089800019a7983 */ /* 0x000ea80000300a00 */
[----:B------:R-:W-:Y:S02]  /*34e90*/  @P4 LOP3.LUT R3, R3, 0x1, RZ, 0xfc, !PT ;  /* 0x0000000103034812 */ /* 0x000fe400078efcff */
        /* <DEDUP_REMOVED lines=8> */
[----:B------:R-:W-:Y:S02]  /*34f20*/  LOP3.LUT P4, RZ, R15, 0x200, RZ, 0xc0, !PT ;  /* 0x000002000fff7812 */ /* 0x000fe4000788c0ff */
[----:B------:R-:W-:Y:S01]  /*34f30*/  LOP3.LUT R3, R3, 0xfffffffb, RZ, 0xc0, !PT ;  /* 0xfffffffb03037812 */ /* 0x000fe200078ec0ff */
[----:B------:R-:W2:Y:S10]  /*34f40*/  LDL.LU.64 R160, [R1+0x870] ;  /* 0x0008700001a07983 */ /* 0x000eb40000300a00 */
[----:B------:R-:W-:-:S02]  /*34f50*/  @P4 LOP3.LUT R3, R3, 0x4, RZ, 0xfc, !PT ;  /* 0x0000000403034812 */ /* 0x000fc400078efcff */
        /* <DEDUP_REMOVED lines=43> */
[----:B------:R-:W-:Y:S01]  /*35210*/  @P4 STG.E.U8 desc[UR20][R158.64], R7 ;  /* 0x000000079e004986 */ /* 0x000fe2000c101114 */
[----:B------:R-:W-:Y:S02]  /*35220*/  LOP3.LUT P4, RZ, R3, 0x2, RZ, 0xc0, !PT ;  /* 0x0000000203ff7812 */ /* 0x000fe4000788c0ff */
[----:B------:R-:W-:-:S11]  /*35230*/  PRMT R105, R105, 0x7773, RZ ;  /* 0x0000777369697816 */ /* 0x000fd600000000ff */
[----:B------:R-:W-:Y:S01]  /*35240*/  @P4 STG.E.U8 desc[UR20][R156.64], R105 ;  /* 0x000000699c004986 */ /* 0x000fe2000c101114 */
[----:B------:R-:W-:Y:S02]  /*35250*/  LOP3.LUT P4, RZ, R3, 0x1, RZ, 0xc0, !PT ;  /* 0x0000000103ff7812 */ /* 0x000fe4000788c0ff */
[----:B------:R-:W-:Y:S02]  /*35260*/  PRMT R3, R106, 0x7770, RZ ;  /* 0x000077706a037816 */ /* 0x000fe400000000ff */
        /* <DEDUP_REMOVED lines=11> */
[C---:B------:R-:W-:Y:S02]  /*35320*/  LOP3.LUT P0, RZ, R15.reuse, 0x2, RZ, 0xc0, !PT ;  /* 0x000000020fff7812 */ /* 0x040fe4000780c0ff */
[----:B------:R-:W-:Y:S01]  /*35330*/  LOP3.LUT P5, RZ, R15, 0x1, RZ, 0xc0, !PT ;  /* 0x000000010fff7812 */ /* 0x000fe200078ac0ff */
        /* <DEDUP_REMOVED lines=36> */
[----:B------:R-:W-:Y:S02]  /*35580*/  LOP3.LUT P4, RZ, R4, 0x1000000, RZ, 0xc0, !PT ;  /* 0x0100000004ff7812 */ /* 0x000fe4000788c0ff */
        /* <DEDUP_REMOVED lines=202> */
[----:B------:R-:W-:Y:S02]  /*36230*/  LOP3.LUT P1, RZ, R11, 0x1, RZ, 0xc0, !PT ;  /* 0x000000010bff7812 */ /* 0x000fe4000782c0ff */
[----:B------:R-:W-:Y:S01]  /*36240*/  LOP3.LUT P0, RZ, R12, 0x40000000, RZ, 0xc0, !PT ;  /* 0x400000000cff7812 */ /* 0x000fe2000780c0ff */
[----:B------:R-:W2:Y:S04]  /*36250*/  LDL.LU.64 R156, [R1+0x458] ;  /* 0x00045800019c7983 */ /* 0x000ea80000300a00 */
[----:B------:R-:W-:Y:S01]  /*36260*/  @P4 LOP3.LUT R8, R8, 0x1000, RZ, 0xfc, !PT ;  /* 0x0000100008084812 */ /* 0x000fe200078efcff */
[----:B------:R-:W2:Y:S01]  /*36270*/  LDL.LU.64 R162, [R1+0x450] ;  /* 0x0004500001a27983 */ /* 0x000ea20000300a00 */
[----:B------:R-:W-:-:S02]  /*36280*/  LOP3.LUT P4, RZ, R12, 0x400000, RZ, 0xc0, !PT ;  /* 0x004000000cff7812 */ /* 0x000fc4000788c0ff */
[----:B------:R-:W-:Y:S01]  /*36290*/  LOP3.LUT R8, R8, 0xffffdfff, RZ, 0xc0, !PT ;  /* 0xffffdfff08087812 */ /* 0x000fe200078ec0ff */
[----:B------:R-:W2:Y:S01]  /*362a0*/  LDL.LU.64 R160, [R1+0x448] ;  /* 0x0004480001a07983 */ /* 0x000ea20000300a00 */
[----:B------:R-:W-:-:S09]  /*362b0*/  LOP3.LUT P5, RZ, R12, 0x10000000, RZ, 0xc0, !PT ;  /* 0x100000000cff7812 */ /* 0x000fd200078ac0ff */
[----:B------:R-:W-:Y:S02]  /*362c0*/  @P4 LOP3.LUT R8, R8, 0x2000, RZ, 0xfc, !PT ;  /* 0x0000200008084812 */ /* 0x000fe400078efcff */
[----:B------:R-:W-:Y:S02]  /*362d0*/  LOP3.LUT P4, RZ, R12, 0x1000000, RZ, 0xc0, !PT ;  /* 0x010000000cff7812 */ /* 0x000fe4000788c0ff */
[----:B------:R-:W-:Y:S02]  /*362e0*/  LOP3.LUT R8, R8, 0xffffbfff, RZ, 0xc0, !PT ;  /* 0xffffbfff08087812 */ /* 0x000fe400078ec0ff */
[----:B------:R-:W-:Y:S02]  /*362f0*/  PRMT R97, R97, 0x7773, RZ ;  /* 0x0000777361617816 */ /* 0x000fe400000000ff */
[----:B------:R-:W-:-:S03]  /*36300*/  PRMT R3, R98, 0x7770, RZ ;  /* 0x0000777062037816 */ /* 0x000fc600000000ff */
[----:B---3--:R0:W-:Y:S04]  /*36310*/  @P1 STG.E.U8 desc[UR20][R166.64], R97 ;  /* 0x00000061a6001986 */ /* 0x0081e8000c101114 */
[----:B------:R-:W-:Y:S01]  /*36320*/  @P4 LOP3.LUT R8, R8, 0x4000, RZ, 0xfc, !PT ;  /* 0x0000400008084812 */ /* 0x000fe200078efcff */
[----:B----4-:R1:W-:Y:S01]  /*36330*/  @P0 STG.E.U8 desc[UR20][R164.64], R3 ;  /* 0x00000003a4000986 */ /* 0x0103e2000c101114 */
[----:B------:R-:W-:-:S03]  /*36340*/  LOP3.LUT P4, RZ, R12, 0x4000000, RZ, 0xc0, !PT ;  /* 0x040000000cff7812 */ /* 0x000fc6000788c0ff */
[----:B0-----:R-:W3:Y:S01]  /*36350*/  LDL.LU.64 R166, [R1+0x440] ;  /* 0x0004400001a67983 */ /* 0x001ee20000300a00 */
[----:B-1----:R-:W-:-:S03]  /*36360*/  PRMT R3, R98, 0x7771, RZ ;  /* 0x0000777162037816 */ /* 0x002fc600000000ff */
        /* <DEDUP_REMOVED lines=37> */
[----:B---3--:R-:W-:Y:S01]  /*365c0*/  @P3 STG.E.U8 desc[UR20][R166.64], R88 ;  /* 0x00000058a6003986 */ /* 0x008fe2000c101114 */
[----:B0-----:R-:W-:-:S05]  /*365d0*/  PRMT R3, R89, 0x7770, RZ ;  /* 0x0000777059037816 */ /* 0x001fca00000000ff */
[----:B----4-:R0:W-:Y:S01]  /*365e0*/  @P6 STG.E.U8 desc[UR20][R164.64], R3 ;  /* 0x00000003a4006986 */ /* 0x0101e2000c101114 */
        /* <DEDUP_REMOVED lines=35> */
[----:B------:R-:W2:Y:S04]  /*36820*/  LDL.LU.64 R152, [R1+0x5d0] ;  /* 0x0005d00001987983 */ /* 0x000ea80000300a00 */
[----:B------:R-:W2:Y:S04]  /*36830*/  LDL.LU.64 R158, [R1+0x6d0] ;  /* 0x0006d000019e7983 */ /* 0x000ea80000300a00 */
[----:B------:R-:W2:Y:S01]  /*36840*/  LDL.LU.64 R156, [R1+0x490] ;  /* 0x00049000019c7983 */ /* 0x000ea20000300a00 */
[----:B------:R-:W-:-:S02]  /*36850*/  @P4 LOP3.LUT R8, R8, 0x8, RZ, 0xfc, !PT ;  /* 0x0000000808084812 */ /* 0x000fc400078efcff */
[C---:B------:R-:W-:Y:S01]  /*36860*/  LOP3.LUT P4, RZ, R13.reuse, 0x40000, RZ, 0xc0, !PT ;  /* 0x000400000dff7812 */ /* 0x040fe2000788c0ff */
[----:B------:R-:W2:Y:S01]  /*36870*/  LDL.LU.64 R162, [R1+0x6c8] ;  /* 0x0006c80001a27983 */ /* 0x000ea20000300a00 */
[C---:B------:R-:W-:Y:S02]  /*36880*/  LOP3.LUT P1, RZ, R13.reuse, 0x20000000, RZ, 0xc0, !PT ;  /* 0x200000000dff7812 */ /* 0x040fe4000782c0ff */
[----:B------:R-:W-:Y:S01]  /*36890*/  LOP3.LUT P0, RZ, R13, 0x4000000, RZ, 0xc0, !PT ;  /* 0x040000000dff7812 */ /* 0x000fe2000780c0ff */
[----:B------:R-:W2:Y:S01]  /*368a0*/  LDL.LU.64 R160, [R1+0x5c8] ;  /* 0x0005c80001a07983 */ /* 0x000ea20000300a00 */
[----:B------:R-:W-:Y:S02]  /*368b0*/  LOP3.LUT R8, R8, 0xffffffef, RZ, 0xc0, !PT ;  /* 0xffffffef08087812 */ /* 0x000fe400078ec0ff */
[C---:B------:R-:W-:Y:S02]  /*368c0*/  PRMT R3, R90.reuse, 0x7772, RZ ;  /* 0x000077725a037816 */ /* 0x040fe400000000ff */
[----:B------:R-:W-:-:S03]  /*368d0*/  PRMT R90, R90, 0x7773, RZ ;  /* 0x000077735a5a7816 */ /* 0x000fc600000000ff */
[----:B------:R-:W-:Y:S02]  /*368e0*/  @P4 LOP3.LUT R8, R8, 0x10, RZ, 0xfc, !PT ;  /* 0x0000001008084812 */ /* 0x000fe400078efcff */
[C---:B------:R-:W-:Y:S01]  /*368f0*/  LOP3.LUT P4, RZ, R13.reuse, 0x100000, RZ, 0xc0, !PT ;  /* 0x001000000dff7812 */ /* 0x040fe2000788c0ff */
[----:B---3--:R0:W-:Y:S01]  /*36900*/  @P1 STG.E.U8 desc[UR20][R166.64], R3 ;  /* 0x00000003a6001986 */ /* 0x0081e2000c101114 */
[----:B------:R-:W-:-:S03]  /*36910*/  LOP3.LUT P5, RZ, R13, 0x2000000, RZ, 0xc0, !PT ;  /* 0x020000000dff7812 */ /* 0x000fc600078ac0ff */
[----:B----4-:R1:W-:Y:S01]  /*36920*/  @P0 STG.E.U8 desc[UR20][R164.64], R90 ;  /* 0x0000005aa4000986 */ /* 0x0103e2000c101114 */
[----:B------:R-:W-:-:S03]  /*36930*/  LOP3.LUT R8, R8, 0xffffffdf, RZ, 0xc0, !PT ;  /* 0xffffffdf08087812 */ /* 0x000fc600078ec0ff */
[----:B0-----:R-:W3:Y:S04]  /*36940*/  LDL.LU.64 R166, [R1+0x6c0] ;  /* 0x0006c00001a67983 */ /* 0x001ee80000300a00 */
[----:B-1----:R-:W4:Y:S01]  /*36950*/  LDL.LU.64 R164, [R1+0x498] ;  /* 0x0004980001a47983 */ /* 0x002f220000300a00 */
[----:B------:R-:W-:Y:S02]  /*36960*/  @P4 LOP3.LUT R8, R8, 0x20, RZ, 0xfc, !PT ;  /* 0x0000002008084812 */ /* 0x000fe400078efcff */
[----:B------:R-:W-:Y:S02]  /*36970*/  LOP3.LUT P4, RZ, R13, 0x400000, RZ, 0xc0, !PT ;  /* 0x004000000dff7812 */ /* 0x000fe4000788c0ff */
[----:B------:R-:W-:Y:S02]  /*36980*/  PRMT R3, R91, 0x7770, RZ ;  /* 0x000077705b037816 */ /* 0x000fe400000000ff */
[----:B------:R-:W-:-:S03]  /*36990*/  LOP3.LUT R8, R8, 0xffffffbf, RZ, 0xc0, !PT ;  /* 0xffffffbf08087812 */ /* 0x000fc600078ec0ff */
[----:B------:R0:W-:Y:S06]  /*369a0*/  @P5 STG.E.U8 desc[UR20][R170.64], R3 ;  /* 0x00000003aa005986 */ /* 0x0001ec000c101114 */
[----:B------:R-:W-:Y:S01]  /*369b0*/  @P4 LOP3.LUT R8, R8, 0x40, RZ, 0xfc, !PT ;  /* 0x0000004008084812 */ /* 0x000fe200078efcff */
[----:B0-----:R-:W4:Y:S01]  /*369c0*/  LDL.LU.64 R170, [R1+0x6b8] ;  /* 0x0006b80001aa7983 */ /* 0x001f220000300a00 */
[----:B------:R-:W-:Y:S02]  /*369d0*/  LOP3.LUT P4, RZ, R13, 0x800000, RZ, 0xc0, !PT ;  /* 0x008000000dff7812 */ /* 0x000fe4000788c0ff */
[----:B------:R-:W-:-:S11]  /*369e0*/  PRMT R3, R91, 0x7771, RZ ;  /* 0x000077715b037816 */ /* 0x000fd600000000ff */
[----:B------:R0:W-:Y:S01]  /*369f0*/  @P4 STG.E.U8 desc[UR20][R168.64], R3 ;  /* 0x00000003a8004986 */ /* 0x0001e2000c101114 */
[----:B------:R-:W-:-:S03]  /*36a00*/  LOP3.LUT P4, RZ, R8, 0x40, RZ, 0xc0, !PT ;  /* 0x0000004008ff7812 */ /* 0x000fc6000788c0ff */
[----:B0-----:R-:W4:Y:S01]  /*36a10*/  LDL.LU.64 R168, [R1+0x5c0] ;  /* 0x0005c00001a87983 */ /* 0x001f220000300a00 */
[----:B------:R-:W-:-:S09]  /*36a20*/  PRMT R3, R91, 0x7772, RZ ;  /* 0x000077725b037816 */ /* 0x000fd200000000ff */
[----:B------:R0:W-:Y:S01]  /*36a30*/  @P4 STG.E.U8 desc[UR20][R48.64], R3 ;  /* 0x0000000330004986 */ /* 0x0001e2000c101114 */
[----:B------:R-:W-:Y:S02]  /*36a40*/  LOP3.LUT P4, RZ, R8, 0x20, RZ, 0xc0, !PT ;  /* 0x0000002008ff7812 */ /* 0x000fe4000788c0ff */
[----:B------:R-:W-:Y:S01]  /*36a50*/  PRMT R91, R91, 0x7773, RZ ;  /* 0x000077735b5b7816 */ /* 0x000fe200000000ff */
[----:B0-----:R-:W4:Y:S01]  /*36a60*/  LDL.LU.64 R48, [R1+0x6b0] ;  /* 0x0006b00001307983 */ /* 0x001f220000300a00 */
[----:B------:R-:W-:-:S09]  /*36a70*/  PRMT R3, R84, 0x7770, RZ ;  /* 0x0000777054037816 */ /* 0x000fd200000000ff */
[----:B--2---:R0:W-:Y:S04]  /*36a80*/  @P4 STG.E.U8 desc[UR20][R50.64], R91 ;  /* 0x0000005b32004986 */ /* 0x0041e8000c101114 */
[----:B0-----:R-:W2:Y:S01]  /*36a90*/  LDL.LU.64 R50, [R1+0x4a8] ;  /* 0x0004a80001327983 */ /* 0x001ea20000300a00 */
        /* <DEDUP_REMOVED lines=16> */
[----:B------:R-:W-:Y:S02]  /*36ba0*/  LOP3.LUT P6, RZ, R13, 0x10, RZ, 0xc0, !PT ;  /* 0x000000100dff7812 */ /* 0x000fe400078cc0ff */
[----:B0-----:R-:W-:-:S09]  /*36bb0*/  PRMT R3, R85, 0x7771, RZ ;  /* 0x0000777155037816 */ /* 0x001fd200000000ff */
[----:B------:R0:W-:Y:S01]  /*36bc0*/  @P4 STG.E.U8 desc[UR20][R160.64], R3 ;  /* 0x00000003a0004986 */ /* 0x0001e2000c101114 */
[----:B------:R-:W-:Y:S02]  /*36bd0*/  LOP3.LUT P2, RZ, R13, 0x8, RZ, 0xc0, !PT ;  /* 0x000000080dff7812 */ /* 0x000fe4000784c0ff */
[C---:B0-----:R-:W-:Y:S02]  /*36be0*/  PRMT R3, R85.reuse, 0x7772, RZ ;  /* 0x0000777255037816 */ /* 0x041fe400000000ff */
[----:B------:R-:W-:-:S03]  /*36bf0*/  PRMT R85, R85, 0x7773, RZ ;  /* 0x0000777355557816 */ /* 0x000fc600000000ff */
[----:B---3--:R-:W-:Y:S04]  /*36c00*/  @P3 STG.E.U8 desc[UR20][R166.64], R3 ;  /* 0x00000003a6003986 */ /* 0x008fe8000c101114 */
[----:B----4-:R0:W-:Y:S04]  /*36c10*/  @P6 STG.E.U8 desc[UR20][R164.64], R85 ;  /* 0x00000055a4006986 */ /* 0x0101e8000c101114 */
[----:B0-----:R-:W3:Y:S01]  /*36c20*/  LDL.LU.64 R164, [R1+0x6a8] ;  /* 0x0006a80001a47983 */ /* 0x001ee20000300a00 */
[----:B------:R-:W-:-:S05]  /*36c30*/  PRMT R3, R86, 0x7770, RZ ;  /* 0x0000777056037816 */ /* 0x000fca00000000ff */
[----:B------:R0:W-:Y:S01]  /*36c40*/  @P2 STG.E.U8 desc[UR20][R170.64], R3 ;  /* 0x00000003aa002986 */ /* 0x0001e2000c101114 */
[----:B------:R-:W-:-:S03]  /*36c50*/  LOP3.LUT P1, RZ, R13, 0x2, RZ, 0xc0, !PT ;  /* 0x000000020dff7812 */ /* 0x000fc6000782c0ff */
[----:B0-----:R-:W4:Y:S01]  /*36c60*/  LDL.LU.64 R170, [R1+0x5b8] ;  /* 0x0005b80001aa7983 */ /* 0x001f220000300a00 */
[C---:B------:R-:W-:Y:S02]  /*36c70*/  PRMT R3, R86.reuse, 0x7771, RZ ;  /* 0x0000777156037816 */ /* 0x040fe400000000ff */
[----:B------:R-:W-:Y:S01]  /*36c80*/  LOP3.LUT P0, RZ, R13, 0x1, RZ, 0xc0, !PT ;  /* 0x000000010dff7812 */ /* 0x000fe2000780c0ff */
[----:B------:R-:W4:Y:S06]  /*36c90*/  LDL.LU.64 R162, [R1+0x6a0] ;  /* 0x0006a00001a27983 */ /* 0x000f2c0000300a00 */
[----:B------:R0:W-:Y:S04]  /*36ca0*/  @P1 STG.E.U8 desc[UR20][R168.64], R3 ;  /* 0x00000003a8001986 */ /* 0x0001e8000c101114 */
[----:B0-----:R-:W4:Y:S01]  /*36cb0*/  LDL.LU.64 R168, [R1+0x4b0] ;  /* 0x0004b00001a87983 */ /* 0x001f220000300a00 */
[----:B------:R-:W-:-:S02]  /*36cc0*/  PRMT R3, R86, 0x7772, RZ ;  /* 0x0000777256037816 */ /* 0x000fc400000000ff */
[----:B------:R-:W-:-:S03]  /*36cd0*/  LOP3.LUT P5, RZ, R0, 0x40000000, RZ, 0xc0, !PT ;  /* 0x4000000000ff7812 */ /* 0x000fc600078ac0ff */
[----:B------:R0:W-:Y:S01]  /*36ce0*/  @P0 STG.E.U8 desc[UR20][R48.64], R3 ;  /* 0x0000000330000986 */ /* 0x0001e2000c101114 */
[----:B------:R-:W-:-:S03]  /*36cf0*/  PRMT R86, R86, 0x7773, RZ ;  /* 0x0000777356567816 */ /* 0x000fc600000000ff */
[----:B0-----:R-:W4:Y:S06]  /*36d00*/  LDL.LU.64 R48, [R1+0x698] ;  /* 0x0006980001307983 */ /* 0x001f2c0000300a00 */
[----:B--2---:R0:W-:Y:S04]  /*36d10*/  @P5 STG.E.U8 desc[UR20][R50.64], R86 ;  /* 0x0000005632005986 */ /* 0x0041e8000c101114 */
[----:B0-----:R-:W2:Y:S01]  /*36d20*/  LDL.LU.64 R50, [R1+0x5b0] ;  /* 0x0005b00001327983 */ /* 0x001ea20000300a00 */
[----:B------:R-:W-:-:S02]  /*36d30*/  LOP3.LUT P3, RZ, R0, 0x800, RZ, 0xc0, !PT ;  /* 0x0000080000ff7812 */ /* 0x000fc4000786c0ff */
[----:B------:R-:W-:Y:S01]  /*36d40*/  LOP3.LUT R2, R2, 0xfdffffff, RZ, 0xc0, !PT ;  /* 0xfdffffff02027812 */ /* 0x000fe200078ec0ff */
[----:B------:R-:W2:Y:S01]  /*36d50*/  LDL.LU.64 R160, [R1+0x690] ;  /* 0x0006900001a07983 */ /* 0x000ea20000300a00 */
[----:B------:R-:W-:-:S03]  /*36d60*/  LOP3.LUT P1, RZ, R0, 0x10000000, RZ, 0xc0, !PT ;  /* 0x1000000000ff7812 */ /* 0x000fc6000782c0ff */
[----:B------:R-:W2:Y:S06]  /*36d70*/  LDL.LU.64 R166, [R1+0x4c0] ;  /* 0x0004c00001a67983 */ /* 0x000eac0000300a00 */
        /* <DEDUP_REMOVED lines=12> */
[----:B------:R-:W-:Y:S02]  /*36e40*/  PRMT R3, R87, 0x7770, RZ ;  /* 0x0000777057037816 */ /* 0x000fe400000000ff */
[----:B------:R-:W-:-:S07]  /*36e50*/  LOP3.LUT P0, RZ, R0, 0x4000000, RZ, 0xc0, !PT ;  /* 0x0400000000ff7812 */ /* 0x000fce000780c0ff */
[----:B------:R-:W-:Y:S02]  /*36e60*/  @P3 LOP3.LUT R2, R2, 0x20000000, RZ, 0xfc, !PT ;  /* 0x2000000002023812 */ /* 0x000fe400078efcff */
[C---:B------:R-:W-:Y:S02]  /*36e70*/  LOP3.LUT P3, RZ, R0.reuse, 0x100000, RZ, 0xc0, !PT ;  /* 0x0010000000ff7812 */ /* 0x040fe4000786c0ff */
[----:B------:R-:W-:Y:S02]  /*36e80*/  LOP3.LUT P5, RZ, R0, 0x80, RZ, 0xc0, !PT ;  /* 0x0000008000ff7812 */ /* 0x000fe400078ac0ff */
[----:B------:R-:W-:-:S09]  /*36e90*/  LOP3.LUT R2, R2, 0xbfffffff, RZ, 0xc0, !PT ;  /* 0xbfffffff02027812 */ /* 0x000fd200078ec0ff */
[----:B------:R-:W-:-:S04]  /*36ea0*/  @P3 LOP3.LUT R2, R2, 0x40000000, RZ, 0xfc, !PT ;  /* 0x4000000002023812 */ /* 0x000fc800078efcff */
[----:B------:R-:W-:-:S04]  /*36eb0*/  LOP3.LUT R2, R2, 0xff7fffff, RZ, 0xc0, !PT ;  /* 0xff7fffff02027812 */ /* 0x000fc800078ec0ff */
[----:B------:R-:W-:Y:S01]  /*36ec0*/  @P5 LOP3.LUT R2, R2, 0x800000, RZ, 0xfc, !PT ;  /* 0x0080000002025812 */ /* 0x000fe200078efcff */
[----:B---3--:R0:W-:Y:S04]  /*36ed0*/  @P1 STG.E.U8 desc[UR20][R164.64], R3 ;  /* 0x00000003a4001986 */ /* 0x0081e8000c101114 */
[----:B0-----:R-:W3:Y:S01]  /*36ee0*/  LDL.LU.64 R164, [R1+0x688] ;  /* 0x0006880001a47983 */ /* 0x001ee20000300a00 */
[----:B------:R-:W-:-:S05]  /*36ef0*/  PRMT R3, R87, 0x7771, RZ ;  /* 0x0000777157037816 */ /* 0x000fca00000000ff */
[----:B----4-:R0:W-:Y:S01]  /*36f00*/  @P0 STG.E.U8 desc[UR20][R170.64], R3 ;  /* 0x00000003aa000986 */ /* 0x0101e2000c101114 */
[C---:B------:R-:W-:Y:S02]  /*36f10*/  LOP3.LUT P5, RZ, R0.reuse, 0x100, RZ, 0xc0, !PT ;  /* 0x0000010000ff7812 */ /* 0x040fe400078ac0ff */
[C---:B------:R-:W-:Y:S02]  /*36f20*/  LOP3.LUT P2, RZ, R0.reuse, 0x1000000, RZ, 0xc0, !PT ;  /* 0x0100000000ff7812 */ /* 0x040fe4000784c0ff */
[----:B------:R-:W-:Y:S01]  /*36f30*/  LOP3.LUT P3, RZ, R0, 0x400000, RZ, 0xc0, !PT ;  /* 0x0040000000ff7812 */ /* 0x000fe2000786c0ff */
[----:B0-----:R-:W4:Y:S04]  /*36f40*/  LDL.LU.64 R170, [R1+0x5a8] ;  /* 0x0005a80001aa7983 */ /* 0x001f280000300a00 */
[----:B------:R-:W4:Y:S01]  /*36f50*/  LDL.LU.64 R156, [R1+0x680] ;  /* 0x00068000019c7983 */ /* 0x000f220000300a00 */
[----:B------:R-:W-:-:S02]  /*36f60*/  LOP3.LUT R2, R2, 0xfeffffff, RZ, 0xc0, !PT ;  /* 0xfeffffff02027812 */ /* 0x000fc400078ec0ff */
[C---:B------:R-:W-:Y:S02]  /*36f70*/  PRMT R3, R87.reuse, 0x7772, RZ ;  /* 0x0000777257037816 */ /* 0x040fe400000000ff */
[----:B------:R-:W-:Y:S02]  /*36f80*/  PRMT R87, R87, 0x7773, RZ ;  /* 0x0000777357577816 */ /* 0x000fe400000000ff */
[----:B------:R-:W-:Y:S01]  /*36f90*/  @P5 LOP3.LUT R2, R2, 0x1000000, RZ, 0xfc, !PT ;  /* 0x0100000002025812 */ /* 0x000fe200078efcff */
[----:B------:R-:W-:Y:S04]  /*36fa0*/  @P2 STG.E.U8 desc[UR20][R162.64], R3 ;  /* 0x00000003a2002986 */ /* 0x000fe8000c101114 */
[----:B------:R0:W-:Y:S01]  /*36fb0*/  @P3 STG.E.U8 desc[UR20][R168.64], R87 ;  /* 0x00000057a8003986 */ /* 0x0001e2000c101114 */
[----:B------:R-:W-:-:S03]  /*36fc0*/  LOP3.LUT P3, RZ, R2, 0x40000000, RZ, 0xc0, !PT ;  /* 0x4000000002ff7812 */ /* 0x000fc6000786c0ff */
[----:B0-----:R-:W4:Y:S01]  /*36fd0*/  LDL.LU.64 R168, [R1+0x4c8] ;  /* 0x0004c80001a87983 */ /* 0x001f220000300a00 */
[----:B------:R-:W-:-:S09]  /*36fe0*/  PRMT R3, R80, 0x7770, RZ ;  /* 0x0000777050037816 */ /* 0x000fd200000000ff */
[----:B------:R0:W-:Y:S01]  /*36ff0*/  @P3 STG.E.U8 desc[UR20][R48.64], R3 ;  /* 0x0000000330003986 */ /* 0x0001e2000c101114 */
[----:B------:R-:W-:-:S03]  /*37000*/  LOP3.LUT P3, RZ, R2, 0x20000000, RZ, 0xc0, !PT ;  /* 0x2000000002ff7812 */ /* 0x000fc6000786c0ff */
[----:B0-----:R-:W4:Y:S01]  /*37010*/  LDL.LU.64 R48, [R1+0x678] ;  /* 0x0006780001307983 */ /* 0x001f220000300a00 */
[----:B------:R-:W-:-:S03]  /*37020*/  PRMT R3, R80, 0x7771, RZ ;  /* 0x0000777150037816 */ /* 0x000fc600000000ff */
[----:B------:R-:W4:Y:S06]  /*37030*/  LDL.LU.64 R162, [R1+0x5a0] ;  /* 0x0005a00001a27983 */ /* 0x000f2c0000300a00 */
[----:B--2---:R0:W-:Y:S04]  /*37040*/  @P3 STG.E.U8 desc[UR20][R50.64], R3 ;  /* 0x0000000332003986 */ /* 0x0041e8000c101114 */
[----:B0-----:R-:W2:Y:S01]  /*37050*/  LDL.LU.64 R50, [R1+0x670] ;  /* 0x0006700001327983 */ /* 0x001ea20000300a00 */
[----:B------:R-:W-:-:S02]  /*37060*/  LOP3.LUT P3, RZ, R2, 0x10000000, RZ, 0xc0, !PT ;  /* 0x1000000002ff7812 */ /* 0x000fc4000786c0ff */
[C---:B------:R-:W-:Y:S02]  /*37070*/  PRMT R3, R80.reuse, 0x7772, RZ ;  /* 0x0000777250037816 */ /* 0x040fe400000000ff */
[----:B------:R-:W-:-:S09]  /*37080*/  PRMT R80, R80, 0x7773, RZ ;  /* 0x0000777350507816 */ /* 0x000fd200000000ff */
[----:B------:R0:W-:Y:S01]  /*37090*/  @P3 STG.E.U8 desc[UR20][R160.64], R3 ;  /* 0x00000003a0003986 */ /* 0x0001e2000c101114 */
[----:B------:R-:W-:-:S03]  /*370a0*/  LOP3.LUT P3, RZ, R2, 0x8000000, RZ, 0xc0, !PT ;  /* 0x0800000002ff7812 */ /* 0x000fc6000786c0ff */
[----:B0-----:R-:W2:Y:S10]  /*370b0*/  LDL.LU.64 R160, [R1+0x4d8] ;  /* 0x0004d80001a07983 */ /* 0x001eb40000300a00 */
[----:B------:R0:W-:Y:S01]  /*370c0*/  @P3 STG.E.U8 desc[UR20][R166.64], R80 ;  /* 0x00000050a6003986 */ /* 0x0001e2000c101114 */
[----:B------:R-:W-:-:S02]  /*370d0*/  LOP3.LUT P3, RZ, R2, 0x4000000, RZ, 0xc0, !PT ;  /* 0x0400000002ff7812 */ /* 0x000fc4000786c0ff */
[----:B------:R-:W-:Y:S01]  /*370e0*/  PRMT R3, R81, 0x7770, RZ ;  /* 0x0000777051037816 */ /* 0x000fe200000000ff */
[----:B0-----:R-:W2:Y:S01]  /*370f0*/  LDL.LU.64 R166, [R1+0x668] ;  /* 0x0006680001a67983 */ /* 0x001ea20000300a00 */
[C---:B------:R-:W-:Y:S02]  /*37100*/  LOP3.LUT P5, RZ, R0.reuse, 0x400, RZ, 0xc0, !PT ;  /* 0x0000040000ff7812 */ /* 0x040fe400078ac0ff */
[C---:B------:R-:W-:Y:S02]  /*37110*/  LOP3.LUT P1, RZ, R0.reuse, 0x40, RZ, 0xc0, !PT ;  /* 0x0000004000ff7812 */ /* 0x040fe4000782c0ff */
[----:B------:R-:W-:-:S05]  /*37120*/  LOP3.LUT P0, RZ, R0, 0x10, RZ, 0xc0, !PT ;  /* 0x0000001000ff7812 */ /* 0x000fca000780c0ff */
[----:B---3--:R0:W-:Y:S01]  /*37130*/  @P3 STG.E.U8 desc[UR20][R164.64], R3 ;  /* 0x00000003a4003986 */ /* 0x0081e2000c101114 */
[----:B------:R-:W-:-:S03]  /*37140*/  LOP3.LUT P3, RZ, R2, 0x2000000, RZ, 0xc0, !PT ;  /* 0x0200000002ff7812 */ /* 0x000fc6000786c0ff */
[----:B0-----:R-:W3:Y:S01]  /*37150*/  LDL.LU.64 R164, [R1+0x598] ;  /* 0x0005980001a47983 */ /* 0x001ee20000300a00 */
[----:B------:R-:W-:-:S09]  /*37160*/  PRMT R3, R81, 0x7771, RZ ;  /* 0x0000777151037816 */ /* 0x000fd200000000ff */
[----:B----4-:R0:W-:Y:S02]  /*37170*/  @P3 STG.E.U8 desc[UR20][R170.64], R3 ;  /* 0x00000003aa003986 */ /* 0x0101e4000c101114 */
[C---:B0-----:R-:W-:Y:S02]  /*37180*/  PRMT R3, R81.reuse, 0x7772, RZ ;  /* 0x0000777251037816 */ /* 0x041fe400000000ff */
[----:B------:R-:W4:Y:S04]  /*37190*/  LDL.LU.64 R170, [R1+0x660] ;  /* 0x0006600001aa7983 */ /* 0x000f280000300a00 */
[----:B------:R0:W-:Y:S01]  /*371a0*/  @P5 STG.E.U8 desc[UR20][R156.64], R3 ;  /* 0x000000039c005986 */ /* 0x0001e2000c101114 */
[----:B------:R-:W-:Y:S02]  /*371b0*/  LOP3.LUT P5, RZ, R2, 0x1000000, RZ, 0xc0, !PT ;  /* 0x0100000002ff7812 */ /* 0x000fe400078ac0ff */
[----:B------:R-:W-:-:S11]  /*371c0*/  PRMT R81, R81, 0x7773, RZ ;  /* 0x0000777351517816 */ /* 0x000fd600000000ff */
[----:B------:R1:W-:Y:S01]  /*371d0*/  @P5 STG.E.U8 desc[UR20][R168.64], R81 ;  /* 0x00000051a8005986 */ /* 0x0003e2000c101114 */
[----:B------:R-:W-:Y:S02]  /*371e0*/  LOP3.LUT P5, RZ, R2, 0x800000, RZ, 0xc0, !PT ;  /* 0x0080000002ff7812 */ /* 0x000fe400078ac0ff */
[C---:B0-----:R-:W-:Y:S01]  /*371f0*/  PRMT R3, R82.reuse, 0x7770, RZ ;  /* 0x0000777052037816 */ /* 0x041fe200000000ff */
[----:B-1----:R-:W4:Y:S10]  /*37200*/  LDL.LU.64 R168, [R1+0x4e0] ;  /* 0x0004e00001a87983 */ /* 0x002f340000300a00 */
[----:B------:R0:W-:Y:S04]  /*37210*/  @P5 STG.E.U8 desc[UR20][R48.64], R3 ;  /* 0x0000000330005986 */ /* 0x0001e8000c101114 */
[----:B0-----:R-:W4:Y:S01]  /*37220*/  LDL.LU.64 R48, [R1+0x658] ;  /* 0x0006580001307983 */ /* 0x001f220000300a00 */
[----:B------:R-:W-:-:S05]  /*37230*/  PRMT R3, R82, 0x7771, RZ ;  /* 0x0000777152037816 */ /* 0x000fca00000000ff */
[----:B------:R0:W-:Y:S02]  /*37240*/  @P1 STG.E.U8 desc[UR20][R162.64], R3 ;  /* 0x00000003a2001986 */ /* 0x0001e4000c101114 */
[----:B0-----:R-:W-:-:S05]  /*37250*/  PRMT R3, R82, 0x7772, RZ ;  /* 0x0000777252037816 */ /* 0x001fca00000000ff */
[----:B--2---:R0:W-:Y:S04]  /*37260*/  @P0 STG.E.U8 desc[UR20][R50.64], R3 ;  /* 0x0000000332000986 */ /* 0x0041e8000c101114 */
[----:B0-----:R-:W2:Y:S01]  /*37270*/  LDL.LU.64 R50, [R1+0x590] ;  /* 0x0005900001327983 */ /* 0x001ea20000300a00 */
[C---:B------:R-:W-:Y:S02]  /*37280*/  LOP3.LUT P4, RZ, R0.reuse, 0x8, RZ, 0xc0, !PT ;  /* 0x0000000800ff7812 */ /* 0x040fe4000788c0ff */
[----:B------:R-:W-:Y:S02]  /*37290*/  LOP3.LUT P6, RZ, R0, 0x4, RZ, 0xc0, !PT ;  /* 0x0000000400ff7812 */ /* 0x000fe400078cc0ff */
[----:B------:R-:W-:Y:S02]  /*372a0*/  PRMT R82, R82, 0x7773, RZ ;  /* 0x0000777352527816 */ /* 0x000fe400000000ff */
[----:B------:R-:W-:-:S02]  /*372b0*/  PRMT R3, R83, 0x7770, RZ ;  /* 0x0000777053037816 */ /* 0x000fc400000000ff */
[----:B------:R-:W-:-:S05]  /*372c0*/  LOP3.LUT P2, RZ, R0, 0x1, RZ, 0xc0, !PT ;  /* 0x0000000100ff7812 */ /* 0x000fca000784c0ff */
[----:B------:R-:W-:Y:S01]  /*372d0*/  @P4 STG.E.U8 desc[UR20][R160.64], R82 ;  /* 0x00000052a0004986 */ /* 0x000fe2000c101114 */
[----:B------:R-:W-:Y:S01]  /*372e0*/  ISETP.LT.AND P4, PT, R6, UR5, !P2 ;  /* 0x0000000506007c0c */ /* 0x000fe2000d781270 */
[----:B------:R-:W-:Y:S01]  /*372f0*/  ULDC UR5, c[0x0][0x228] ;  /* 0x00008a0000057ab9 */ /* 0x000fe20000000800 */
[----:B------:R-:W-:Y:S01]  /*37300*/  LOP3.LUT P5, RZ, R2, 0x400000, RZ, 0xc0, !PT ;  /* 0x0040000002ff7812 */ /* 0x000fe200078ac0ff */
[----:B------:R0:W-:Y:S04]  /*37310*/  @P6 STG.E.U8 desc[UR20][R166.64], R3 ;  /* 0x00000003a6006986 */ /* 0x0001e8000c101114 */
[----:B0-----:R-:W2:Y:S01]  /*37320*/  LDL.LU.64 R166, [R1+0x650] ;  /* 0x0006500001a67983 */ /* 0x001ea20000300a00 */
[----:B------:R-:W-:Y:S02]  /*37330*/  PRMT R3, R83, 0x7771, RZ ;  /* 0x0000777153037816 */ /* 0x000fe400000000ff */
[----:B------:R-:W-:-:S03]  /*37340*/  LOP3.LUT P3, RZ, R0, 0x2, RZ, 0xc0, !PT ;  /* 0x0000000200ff7812 */ /* 0x000fc6000786c0ff */
[----:B---3--:R0:W-:Y:S01]  /*37350*/  @P4 STG.E.U8 desc[UR20][R164.64], R3 ;  /* 0x00000003a4004986 */ /* 0x0081e2000c101114 */
[----:B------:R-:W-:Y:S01]  /*37360*/  ISETP.LT.AND P4, PT, R5, UR4, !P5 ;  /* 0x0000000405007c0c */ /* 0x000fe2000ef81270 */
[----:B------:R-:W-:Y:S02]  /*37370*/  ULDC UR4, c[0x0][0x228] ;  /* 0x00008a0000047ab9 */ /* 0x000fe40000000800 */
[----:B0-----:R-:W3:Y:S01]  /*37380*/  LDL.LU.64 R164, [R1+0x4f0] ;  /* 0x0004f00001a47983 */ /* 0x001ee20000300a00 */
[----:B------:R-:W-:Y:S02]  /*37390*/  PRMT R3, R83, 0x7772, RZ ;  /* 0x0000777253037816 */ /* 0x000fe400000000ff */
[----:B------:R-:W-:Y:S01]  /*373a0*/  ISETP.LT.AND P5, PT, R6, UR4, !P5 ;  /* 0x0000000406007c0c */ /* 0x000fe2000efa1270 */
[----:B------:R-:W-:-:S06]  /*373b0*/  ULDC UR4, c[0x0][0x228] ;  /* 0x00008a0000047ab9 */ /* 0x000fcc0000000800 */
[----:B----4-:R0:W-:Y:S01]  /*373c0*/  @P4 STG.E.U8 desc[UR20][R170.64], R3 ;  /* 0x00000003aa004986 */ /* 0x0101e2000c101114 */
[----:B------:R-:W-:-:S03]  /*373d0*/  PRMT R83, R83, 0x7773, RZ ;  /* 0x0000777353537816 */ /* 0x000fc600000000ff */
[----:B0-----:R-:W4:Y:S01]  /*373e0*/  LDL.LU.64 R170, [R1+0x648] ;  /* 0x0006480001aa7983 */ /* 0x001f220000300a00 */
[----:B------:R-:W-:-:S03]  /*373f0*/  PRMT R3, R76, 0x7770, RZ ;  /* 0x000077704c037816 */ /* 0x000fc600000000ff */
[----:B------:R0:W-:Y:S01]  /*37400*/  @P5 STG.E.U8 desc[UR20][R168.64], R83 ;  /* 0x00000053a8005986 */ /* 0x0001e2000c101114 */
[----:B------:R-:W-:Y:S01]  /*37410*/  ISETP.LT.AND P5, PT, R5, UR4, !P3 ;  /* 0x0000000405007c0c */ /* 0x000fe2000dfa1270 */
[----:B------:R-:W-:Y:S02]  /*37420*/  ULDC UR4, c[0x0][0x228] ;  /* 0x00008a0000047ab9 */ /* 0x000fe40000000800 */
[----:B0-----:R-:W4:Y:S10]  /*37430*/  LDL.LU.64 R168, [R1+0x588] ;  /* 0x0005880001a87983 */ /* 0x001f340000300a00 */
[----:B------:R0:W-:Y:S01]  /*37440*/  @P5 STG.E.U8 desc[UR20][R48.64], R3 ;  /* 0x0000000330005986 */ /* 0x0001e2000c101114 */
[----:B------:R-:W-:Y:S01]  /*37450*/  ISETP.LT.AND P5, PT, R6, UR4, !P3 ;  /* 0x0000000406007c0c */ /* 0x000fe2000dfa1270 */
[----:B------:R-:W-:-:S02]  /*37460*/  ULDC UR4, c[0x0][0x228] ;  /* 0x00008a0000047ab9 */ /* 0x000fc40000000800 */
[----:B0-----:R-:W4:Y:S01]  /*37470*/  LDL.LU.64 R48, [R1+0x640] ;  /* 0x0006400001307983 */ /* 0x001f220000300a00 */
[----:B------:R-:W-:-:S09]  /*37480*/  PRMT R3, R76, 0x7771, RZ ;  /* 0x000077714c037816 */ /* 0x000fd200000000ff */
[----:B--2---:R0:W-:Y:S04]  /*37490*/  @P5 STG.E.U8 desc[UR20][R50.64], R3 ;  /* 0x0000000332005986 */ /* 0x0041e8000c101114 */
[----:B0-----:R-:W2:Y:S01]  /*374a0*/  LDL.LU.64 R50, [R1+0x4f8] ;  /* 0x0004f80001327983 */ /* 0x001ea20000300a00 */
[----:B------:R-:W-:-:S04]  /*374b0*/  LOP3.LUT P1, RZ, R0, 0x20, RZ, 0xc0, !PT ;  /* 0x0000002000ff7812 */ /* 0x000fc8000782c0ff */
[----:B------:R-:W-:Y:S01]  /*374c0*/  ISETP.LT.AND P5, PT, R5, UR4, !P1 ;  /* 0x0000000405007c0c */ /* 0x000fe2000cfa1270 */
[----:B------:R-:W-:Y:S01]  /*374d0*/  ULDC UR4, c[0x0][0x228] ;  /* 0x00008a0000047ab9 */ /* 0x000fe20000000800 */
[C---:B------:R-:W-:Y:S02]  /*374e0*/  PRMT R3, R76.reuse, 0x7772, RZ ;  /* 0x000077724c037816 */ /* 0x040fe400000000ff */
[----:B------:R-:W-:Y:S02]  /*374f0*/  PRMT R76, R76, 0x7773, RZ ;  /* 0x000077734c4c7816 */ /* 0x000fe400000000ff */
[----:B------:R-:W-:-:S07]  /*37500*/  LOP3.LUT P2, RZ, R0, 0x200, RZ, 0xc0, !PT ;  /* 0x0000020000ff7812 */ /* 0x000fce000784c0ff */
[----:B------:R0:W-:Y:S01]  /*37510*/  @P5 STG.E.U8 desc[UR20][R166.64], R3 ;  /* 0x00000003a6005986 */ /* 0x0001e2000c101114 */
[----:B------:R-:W-:Y:S01]  /*37520*/  ISETP.LT.AND P5, PT, R6, UR4, !P1 ;  /* 0x0000000406007c0c */ /* 0x000fe2000cfa1270 */
[----:B------:R-:W-:Y:S02]  /*37530*/  ULDC UR4, c[0x0][0x228] ;  /* 0x00008a0000047ab9 */ /* 0x000fe40000000800 */
[----:B0-----:R-:W2:Y:S01]  /*37540*/  LDL.LU.64 R166, [R1+0x638] ;  /* 0x0006380001a67983 */ /* 0x001ea20000300a00 */
[----:B------:R-:W-:Y:S02]  /*37550*/  PRMT R3, R77, 0x7770, RZ ;  /* 0x000077704d037816 */ /* 0x000fe400000000ff */
[----:B------:R-:W-:-:S07]  /*37560*/  LOP3.LUT P6, RZ, R0, 0x1000, RZ, 0xc0, !PT ;  /* 0x0000100000ff7812 */ /* 0x000fce00078cc0ff */
[----:B---3--:R0:W-:Y:S01]  /*37570*/  @P5 STG.E.U8 desc[UR20][R164.64], R76 ;  /* 0x0000004ca4005986 */ /* 0x0081e2000c101114 */
[----:B------:R-:W-:Y:S01]  /*37580*/  ISETP.LT.AND P5, PT, R5, UR4, !P2 ;  /* 0x0000000405007c0c */ /* 0x000fe2000d7a1270 */
[----:B------:R-:W-:Y:S02]  /*37590*/  ULDC UR4, c[0x0][0x228] ;  /* 0x00008a0000047ab9 */ /* 0x000fe40000000800 */
[----:B0-----:R-:W3:Y:S10]  /*375a0*/  LDL.LU.64 R164, [R1+0x580] ;  /* 0x0005800001a47983 */ /* 0x001ef40000300a00 */
[----:B----4-:R0:W-:Y:S01]  /*375b0*/  @P5 STG.E.U8 desc[UR20][R170.64], R3 ;  /* 0x00000003aa005986 */ /* 0x0101e2000c101114 */
[----:B------:R-:W-:Y:S01]  /*375c0*/  ISETP.LT.AND P5, PT, R6, UR4, !P2 ;  /* 0x0000000406007c0c */ /* 0x000fe2000d7a1270 */
[----:B------:R-:W-:-:S02]  /*375d0*/  ULDC UR4, c[0x0][0x228] ;  /* 0x00008a0000047ab9 */ /* 0x000fc40000000800 */
[----:B0-----:R-:W4:Y:S01]  /*375e0*/  LDL.LU.64 R170, [R1+0x630] ;  /* 0x0006300001aa7983 */ /* 0x001f220000300a00 */
[----:B------:R-:W-:-:S09]  /*375f0*/  PRMT R3, R77, 0x7771, RZ ;  /* 0x000077714d037816 */ /* 0x000fd200000000ff */
[----:B------:R0:W-:Y:S01]  /*37600*/  @P5 STG.E.U8 desc[UR20][R168.64], R3 ;  /* 0x00000003a8005986 */ /* 0x0001e2000c101114 */
[----:B------:R-:W-:Y:S01]  /*37610*/  ISETP.LT.AND P5, PT, R5, UR4, !P6 ;  /* 0x0000000405007c0c */ /* 0x000fe2000f7a1270 */
[----:B------:R-:W-:Y:S02]  /*37620*/  ULDC UR4, c[0x0][0x228] ;  /* 0x00008a0000047ab9 */ /* 0x000fe40000000800 */
[----:B0-----:R-:W4:Y:S01]  /*37630*/  LDL.LU.64 R168, [R1+0x508] ;  /* 0x0005080001a87983 */ /* 0x001f220000300a00 */
[----:B------:R-:W-:-:S09]  /*37640*/  PRMT R3, R77, 0x7772, RZ ;  /* 0x000077724d037816 */ /* 0x000fd200000000ff */
[----:B------:R0:W-:Y:S01]  /*37650*/  @P5 STG.E.U8 desc[UR20][R48.64], R3 ;  /* 0x0000000330005986 */ /* 0x0001e2000c101114 */
[----:B------:R-:W-:Y:S01]  /*37660*/  ISETP.LT.AND P5, PT, R6, UR4, !P6 ;  /* 0x0000000406007c0c */ /* 0x000fe2000f7a1270 */
[----:B------:R-:W-:Y:S01]  /*37670*/  ULDC UR4, c[0x0][0x228] ;  /* 0x00008a0000047ab9 */ /* 0x000fe20000000800 */
[----:B------:R-:W-:Y:S01]  /*37680*/  PRMT R77, R77, 0x7773, RZ ;  /* 0x000077734d4d7816 */ /* 0x000fe200000000ff */
[----:B0-----:R-:W4:Y:S10]  /*37690*/  LDL.LU.64 R48, [R1+0x628] ;  /* 0x0006280001307983 */ /* 0x001f340000300a00 */
[----:B--2---:R0:W-:Y:S04]  /*376a0*/  @P5 STG.E.U8 desc[UR20][R50.64], R77 ;  /* 0x0000004d32005986 */ /* 0x0041e8000c101114 */
[----:B0-----:R-:W2:Y:S01]  /*376b0*/  LDL.LU.64 R50, [R1+0x578] ;  /* 0x0005780001327983 */ /* 0x001ea20000300a00 */
[----:B------:R-:W-:-:S04]  /*376c0*/  LOP3.LUT P3, RZ, R0, 0x8000, RZ, 0xc0, !PT ;  /* 0x0000800000ff7812 */ /* 0x000fc8000786c0ff */
[----:B------:R-:W-:Y:S01]  /*376d0*/  ISETP.LT.AND P5, PT, R5, UR4, !P3 ;  /* 0x0000000405007c0c */ /* 0x000fe2000dfa1270 */
[----:B------:R-:W-:Y:S01]  /*376e0*/  ULDC UR4, c[0x0][0x228] ;  /* 0x00008a0000047ab9 */ /* 0x000fe20000000800 */
[----:B------:R-:W-:Y:S02]  /*376f0*/  PRMT R3, R78, 0x7770, RZ ;  /* 0x000077704e037816 */ /* 0x000fe400000000ff */
[----:B------:R-:W-:-:S09]  /*37700*/  LOP3.LUT P1, RZ, R0, 0x10000, RZ, 0xc0, !PT ;  /* 0x0001000000ff7812 */ /* 0x000fd2000782c0ff */
        /* <DEDUP_REMOVED lines=9> */
[----:B0-----:R-:W3:Y:S01]  /*377a0*/  LDL.LU.64 R164, [R1+0x510] ;  /* 0x0005100001a47983 */ /* 0x001ee20000300a00 */
[----:B------:R-:W-:-:S09]  /*377b0*/  PRMT R3, R78, 0x7772, RZ ;  /* 0x000077724e037816 */ /* 0x000fd200000000ff */
[----:B----4-:R0:W-:Y:S01]  /*377c0*/  @P5 STG.E.U8 desc[UR20][R170.64], R3 ;  /* 0x00000003aa005986 */ /* 0x0101e2000c101114 */
[----:B------:R-:W-:Y:S01]  /*377d0*/  ISETP.LT.AND P5, PT, R6, UR4, !P1 ;  /* 0x0000000406007c0c */ /* 0x000fe2000cfa1270 */
[----:B------:R-:W-:Y:S01]  /*377e0*/  ULDC UR4, c[0x0][0x228] ;  /* 0x00008a0000047ab9 */ /* 0x000fe20000000800 */
[----:B------:R-:W-:Y:S01]  /*377f0*/  PRMT R78, R78, 0x7773, RZ ;  /* 0x000077734e4e7816 */ /* 0x000fe200000000ff */
[----:B0-----:R-:W4:Y:S01]  /*37800*/  LDL.LU.64 R170, [R1+0x618] ;  /* 0x0006180001aa7983 */ /* 0x001f220000300a00 */
[----:B------:R-:W-:-:S09]  /*37810*/  PRMT R3, R79, 0x7770, RZ ;  /* 0x000077704f037816 */ /* 0x000fd200000000ff */
        /* <DEDUP_REMOVED lines=22> */
[C---:B------:R-:W-:Y:S02]  /*37980*/  LOP3.LUT P1, RZ, R0.reuse, 0x2000000, RZ, 0xc0, !PT ;  /* 0x0200000000ff7812 */ /* 0x040fe4000782c0ff */
[C---:B------:R-:W-:Y:S02]  /*37990*/  LOP3.LUT P2, RZ, R0.reuse, 0x8000000, RZ, 0xc0, !PT ;  /* 0x0800000000ff7812 */ /* 0x040fe4000784c0ff */
[----:B------:R-:W-:-:S03]  /*379a0*/  LOP3.LUT P6, RZ, R0, 0x20000000, RZ, 0xc0, !PT ;  /* 0x2000000000ff7812 */ /* 0x000fc600078cc0ff */
[----:B---3--:R0:W-:Y:S01]  /*379b0*/  @P5 STG.E.U8 desc[UR20][R164.64], R79 ;  /* 0x0000004fa4005986 */ /* 0x0081e2000c101114 */
[----:B------:R-:W-:Y:S01]  /*379c0*/  ISETP.LT.AND P5, PT, R5, UR4, !P3 ;  /* 0x0000000405007c0c */ /* 0x000fe2000dfa1270 */
[----:B------:R-:W-:Y:S02]  /*379d0*/  ULDC UR4, c[0x0][0x228] ;  /* 0x00008a0000047ab9 */ /* 0x000fe40000000800 */
[----:B0-----:R-:W3:Y:S10]  /*379e0*/  LDL.LU.64 R164, [R1+0x568] ;  /* 0x0005680001a47983 */ /* 0x001ef40000300a00 */
[----:B----4-:R0:W-:Y:S01]  /*379f0*/  @P5 STG.E.U8 desc[UR20][R170.64], R3 ;  /* 0x00000003aa005986 */ /* 0x0101e2000c101114 */
[----:B------:R-:W-:Y:S01]  /*37a00*/  ISETP.LT.AND P5, PT, R6, UR4, !P3 ;  /* 0x0000000406007c0c */ /* 0x000fe2000dfa1270 */
[----:B------:R-:W-:Y:S01]  /*37a10*/  ULDC UR4, c[0x0][0x228] ;  /* 0x00008a0000047ab9 */ /* 0x000fe20000000800 */
[----:B------:R-:W-:Y:S01]  /*37a20*/  LOP3.LUT P3, RZ, R0, 0x80000000, RZ, 0xc0, !PT ;  /* 0x8000000000ff7812 */ /* 0x000fe2000786c0ff */
        /* <DEDUP_REMOVED lines=14> */
[----:B------:R-:W-:Y:S01]  /*37b10*/  ISETP.LT.AND P5, PT, R5, UR4, !P2 ;  /* 0x0000000405007c0c */ /* 0x000fe2000d7a1270 */
[----:B------:R-:W-:Y:S01]  /*37b20*/  ULDC UR4, c[0x0][0x228] ;  /* 0x00008a0000047ab9 */ /* 0x000fe20000000800 */
[----:B------:R-:W-:-:S11]  /*37b30*/  PRMT R0, R73, 0x7770, RZ ;  /* 0x0000777049007816 */ /* 0x000fd600000000ff */
[----:B------:R0:W-:Y:S01]  /*37b40*/  @P5 STG.E.U8 desc[UR20][R166.64], R0 ;  /* 0x00000000a6005986 */ /* 0x0001e2000c101114 */
[----:B------:R-:W-:Y:S01]  /*37b50*/  ISETP.LT.AND P5, PT, R6, UR4, !P2 ;  /* 0x0000000406007c0c */ /* 0x000fe2000d7a1270 */
[----:B------:R-:W-:Y:S02]  /*37b60*/  ULDC UR4, c[0x0][0x228] ;  /* 0x00008a0000047ab9 */ /* 0x000fe40000000800 */
[----:B0-----:R-:W2:Y:S01]  /*37b70*/  LDL.LU.64 R166, [R1+0x5f0] ;  /* 0x0005f00001a67983 */ /* 0x001ea20000300a00 */
[----:B------:R-:W-:-:S09]  /*37b80*/  PRMT R0, R73, 0x7771, RZ ;  /* 0x0000777149007816 */ /* 0x000fd200000000ff */
        /* <DEDUP_REMOVED lines=65> */
[----:B------:R-:W-:Y:S02]  /*37fa0*/  LOP3.LUT P2, RZ, R13, 0x2000, RZ, 0xc0, !PT ;  /* 0x000020000dff7812 */ /* 0x000fe4000784c0ff */
[----:B------:R-:W-:-:S05]  /*37fb0*/  PRMT R3, R69, 0x7770, RZ ;  /* 0x0000777045037816 */ /* 0x000fca00000000ff */
        /* <DEDUP_REMOVED lines=9> */
[----:B0-----:R-:W4:Y:S10]  /*38050*/  LDL.LU.64 R170, [R1+0x4b8] ;  /* 0x0004b80001aa7983 */ /* 0x001f340000300a00 */
[----:B------:R0:W-:Y:S01]  /*38060*/  @P5 STG.E.U8 desc[UR20][R168.64], R68 ;  /* 0x00000044a8005986 */ /* 0x0001e2000c101114 */
[----:B------:R-:W-:Y:S01]  /*38070*/  ISETP.LT.AND P5, PT, R5, UR4, !P2 ;  /* 0x0000000405007c0c */ /* 0x000fe2000d7a1270 */
[----:B------:R-:W-:-:S02]  /*38080*/  ULDC UR4, c[0x0][0x228] ;  /* 0x00008a0000047ab9 */ /* 0x000fc40000000800 */
[----:B0-----:R-:W4:Y:S10]  /*38090*/  LDL.LU.64 R168, [R1+0x4a0] ;  /* 0x0004a00001a87983 */ /* 0x001f340000300a00 */
        /* <DEDUP_REMOVED lines=17> */
[C---:B------:R-:W-:Y:S02]  /*381b0*/  PRMT R3, R70.reuse, 0x7770, RZ ;  /* 0x0000777046037816 */ /* 0x040fe400000000ff */
[C---:B------:R-:W-:Y:S02]  /*381c0*/  PRMT R0, R70.reuse, 0x7771, RZ ;  /* 0x0000777146007816 */ /* 0x040fe400000000ff */
[----:B------:R-:W-:Y:S02]  /*381d0*/  LOP3.LUT P1, RZ, R13, 0x80000, RZ, 0xc0, !PT ;  /* 0x000800000dff7812 */ /* 0x000fe4000782c0ff */
[----:B------:R-:W-:-:S02]  /*381e0*/  PRMT R7, R70, 0x7772, RZ ;  /* 0x0000777246077816 */ /* 0x000fc400000000ff */
[----:B------:R-:W-:Y:S01]  /*381f0*/  PRMT R70, R70, 0x7773, RZ ;  /* 0x0000777346467816 */ /* 0x000fe200000000ff */
[----:B---3--:R0:W-:Y:S01]  /*38200*/  @P5 STG.E.U8 desc[UR20][R164.64], R69 ;  /* 0x00000045a4005986 */ /* 0x0081e2000c101114 */
[----:B------:R-:W-:Y:S01]  /*38210*/  ISETP.LT.AND P5, PT, R5, UR4, !P3 ;  /* 0x0000000405007c0c */ /* 0x000fe2000dfa1270 */
[----:B------:R-:W-:Y:S02]  /*38220*/  ULDC UR4, c[0x0][0x228] ;  /* 0x00008a0000047ab9 */ /* 0x000fe40000000800 */
[----:B0-----:R-:W3:Y:S10]  /*38230*/  LDL.LU.64 R164, [R1+0x3c8] ;  /* 0x0003c80001a47983 */ /* 0x001ef40000300a00 */
[----:B----4-:R0:W-:Y:S01]  /*38240*/  @P5 STG.E.U8 desc[UR20][R170.64], R3 ;  /* 0x00000003aa005986 */ /* 0x0101e2000c101114 */
[----:B------:R-:W-:Y:S01]  /*38250*/  ISETP.LT.AND P5, PT, R6, UR4, !P3 ;  /* 0x0000000406007c0c */ /* 0x000fe2000dfa1270 */
[----:B------:R-:W-:-:S02]  /*38260*/  ULDC UR4, c[0x0][0x228] ;  /* 0x00008a0000047ab9 */ /* 0x000fc40000000800 */
[----:B0-----:R-:W4:Y:S10]  /*38270*/  LDL.LU.64 R170, [R1+0x3c0] ;  /* 0x0003c00001aa7983 */ /* 0x001f340000300a00 */
[----:B------:R0:W-:Y:S01]  /*38280*/  @P5 STG.E.U8 desc[UR20][R168.64], R0 ;  /* 0x00000000a8005986 */ /* 0x0001e2000c101114 */
[----:B------:R-:W-:Y:S01]  /*38290*/  ISETP.LT.AND P5, PT, R5, UR4, !P1 ;  /* 0x0000000405007c0c */ /* 0x000fe2000cfa1270 */
[----:B------:R-:W-:-:S02]  /*382a0*/  ULDC UR4, c[0x0][0x228] ;  /* 0x00008a0000047ab9 */ /* 0x000fc40000000800 */
[----:B0-----:R-:W4:Y:S10]  /*382b0*/  LDL.LU.64 R168, [R1+0x3b8] ;  /* 0x0003b80001a87983 */ /* 0x001f340000300a00 */
[----:B------:R0:W-:Y:S01]  /*382c0*/  @P5 STG.E.U8 desc[UR20][R48.64], R7 ;  /* 0x0000000730005986 */ /* 0x0001e2000c101114 */
[----:B------:R-:W-:Y:S01]  /*382d0*/  ISETP.LT.AND P5, PT, R6, UR4, !P1 ;  /* 0x0000000406007c0c */ /* 0x000fe2000cfa1270 */
[----:B------:R-:W-:-:S02]  /*382e0*/  ULDC UR4, c[0x0][0x228] ;  /* 0x00008a0000047ab9 */ /* 0x000fc40000000800 */
        /* <DEDUP_REMOVED lines=14> */
[----:B------:R-:W-:Y:S02]  /*383d0*/  PRMT R71, R71, 0x7773, RZ ;  /* 0x0000777347477816 */ /* 0x000fe400000000ff */
[----:B------:R-:W-:Y:S02]  /*383e0*/  LOP3.LUT P3, RZ, R13, 0x8000000, RZ, 0xc0, !PT ;  /* 0x080000000dff7812 */ /* 0x000fe4000786c0ff */
[----:B------:R-:W-:-:S03]  /*383f0*/  PRMT R3, R64, 0x7770, RZ ;  /* 0x0000777040037816 */ /* 0x000fc600000000ff */
        /* <DEDUP_REMOVED lines=412> */
[----:B0-----:R-:W4:Y:S04]  /*39dc0*/  LDL.LU.64 R48, [R1+0x140] ;  /* 0x0001400001307983 */ /* 0x001f280000300a00 */
[----:B------:R-:W4:Y:S06]  /*39dd0*/  LDL.LU.64 R160, [R1+0x138] ;  /* 0x0001380001a07983 */ /* 0x000f2c0000300a00 */
[----:B--2---:R0:W-:Y:S04]  /*39de0*/  @P5 STG.E.U8 desc[UR20][R50.64], R0 ;  /* 0x0000000032005986 */ /* 0x0041e8000c101114 */
[----:B0-----:R-:W2:Y:S01]  /*39df0*/  LDL.LU R51, [R1+0x798] ;  /* 0x0007980001337983 */ /* 0x001ea20000300800 */
[----:B------:R-:W-:-:S04]  /*39e00*/  LOP3.LUT P1, RZ, R4, 0x800, RZ, 0xc0, !PT ;  /* 0x0000080004ff7812 */ /* 0x000fc8000782c0ff */
[----:B------:R-:W-:Y:S01]  /*39e10*/  ISETP.LT.AND P5, PT, R5, UR4, !P1 ;  /* 0x0000000405007c0c */ /* 0x000fe2000cfa1270 */
[----:B------:R-:W-:Y:S01]  /*39e20*/  ULDC UR4, c[0x0][0x228] ;  /* 0x00008a0000047ab9 */ /* 0x000fe20000000800 */
[C---:B------:R-:W-:Y:S02]  /*39e30*/  LOP3.LUT P2, RZ, R4.reuse, 0x2000, RZ, 0xc0, !PT ;  /* 0x0000200004ff7812 */ /* 0x040fe4000784c0ff */
[C---:B------:R-:W-:Y:S02]  /*39e40*/  LOP3.LUT P6, RZ, R4.reuse, 0x10000, RZ, 0xc0, !PT ;  /* 0x0001000004ff7812 */ /* 0x040fe400078cc0ff */
[C---:B------:R-:W-:Y:S02]  /*39e50*/  LOP3.LUT P3, RZ, R4.reuse, 0x80000, RZ, 0xc0, !PT ;  /* 0x0008000004ff7812 */ /* 0x040fe4000786c0ff */
[----:B------:R-:W-:Y:S02]  /*39e60*/  LOP3.LUT P4, RZ, R4, 0x100000, RZ, 0xc0, !PT ;  /* 0x0010000004ff7812 */ /* 0x000fe4000788c0ff */
[----:B------:R-:W-:-:S02]  /*39e70*/  PRMT R4, R174, 0x7772, RZ ;  /* 0x00007772ae047816 */ /* 0x000fc400000000ff */
[----:B------:R-:W-:-:S03]  /*39e80*/  PRMT R174, R174, 0x7773, RZ ;  /* 0x00007773aeae7816 */ /* 0x000fc600000000ff */
[----:B------:R0:W-:Y:S01]  /*39e90*/  @P5 STG.E.U8 desc[UR20][R166.64], R4 ;  /* 0x00000004a6005986 */ /* 0x0001e2000c101114 */
[----:B------:R-:W-:Y:S01]  /*39ea0*/  ISETP.LT.AND P5, PT, R6, UR4, !P1 ;  /* 0x0000000406007c0c */ /* 0x000fe2000cfa1270 */
[----:B------:R-:W-:Y:S02]  /*39eb0*/  ULDC UR4, c[0x0][0x228] ;  /* 0x00008a0000047ab9 */ /* 0x000fe40000000800 */
[----:B0-----:R-:W2:Y:S01]  /*39ec0*/  LDL.LU.64 R166, [R1+0x130] ;  /* 0x0001300001a67983 */ /* 0x001ea20000300a00 */
[C---:B------:R-:W-:Y:S02]  /*39ed0*/  PRMT R3, R175.reuse, 0x7770, RZ ;  /* 0x00007770af037816 */ /* 0x040fe400000000ff */
[C---:B------:R-:W-:Y:S02]  /*39ee0*/  PRMT R0, R175.reuse, 0x7771, RZ ;  /* 0x00007771af007816 */ /* 0x040fe400000000ff */
[----:B------:R-:W-:-:S05]  /*39ef0*/  PRMT R4, R175, 0x7772, RZ ;  /* 0x00007772af047816 */ /* 0x000fca00000000ff */
        /* <DEDUP_REMOVED lines=12> */
[----:B------:R0:W-:Y:S04]  /*39fc0*/  @P5 STG.E.U8 desc[UR20][R48.64], R4 ;  /* 0x0000000430005986 */ /* 0x0001e8000c101114 */
[----:B0-----:R-:W4:Y:S04]  /*39fd0*/  LDL.LU.64 R48, [R1+0x110] ;  /* 0x0001100001307983 */ /* 0x001f280000300a00 */
[----:B--2---:R0:W1:Y:S04]  /*39fe0*/  LDS.128 R8, [R51] ;  /* 0x0000000033087984 */ /* 0x0040680000000c00 */
[----:B0-----:R-:W2:Y:S01]  /*39ff0*/  LDL.LU.64 R50, [R1+0x108] ;  /* 0x0001080001327983 */ /* 0x001ea20000300a00 */
[----:B------:R-:W-:Y:S01]  /*3a000*/  ISETP.LT.AND P5, PT, R6, UR4, !P6 ;  /* 0x0000000406007c0c */ /* 0x000fe2000f7a1270 */
[----:B------:R-:W-:Y:S01]  /*3a010*/  ULDC UR4, c[0x0][0x228] ;  /* 0x00008a0000047ab9 */ /* 0x000fe20000000800 */
[----:B------:R-:W-:Y:S01]  /*3a020*/  PRMT R175, R175, 0x7773, RZ ;  /* 0x00007773afaf7816 */ /* 0x000fe200000000ff */
[----:B------:R-:W2:Y:S01]  /*3a030*/  LDL.LU.64 R156, [R1+0x100] ;  /* 0x00010000019c7983 */ /* 0x000ea20000300a00 */
[----:B------:R-:W-:-:S03]  /*3a040*/  LOP3.LUT P0, RZ, R2, 0x200000, RZ, 0xc0, !PT ;  /* 0x0020000002ff7812 */ /* 0x000fc6000780c0ff */
[----:B------:R-:W2:Y:S06]  /*3a050*/  LDL.LU.64 R162, [R1+0xf8] ;  /* 0x0000f80001a27983 */ /* 0x000eac0000300a00 */
[----:B------:R0:W-:Y:S01]  /*3a060*/  @P5 STG.E.U8 desc[UR20][R160.64], R175 ;  /* 0x000000afa0005986 */ /* 0x0001e2000c101114 */
[----:B------:R-:W-:Y:S01]  /*3a070*/  ISETP.LT.AND P5, PT, R5, UR4, !P3 ;  /* 0x0000000405007c0c */ /* 0x000fe2000dfa1270 */
[----:B------:R-:W-:Y:S01]  /*3a080*/  ULDC UR4, c[0x0][0x228] ;  /* 0x00008a0000047ab9 */ /* 0x000fe20000000800 */
[----:B-1----:R-:W-:Y:S01]  /*3a090*/  PRMT R0, R8, 0x7770, RZ ;  /* 0x0000777008007816 */ /* 0x002fe200000000ff */
[----:B0-----:R-:W2:Y:S10]  /*3a0a0*/  LDL.LU.64 R160, [R1+0xf0] ;  /* 0x0000f00001a07983 */ /* 0x001eb40000300a00 */
[----:B------:R0:W-:Y:S01]  /*3a0b0*/  @P5 STG.E.U8 desc[UR20][R166.64], R0 ;  /* 0x00000000a6005986 */ /* 0x0001e2000c101114 */
[----:B------:R-:W-:Y:S01]  /*3a0c0*/  ISETP.LT.AND P5, PT, R6, UR4, !P3 ;  /* 0x0000000406007c0c */ /* 0x000fe2000dfa1270 */
[----:B------:R-:W-:Y:S01]  /*3a0d0*/  ULDC UR4, c[0x0][0x228] ;  /* 0x00008a0000047ab9 */ /* 0x000fe20000000800 */
[----:B------:R-:W-:-:S02]  /*3a0e0*/  PRMT R3, R8, 0x7771, RZ ;  /* 0x0000777108037816 */ /* 0x000fc400000000ff */
[C---:B------:R-:W-:Y:S02]  /*3a0f0*/  PRMT R4, R8.reuse, 0x7772, RZ ;  /* 0x0000777208047816 */ /* 0x040fe400000000ff */
[----:B------:R-:W-:Y:S02]  /*3a100*/  PRMT R8, R8, 0x7773, RZ ;  /* 0x0000777308087816 */ /* 0x000fe400000000ff */
[C---:B------:R-:W-:Y:S02]  /*3a110*/  LOP3.LUT P1, RZ, R2.reuse, 0x100000, RZ, 0xc0, !PT ;  /* 0x0010000002ff7812 */ /* 0x040fe4000782c0ff */
[C---:B------:R-:W-:Y:S01]  /*3a120*/  LOP3.LUT P2, RZ, R2.reuse, 0x80000, RZ, 0xc0, !PT ;  /* 0x0008000002ff7812 */ /* 0x040fe2000784c0ff */
[----:B0-----:R-:W2:Y:S01]  /*3a130*/  LDL.LU.64 R166, [R1+0xe8] ;  /* 0x0000e80001a67983 */ /* 0x001ea20000300a00 */
[C---:B------:R-:W-:Y:S02]  /*3a140*/  LOP3.LUT P6, RZ, R2.reuse, 0x40000, RZ, 0xc0, !PT ;  /* 0x0004000002ff7812 */ /* 0x040fe400078cc0ff */
[----:B------:R-:W-:-:S02]  /*3a150*/  LOP3.LUT P3, RZ, R2, 0x20000, RZ, 0xc0, !PT ;  /* 0x0002000002ff7812 */ /* 0x000fc4000786c0ff */
[----:B------:R-:W-:Y:S01]  /*3a160*/  PRMT R0, R9, 0x7770, RZ ;  /* 0x0000777009007816 */ /* 0x000fe200000000ff */
[----:B---3--:R0:W-:Y:S01]  /*3a170*/  @P5 STG.E.U8 desc[UR20][R164.64], R3 ;  /* 0x00000003a4005986 */ /* 0x0081e2000c101114 */
[----:B------:R-:W-:Y:S01]  /*3a180*/  ISETP.LT.AND P5, PT, R5, UR4, !P4 ;  /* 0x0000000405007c0c */ /* 0x000fe2000e7a1270 */
[----:B------:R-:W-:Y:S02]  /*3a190*/  ULDC UR4, c[0x0][0x228] ;  /* 0x00008a0000047ab9 */ /* 0x000fe40000000800 */
[----:B0-----:R-:W3:Y:S10]  /*3a1a0*/  LDL.LU.64 R164, [R1+0xe0] ;  /* 0x0000e00001a47983 */ /* 0x001ef40000300a00 */
[----:B----4-:R0:W-:Y:S01]  /*3a1b0*/  @P5 STG.E.U8 desc[UR20][R170.64], R4 ;  /* 0x00000004aa005986 */ /* 0x0101e2000c101114 */
[----:B------:R-:W-:Y:S01]  /*3a1c0*/  ISETP.LT.AND P5, PT, R6, UR4, !P4 ;  /* 0x0000000406007c0c */ /* 0x000fe2000e7a1270 */
[----:B------:R-:W-:Y:S01]  /*3a1d0*/  ULDC UR4, c[0x0][0x228] ;  /* 0x00008a0000047ab9 */ /* 0x000fe20000000800 */
[----:B------:R-:W-:-:S02]  /*3a1e0*/  LOP3.LUT P4, RZ, R2, 0x10000, RZ, 0xc0, !PT ;  /* 0x0001000002ff7812 */ /* 0x000fc4000788c0ff */
[----:B------:R-:W-:Y:S01]  /*3a1f0*/  PRMT R2, R9, 0x7771, RZ ;  /* 0x0000777109027816 */ /* 0x000fe200000000ff */
[----:B0-----:R-:W4:Y:S08]  /*3a200*/  LDL.LU.64 R170, [R1+0xd8] ;  /* 0x0000d80001aa7983 */ /* 0x001f300000300a00 */
[----:B------:R0:W-:Y:S01]  /*3a210*/  @P5 STG.E.U8 desc[UR20][R168.64], R8 ;  /* 0x00000008a8005986 */ /* 0x0001e2000c101114 */
[----:B------:R-:W-:Y:S01]  /*3a220*/  ISETP.LT.AND P5, PT, R5, UR4, !P0 ;  /* 0x0000000405007c0c */ /* 0x000fe2000c7a1270 */
[----:B------:R-:W-:-:S02]  /*3a230*/  ULDC UR4, c[0x0][0x228] ;  /* 0x00008a0000047ab9 */ /* 0x000fc40000000800 */
[C---:B------:R-:W-:Y:S01]  /*3a240*/  ISETP.LT.AND P0, PT, R6.reuse, UR4, !P0 ;  /* 0x0000000406007c0c */ /* 0x040fe2000c701270 */
[----:B------:R-:W-:Y:S01]  /*3a250*/  ULDC UR4, c[0x0][0x228] ;  /* 0x00008a0000047ab9 */ /* 0x000fe20000000800 */
[----:B0-----:R-:W4:Y:S08]  /*3a260*/  LDL.LU.64 R168, [R1+0xd0] ;  /* 0x0000d00001a87983 */ /* 0x001f300000300a00 */
[----:B------:R0:W-:Y:S04]  /*3a270*/  @P5 STG.E.U8 desc[UR20][R48.64], R0 ;  /* 0x0000000030005986 */ /* 0x0001e8000c101114 */
[----:B0-----:R-:W4:Y:S04]  /*3a280*/  LDL.LU.64 R48, [R1+0xc8] ;  /* 0x0000c80001307983 */ /* 0x001f280000300a00 */
[----:B--2---:R0:W-:Y:S04]  /*3a290*/  @P0 STG.E.U8 desc[UR20][R50.64], R2 ;  /* 0x0000000232000986 */ /* 0x0041e8000c101114 */
[----:B0-----:R-:W2:Y:S01]  /*3a2a0*/  LDL.LU.64 R50, [R1+0xc0] ;  /* 0x0000c00001327983 */ /* 0x001ea20000300a00 */
[C---:B------:R-:W-:Y:S01]  /*3a2b0*/  ISETP.LT.AND P5, PT, R5.reuse, UR4, !P1 ;  /* 0x0000000405007c0c */ /* 0x040fe2000cfa1270 */
[----:B------:R-:W-:Y:S01]  /*3a2c0*/  ULDC UR4, c[0x0][0x228] ;  /* 0x00008a0000047ab9 */ /* 0x000fe20000000800 */
[----:B------:R-:W-:Y:S01]  /*3a2d0*/  ISETP.LT.AND P1, PT, R6, UR5, !P1 ;  /* 0x0000000506007c0c */ /* 0x000fe2000cf21270 */
[----:B------:R-:W-:Y:S01]  /*3a2e0*/  ULDC UR5, c[0x0][0x228] ;  /* 0x00008a0000057ab9 */ /* 0x000fe20000000800 */
[----:B------:R-:W-:Y:S01]  /*3a2f0*/  ISETP.LT.AND P0, PT, R5, UR4, !P2 ;  /* 0x0000000405007c0c */ /* 0x000fe2000d701270 */
[----:B------:R-:W-:Y:S01]  /*3a300*/  ULDC UR4, c[0x0][0x228] ;  /* 0x00008a0000047ab9 */ /* 0x000fe20000000800 */
[----:B------:R-:W-:-:S02]  /*3a310*/  PRMT R3, R9, 0x7772, RZ ;  /* 0x0000777209037816 */ /* 0x000fc400000000ff */
[----:B------:R-:W-:Y:S02]  /*3a320*/  PRMT R9, R9, 0x7773, RZ ;  /* 0x0000777309097816 */ /* 0x000fe400000000ff */
[----:B------:R-:W-:-:S03]  /*3a330*/  PRMT R0, R10, 0x7770, RZ ;  /* 0x000077700a007816 */ /* 0x000fc600000000ff */
[----:B------:R-:W-:Y:S01]  /*3a340*/  @P5 STG.E.U8 desc[UR20][R156.64], R3 ;  /* 0x000000039c005986 */ /* 0x000fe2000c101114 */
[C---:B------:R-:W-:Y:S01]  /*3a350*/  ISETP.LT.AND P5, PT, R5.reuse, UR4, !P3 ;  /* 0x0000000405007c0c */ /* 0x040fe2000dfa1270 */
[----:B------:R-:W-:Y:S02]  /*3a360*/  ULDC UR4, c[0x0][0x228] ;  /* 0x00008a0000047ab9 */ /* 0x000fe40000000800 */
[C---:B------:R-:W-:Y:S01]  /*3a370*/  ISETP.LT.AND P2, PT, R6.reuse, UR4, !P2 ;  /* 0x0000000406007c0c */ /* 0x040fe2000d741270 */
[----:B------:R-:W-:Y:S01]  /*3a380*/  @P1 STG.E.U8 desc[UR20][R162.64], R9 ;  /* 0x00000009a2001986 */ /* 0x000fe2000c101114 */
[----:B------:R-:W-:Y:S01]  /*3a390*/  ULDC UR4, c[0x0][0x228] ;  /* 0x00008a0000047ab9 */ /* 0x000fe20000000800 */
[----:B------:R-:W-:Y:S01]  /*3a3a0*/  ISETP.LT.AND P1, PT, R5, UR5, !P4 ;  /* 0x0000000505007c0c */ /* 0x000fe2000e721270 */
[----:B------:R-:W-:Y:S01]  /*3a3b0*/  ULDC UR5, c[0x0][0x228] ;  /* 0x00008a0000057ab9 */ /* 0x000fe20000000800 */
[----:B------:R0:W-:Y:S01]  /*3a3c0*/  @P0 STG.E.U8 desc[UR20][R160.64], R0 ;  /* 0x00000000a0000986 */ /* 0x0001e2000c101114 */
[----:B------:R-:W-:-:S02]  /*3a3d0*/  ISETP.LT.AND P3, PT, R6, UR4, !P3 ;  /* 0x0000000406007c0c */ /* 0x000fc4000df61270 */
[----:B------:R-:W-:Y:S01]  /*3a3e0*/  ISETP.LT.AND P0, PT, R5, UR6, !P6 ;  /* 0x0000000605007c0c */ /* 0x000fe2000f701270 */
[----:B------:R-:W-:Y:S01]  /*3a3f0*/  ULDC UR6, c[0x0][0x228] ;  /* 0x00008a0000067ab9 */ /* 0x000fe20000000800 */
[C---:B------:R-:W-:Y:S02]  /*3a400*/  ISETP.LT.AND P4, PT, R6.reuse, UR5, !P4 ;  /* 0x0000000506007c0c */ /* 0x040fe4000e781270 */
[----:B------:R-:W-:Y:S02]  /*3a410*/  ISETP.LT.AND P6, PT, R6, UR6, !P6 ;  /* 0x0000000606007c0c */ /* 0x000fe4000f7c1270 */
[C---:B------:R-:W-:Y:S02]  /*3a420*/  PRMT R2, R10.reuse, 0x7772, RZ ;  /* 0x000077720a027816 */ /* 0x040fe400000000ff */
[C---:B0-----:R-:W-:Y:S02]  /*3a430*/  PRMT R0, R10.reuse, 0x7771, RZ ;  /* 0x000077710a007816 */ /* 0x041fe400000000ff */
[----:B------:R-:W-:-:S02]  /*3a440*/  PRMT R10, R10, 0x7773, RZ ;  /* 0x000077730a0a7816 */ /* 0x000fc400000000ff */
[C---:B------:R-:W-:Y:S01]  /*3a450*/  PRMT R3, R11.reuse, 0x7770, RZ ;  /* 0x000077700b037816 */ /* 0x040fe200000000ff */
[----:B------:R0:W-:Y:S01]  /*3a460*/  @P2 STG.E.U8 desc[UR20][R166.64], R0 ;  /* 0x00000000a6002986 */ /* 0x0001e2000c101114 */
[C---:B------:R-:W-:Y:S02]  /*3a470*/  PRMT R4, R11.reuse, 0x7771, RZ ;  /* 0x000077710b047816 */ /* 0x040fe400000000ff */
[C---:B------:R-:W-:Y:S02]  /*3a480*/  PRMT R5, R11.reuse, 0x7772, RZ ;  /* 0x000077720b057816 */ /* 0x040fe400000000ff */
[----:B------:R-:W-:Y:S01]  /*3a490*/  PRMT R11, R11, 0x7773, RZ ;  /* 0x000077730b0b7816 */ /* 0x000fe200000000ff */
[----:B---3--:R0:W-:Y:S04]  /*3a4a0*/  @P5 STG.E.U8 desc[UR20][R164.64], R2 ;  /* 0x00000002a4005986 */ /* 0x0081e8000c101114 */
[----:B----4-:R0:W-:Y:S04]  /*3a4b0*/  @P3 STG.E.U8 desc[UR20][R170.64], R10 ;  /* 0x0000000aaa003986 */ /* 0x0101e8000c101114 */
[----:B------:R0:W-:Y:S04]  /*3a4c0*/  @P1 STG.E.U8 desc[UR20][R168.64], R3 ;  /* 0x00000003a8001986 */ /* 0x0001e8000c101114 */
[----:B------:R0:W-:Y:S04]  /*3a4d0*/  @P4 STG.E.U8 desc[UR20][R48.64], R4 ;  /* 0x0000000430004986 */ /* 0x0001e8000c101114 */
[----:B--2---:R0:W-:Y:S01]  /*3a4e0*/  @P0 STG.E.U8 desc[UR20][R50.64], R5 ;  /* 0x0000000532000986 */ /* 0x0041e2000c101114 */
[----:B------:R-:W-:Y:S05]  /*3a4f0*/  @!P6 EXIT ;  /* 0x000000000000e94d */ /* 0x000fea0003800000 */
[----:B0-----:R-:W2:Y:S04]  /*3a500*/  LDL.LU.64 R50, [R1+0xb8] ;  /* 0x0000b80001327983 */ /* 0x001ea80000300a00 */
[----:B--2---:R-:W-:Y:S01]  /*3a510*/  STG.E.U8 desc[UR20][R50.64], R11 ;  /* 0x0000000b32007986 */ /* 0x004fe2000c101114 */
[----:B------:R-:W-:Y:S05]  /*3a520*/  EXIT ;  /* 0x000000000000794d */ /* 0x000fea0003800000 */
.L_x_2:
[----:B------:R-:W-:-:S00]  /*3a530*/  BRA `(.L_x_2) ;  /* 0xfffffffc00fc7947 */ /* 0x000fc0000383ffff */
[----:B------:R-:W-:-:S00]  /*3a540*/  NOP ;  /* 0x0000000000007918 */ /* 0x000fc00000000000 */
        /* <DEDUP_REMOVED lines=11> */
.L_x_3:


//--------------------- .nv.shared.matmul_kernel  --------------------------
	.section	.nv.shared.matmul_kernel,"aw",@nobits
	.sectionflags	@""
	.align	16
	.zero		1024


//--------------------- .nv.shared.reserved.0     --------------------------
	.section	.nv.shared.reserved.0,"aw",@nobits
	.weak		__nv_reservedSMEM_offset_0_alias
	.size		__nv_reservedSMEM_offset_0_alias, 0, 0
	.other		__nv_reservedSMEM_offset_0_alias,@"STO_CUDA_RESERVED_SHARED STV_DEFAULT"
__nv_reservedSMEM_offset_0_alias:
	.zero		0


//--------------------- .nv.constant0.matmul_kernel --------------------------
	.section	.nv.constant0.matmul_kernel,"a",@progbits
	.sectionflags	@""
	.align	4
.nv.constant0.matmul_kernel:
	.zero		608


//--------------------- SYMBOLS --------------------------

	.type		.nv.reservedSmem.offset0,@object
	.size		.nv.reservedSmem.offset0,0x4
